// auto-generated by cutlass_sweep.fmha — config: {"arch": "sm_100", "direction": "fwd", "dtype": "bf16", "head_dim": 32, "mask": "residual", "schedule": "persistent", "tile_kv": 128, "tile_q": 256}
#include "cutlass/cutlass.h"
#include "cute/tensor.hpp"
#include "cutlass/device_kernel.h"
#include "cutlass/kernel_hardware_info.h"
#include "77_blackwell_fmha/collective/fmha_fusion.hpp"
#include "77_blackwell_fmha/collective/sm100_fmha_load_tma_warpspecialized.hpp"
#include "77_blackwell_fmha/collective/sm100_fmha_fwd_mainloop_tma_warpspecialized.hpp"
#include "77_blackwell_fmha/collective/sm100_fmha_fwd_epilogue_tma_warpspecialized.hpp"
#include "77_blackwell_fmha/kernel/fmha_tile_scheduler.hpp"
#include "77_blackwell_fmha/kernel/sm100_fmha_fwd_kernel_tma_warpspecialized.hpp"

using namespace cute;
using Element    = cutlass::bfloat16_t;
using ElementOut = cutlass::half_t;
using TileShape  = Shape<_256, _128, _32>;

using ProblemShape = cute::tuple<int, int, int, cute::tuple<cute::tuple<int, int>, int>>;
using StrideQ   = cute::tuple<int, _1, cute::tuple<cute::tuple<int, int>, int>>;
using StrideK   = cute::tuple<int, _1, cute::tuple<cute::tuple<_0, int>, int>>;
using StrideV   = StrideK;
using StrideO   = StrideQ;
using StrideLSE = cute::tuple<_1, cute::tuple<cute::tuple<int, int>, int>>;

using TileScheduler = std::conditional_t<
    cute::true_type::value,
    cutlass::fmha::kernel::PersistentTileScheduler,
    cutlass::fmha::kernel::IndividualTileScheduler>;

using Mainloop = cutlass::fmha::collective::Sm100FmhaFwdMainloopTmaWarpspecialized<
    Element, float, float, TileShape, StrideQ, StrideK, StrideV,
    cutlass::fmha::collective::ResidualMask>;

using Kernel = cutlass::fmha::kernel::Sm100FmhaFwdKernelTmaWarpspecialized<
    ProblemShape, Mainloop,
    cutlass::fmha::collective::Sm100FmhaFwdEpilogueTmaWarpspecialized<
        ElementOut, float, typename Mainloop::TileShapePV, StrideO, StrideLSE>,
    TileScheduler>;

auto* _anchor = &cutlass::device_kernel<Kernel>;


// ===== COMPILED SASS (sm_100a) =====

	.target	sm_100a

	.elftype	@"ET_EXEC"


//--------------------- .note.nv.tkinfo           --------------------------
	.section	.note.nv.tkinfo,"",@"SHT_NOTE"
	.sectionflags	@"SHF_NOTE_NV_TKINFO"
	.tkinfo
        /*0018*/ 	.word	0x00000002
        /*0030*/ 	.string	""
        /*0030*/ 	.string	"ptxas"
        /*0030*/ 	.string	"Cuda compilation tools, release 13.0, V13.0.88"
        /*0030*/ 	.string	"Build cuda_13.0.r13.0/compiler.36424714_0"
        /*0030*/ 	.string	"-arch sm_100a -m 64 "



//--------------------- .note.nv.cuinfo           --------------------------
	.section	.note.nv.cuinfo,"",@"SHT_NOTE"
	.sectionflags	@"SHF_NOTE_NV_CUINFO"
        /*0018*/ 	.short	0x0002
        /*001a*/ 	.short	0x0064
        /*001c*/ 	.short	0x0082
	.zero		2


//--------------------- .nv.info                  --------------------------
	.section	.nv.info,"",@"SHT_CUDA_INFO"
	.align	4


	//----- nvinfo : EIATTR_REGCOUNT
	.align		4
        /*0000*/ 	.byte	0x04, 0x2f
        /*0002*/ 	.short	(.L_34 - .L_33)
	.align		4
.L_33:
        /*0004*/ 	.word	index@(_ZN7cutlass13device_kernelINS_4fmha6kernel36Sm100FmhaFwdKernelTmaWarpspecializedIN4cute5tupleIJiiiNS5_IJNS5_IJiiEEEiEEEEEENS1_10collective38Sm100FmhaFwdMainloopTmaWarpspecializedINS_10bfloat16_tEffNS5_IJNS4_1CILi256EEENSC_ILi128EEENSC_ILi32EEEEEENS5_IJiNSC_ILi1EEES7_EEENS5_IJiSH_NS5_IJNS5_IJNSC_ILi0EEEiEEEiEEEEEESM_NS9_12ResidualMaskENS5_IJNSC_ILi2EEESH_SH_EEENSC_ILb0EEEEENS9_38Sm100FmhaFwdEpilogueTmaWarpspecializedINS_6half_tEfNS5_IJSE_SF_SE_EEESI_NS5_IJSH_S7_EEESQ_EENS2_23PersistentTileSchedulerENS2_41Sm100FmhaCtxKernelWarpspecializedScheduleEEEEEvNT_6ParamsE)
        /*0008*/ 	.word	0x00000080


	//----- nvinfo : EIATTR_FRAME_SIZE
	.align		4
.L_34:
        /*000c*/ 	.byte	0x04, 0x11
        /*000e*/ 	.short	(.L_36 - .L_35)
	.align		4
.L_35:
        /*0010*/ 	.word	index@($__internal_3_$__cuda_sm3x_div_rn_noftz_f32_slowpath)
        /*0014*/ 	.word	0x00000070


	//----- nvinfo : EIATTR_FRAME_SIZE
	.align		4
.L_36:
        /*0018*/ 	.byte	0x04, 0x11
        /*001a*/ 	.short	(.L_38 - .L_37)
	.align		4
.L_37:
        /*001c*/ 	.word	index@($__internal_2_$__cuda_sm10x_tcgen05_guardrail_trap_unallocated_columns_being_dealloced)
        /*0020*/ 	.word	0x00000070


	//----- nvinfo : EIATTR_FRAME_SIZE
	.align		4
.L_38:
        /*0024*/ 	.byte	0x04, 0x11
        /*0026*/ 	.short	(.L_40 - .L_39)
	.align		4
.L_39:
        /*0028*/ 	.word	index@($__internal_1_$__cuda_sm10x_tcgen05_guardrail_trap_phase_invalid_during_alloc)
        /*002c*/ 	.word	0x00000070


	//----- nvinfo : EIATTR_FRAME_SIZE
	.align		4
.L_40:
        /*0030*/ 	.byte	0x04, 0x11
        /*0032*/ 	.short	(.L_42 - .L_41)
	.align		4
.L_41:
        /*0034*/ 	.word	index@($__internal_0_$__cuda_sm10x_tcgen05_guardrail_trap_col_being_dealloced_not_returned_by_alloc)
        /*0038*/ 	.word	0x00000070


	//----- nvinfo : EIATTR_FRAME_SIZE
	.align		4
.L_42:
        /*003c*/ 	.byte	0x04, 0x11
        /*003e*/ 	.short	(.L_44 - .L_43)
	.align		4
.L_43:
        /*0040*/ 	.word	index@(_ZN7cutlass13device_kernelINS_4fmha6kernel36Sm100FmhaFwdKernelTmaWarpspecializedIN4cute5tupleIJiiiNS5_IJNS5_IJiiEEEiEEEEEENS1_10collective38Sm100FmhaFwdMainloopTmaWarpspecializedINS_10bfloat16_tEffNS5_IJNS4_1CILi256EEENSC_ILi128EEENSC_ILi32EEEEEENS5_IJiNSC_ILi1EEES7_EEENS5_IJiSH_NS5_IJNS5_IJNSC_ILi0EEEiEEEiEEEEEESM_NS9_12ResidualMaskENS5_IJNSC_ILi2EEESH_SH_EEENSC_ILb0EEEEENS9_38Sm100FmhaFwdEpilogueTmaWarpspecializedINS_6half_tEfNS5_IJSE_SF_SE_EEESI_NS5_IJSH_S7_EEESQ_EENS2_23PersistentTileSchedulerENS2_41Sm100FmhaCtxKernelWarpspecializedScheduleEEEEEvNT_6ParamsE)
        /*0044*/ 	.word	0x00000070


	//----- nvinfo : EIATTR_MIN_STACK_SIZE
	.align		4
.L_44:
        /*0048*/ 	.byte	0x04, 0x12
        /*004a*/ 	.short	(.L_46 - .L_45)
	.align		4
.L_45:
        /*004c*/ 	.word	index@(_ZN7cutlass13device_kernelINS_4fmha6kernel36Sm100FmhaFwdKernelTmaWarpspecializedIN4cute5tupleIJiiiNS5_IJNS5_IJiiEEEiEEEEEENS1_10collective38Sm100FmhaFwdMainloopTmaWarpspecializedINS_10bfloat16_tEffNS5_IJNS4_1CILi256EEENSC_ILi128EEENSC_ILi32EEEEEENS5_IJiNSC_ILi1EEES7_EEENS5_IJiSH_NS5_IJNS5_IJNSC_ILi0EEEiEEEiEEEEEESM_NS9_12ResidualMaskENS5_IJNSC_ILi2EEESH_SH_EEENSC_ILb0EEEEENS9_38Sm100FmhaFwdEpilogueTmaWarpspecializedINS_6half_tEfNS5_IJSE_SF_SE_EEESI_NS5_IJSH_S7_EEESQ_EENS2_23PersistentTileSchedulerENS2_41Sm100FmhaCtxKernelWarpspecializedScheduleEEEEEvNT_6ParamsE)
        /*0050*/ 	.word	0x00000070
.L_46:


//--------------------- .nv.compat                --------------------------
	.section	.nv.compat,"",@"SHT_CUDA_COMPAT_INFO"
	.align	4
        /*0000*/ 	.byte	0x02, 0x09, 0x01, 0x00, 0x02, 0x02, 0x02, 0x00, 0x02, 0x05, 0x05, 0x00, 0x03, 0x07, 0x01, 0x01
        /*0010*/ 	.byte	0x02, 0x03, 0x01, 0x00, 0x02, 0x06, 0x01, 0x00, 0x04, 0x0b, 0x08, 0x00, 0x01, 0x00, 0x00, 0x00
        /*0020*/ 	.byte	0x00, 0x00, 0x00, 0x00


//--------------------- .nv.info._ZN7cutlass13device_kernelINS_4fmha6kernel36Sm100FmhaFwdKernelTmaWarpspecializedIN4cute5tupleIJiiiNS5_IJNS5_IJiiEEEiEEEEEENS1_10collective38Sm100FmhaFwdMainloopTmaWarpspecializedINS_10bfloat16_tEffNS5_IJNS4_1CILi256EEENSC_ILi128EEENSC_ILi32EEEEEENS5_IJiNSC_ILi1EEES7_EEENS5_IJiSH_NS5_IJNS5_IJNSC_ILi0EEEiEEEiEEEEEESM_NS9_12ResidualMaskENS5_IJNSC_ILi2EEESH_SH_EEENSC_ILb0EEEEENS9_38Sm100FmhaFwdEpilogueTmaWarpspecializedINS_6half_tEfNS5_IJSE_SF_SE_EEESI_NS5_IJSH_S7_EEESQ_EENS2_23PersistentTileSchedulerENS2_41Sm100FmhaCtxKernelWarpspecializedScheduleEEEEEvNT_6ParamsE --------------------------
	.section	.nv.info._ZN7cutlass13device_kernelINS_4fmha6kernel36Sm100FmhaFwdKernelTmaWarpspecializedIN4cute5tupleIJiiiNS5_IJNS5_IJiiEEEiEEEEEENS1_10collective38Sm100FmhaFwdMainloopTmaWarpspecializedINS_10bfloat16_tEffNS5_IJNS4_1CILi256EEENSC_ILi128EEENSC_ILi32EEEEEENS5_IJiNSC_ILi1EEES7_EEENS5_IJiSH_NS5_IJNS5_IJNSC_ILi0EEEiEEEiEEEEEESM_NS9_12ResidualMaskENS5_IJNSC_ILi2EEESH_SH_EEENSC_ILb0EEEEENS9_38Sm100FmhaFwdEpilogueTmaWarpspecializedINS_6half_tEfNS5_IJSE_SF_SE_EEESI_NS5_IJSH_S7_EEESQ_EENS2_23PersistentTileSchedulerENS2_41Sm100FmhaCtxKernelWarpspecializedScheduleEEEEEvNT_6ParamsE,"",@"SHT_CUDA_INFO"
	.sectionflags	@""
	.align	4


	//----- nvinfo : EIATTR_CUDA_API_VERSION
	.align		4
        /*0000*/ 	.byte	0x04, 0x37
        /*0002*/ 	.short	(.L_48 - .L_47)
.L_47:
        /*0004*/ 	.word	0x00000082


	//----- nvinfo : EIATTR_KPARAM_INFO
	.align		4
.L_48:
        /*0008*/ 	.byte	0x04, 0x17
        /*000a*/ 	.short	(.L_50 - .L_49)
.L_49:
        /*000c*/ 	.word	0x00000000
        /*0010*/ 	.short	0x0000
        /*0012*/ 	.short	0x0000
        /*0014*/ 	.byte	0x00, 0xf0, 0x01, 0x18


	//----- nvinfo : EIATTR_AT_ENTRY_FRAGMENTS
	.align		4
.L_50:
        /*0018*/ 	.byte	0x04, 0x4f
        /*001a*/ 	.short	(.L_52 - .L_51)


	//   ....[0]....
.L_51:
        /*001c*/ 	.word	0x00000006


	//----- nvinfo : EIATTR_RESERVED_SMEM_USED
	.align		4
.L_52:
        /*0020*/ 	.byte	0x01, 0x41
	.zero		2


	//----- nvinfo : EIATTR_SPARSE_MMA_MASK
	.align		4
        /*0024*/ 	.byte	0x03, 0x50
        /*0026*/ 	.short	0x0000


	//----- nvinfo : EIATTR_TCGEN05_1CTA_USED
	.align		4
        /*0028*/ 	.byte	0x01, 0x51
	.zero		2


	//----- nvinfo : EIATTR_MAXREG_COUNT
	.align		4
        /*002c*/ 	.byte	0x03, 0x1b
        /*002e*/ 	.short	0x0080


	//----- nvinfo : EIATTR_NUM_BARRIERS
	.align		4
        /*0030*/ 	.byte	0x02, 0x4c
        /*0032*/ 	.byte	0x01
	.zero		1


	//----- nvinfo : EIATTR_EXTERNS
	.align		4
        /*0034*/ 	.byte	0x04, 0x0f
        /*0036*/ 	.short	(.L_54 - .L_53)


	//   ....[0]....
	.align		4
.L_53:
        /*0038*/ 	.word	index@(vprintf)


	//   ....[1]....
	.align		4
        /*003c*/ 	.word	index@(__assertfail)


	//----- nvinfo : EIATTR_ANNOTATIONS
	.align		4
.L_54:
        /*0040*/ 	.byte	0x04, 0x55
        /*0042*/ 	.short	(.L_56 - .L_55)


	//   ....[0]....
.L_55:
        /*0044*/ 	.word	0x00000001
        /*0048*/ 	.byte	0xc0, 0xda, 0x00, 0x00, 0x01, 0x00, 0x00, 0x00, 0x20, 0xdb, 0x00, 0x00, 0x01, 0x00, 0x00, 0x00
        /* <DEDUP_REMOVED lines=33> */
        /*0268*/ 	.byte	0x70, 0x4c, 0x01, 0x00, 0x01, 0x00, 0x00, 0x00, 0xa0, 0x4e, 0x01, 0x00


	//----- nvinfo : EIATTR_MERCURY_ISA_VERSION
	.align		4
.L_56:
        /*0274*/ 	.byte	0x03, 0x5f
        /*0276*/ 	.short	0x0101


	//----- nvinfo : EIATTR_INT_WARP_WIDE_INSTR_OFFSETS
	.align		4
        /*0278*/ 	.byte	0x04, 0x31
        /*027a*/ 	.short	(.L_58 - .L_57)


	//   ....[0]....
.L_57:
        /*027c*/ 	.word	0x000185a0


	//   ....[1]....
        /*0280*/ 	.word	0x000185c0


	//   ....[2]....
        /*0284*/ 	.word	0x000185f0


	//----- nvinfo : EIATTR_COOP_GROUP_MASK_REGIDS
	.align		4
.L_58:
        /*0288*/ 	.byte	0x04, 0x29
        /*028a*/ 	.short	(.L_60 - .L_59)


	//   ....[0]....
.L_59:
        /*028c*/ 	.word	0xffffffff


	//   ....[1]....
        /*0290*/ 	.word	0xffffffff


	//   ....[2]....
        /*0294*/ 	.word	0xffffffff


	//   ....[3]....
        /*0298*/ 	.word	0xffffffff


	//   ....[4]....
        /*029c*/ 	.word	0xffffffff


	//   ....[5]....
        /*02a0*/ 	.word	0xffffffff


	//   ....[6]....
        /*02a4*/ 	.word	0xffffffff


	//   ....[7]....
        /*02a8*/ 	.word	0xffffffff


	//   ....[8]....
        /*02ac*/ 	.word	0xffffffff


	//   ....[9]....
        /*02b0*/ 	.word	0xffffffff


	//   ....[10]....
        /*02b4*/ 	.word	0xffffffff


	//   ....[11]....
        /*02b8*/ 	.word	0xffffffff


	//   ....[12]....
        /*02bc*/ 	.word	0xffffffff


	//   ....[13]....
        /*02c0*/ 	.word	0xffffffff


	//   ....[14]....
        /*02c4*/ 	.word	0xffffffff


	//   ....[15]....
        /*02c8*/ 	.word	0xffffffff


	//   ....[16]....
        /*02cc*/ 	.word	0xffffffff


	//   ....[17]....
        /*02d0*/ 	.word	0xffffffff


	//   ....[18]....
        /*02d4*/ 	.word	0xffffffff


	//----- nvinfo : EIATTR_COOP_GROUP_INSTR_OFFSETS
	.align		4
.L_60:
        /*02d8*/ 	.byte	0x04, 0x28
        /*02da*/ 	.short	(.L_62 - .L_61)


	//   ....[0]....
.L_61:
        /*02dc*/ 	.word	0x00000120


	//   ....[1]....
        /*02e0*/ 	.word	0x000008e0


	//   ....[2]....
        /*02e4*/ 	.word	0x00000b10


	//   ....[3]....
        /*02e8*/ 	.word	0x00000c40


	//   ....[4]....
        /*02ec*/ 	.word	0x00000d80


	//   ....[5]....
        /*02f0*/ 	.word	0x00000ff0


	//   ....[6]....
        /*02f4*/ 	.word	0x000011e0


	//   ....[7]....
        /*02f8*/ 	.word	0x000012f0


	//   ....[8]....
        /*02fc*/ 	.word	0x00001450


	//   ....[9]....
        /*0300*/ 	.word	0x000015b0


	//   ....[10]....
        /*0304*/ 	.word	0x000019c0


	//   ....[11]....
        /*0308*/ 	.word	0x00001bd0


	//   ....[12]....
        /*030c*/ 	.word	0x00001be0


	//   ....[13]....
        /*0310*/ 	.word	0x00008030


	//   ....[14]....
        /*0314*/ 	.word	0x00008650


	//   ....[15]....
        /*0318*/ 	.word	0x0000ad40


	//   ....[16]....
        /*031c*/ 	.word	0x0000f2b0


	//   ....[17]....
        /*0320*/ 	.word	0x000184a0


	//   ....[18]....
        /*0324*/ 	.word	0x000186c0


	//----- nvinfo : EIATTR_REG_RECONFIG
	.align		4
.L_62:
        /*0328*/ 	.byte	0x01, 0x54
	.zero		2


	//----- nvinfo : EIATTR_VRC_CTA_INIT_COUNT
	.align		4
        /*032c*/ 	.byte	0x02, 0x4a
        /*032e*/ 	.byte	0x80
	.zero		1


	//----- nvinfo : EIATTR_SYSCALL_OFFSETS
	.align		4
        /*0330*/ 	.byte	0x04, 0x46
        /*0332*/ 	.short	(.L_64 - .L_63)


	//   ....[0]....
.L_63:
        /*0334*/ 	.word	0x00004670


	//   ....[1]....
        /*0338*/ 	.word	0x00004740


	//   ....[2]....
        /*033c*/ 	.word	0x000047b0


	//   ....[3]....
        /*0340*/ 	.word	0x00004820


	//   ....[4]....
        /*0344*/ 	.word	0x00004890


	//   ....[5]....
        /*0348*/ 	.word	0x00004930


	//   ....[6]....
        /*034c*/ 	.word	0x00004a10


	//   ....[7]....
        /*0350*/ 	.word	0x00004ab0


	//   ....[8]....
        /*0354*/ 	.word	0x00004b50


	//   ....[9]....
        /*0358*/ 	.word	0x00004bf0


	//   ....[10]....
        /*035c*/ 	.word	0x00004c60


	//   ....[11]....
        /*0360*/ 	.word	0x00004d00


	//   ....[12]....
        /*0364*/ 	.word	0x00004da0


	//   ....[13]....
        /*0368*/ 	.word	0x00004e10


	//   ....[14]....
        /*036c*/ 	.word	0x00004eb0


	//   ....[15]....
        /*0370*/ 	.word	0x00004f50


	//   ....[16]....
        /*0374*/ 	.word	0x00004ff0


	//   ....[17]....
        /*0378*/ 	.word	0x00005090


	//   ....[18]....
        /*037c*/ 	.word	0x00005100


	//   ....[19]....
        /*0380*/ 	.word	0x000051a0


	//   ....[20]....
        /*0384*/ 	.word	0x00005240


	//   ....[21]....
        /*0388*/ 	.word	0x000052b0


	//   ....[22]....
        /*038c*/ 	.word	0x00005350


	//   ....[23]....
        /*0390*/ 	.word	0x000053f0


	//   ....[24]....
        /*0394*/ 	.word	0x00005490


	//   ....[25]....
        /*0398*/ 	.word	0x00005530


	//   ....[26]....
        /*039c*/ 	.word	0x000055a0


	//   ....[27]....
        /*03a0*/ 	.word	0x00005640


	//   ....[28]....
        /*03a4*/ 	.word	0x000056e0


	//   ....[29]....
        /*03a8*/ 	.word	0x00005750


	//   ....[30]....
        /*03ac*/ 	.word	0x000057f0


	//   ....[31]....
        /*03b0*/ 	.word	0x00005890


	//   ....[32]....
        /*03b4*/ 	.word	0x00005930


	//   ....[33]....
        /*03b8*/ 	.word	0x000059d0


	//   ....[34]....
        /*03bc*/ 	.word	0x00005a70


	//   ....[35]....
        /*03c0*/ 	.word	0x00005b10


	//   ....[36]....
        /*03c4*/ 	.word	0x00005b80


	//   ....[37]....
        /*03c8*/ 	.word	0x00005c20


	//   ....[38]....
        /*03cc*/ 	.word	0x00005cc0


	//   ....[39]....
        /*03d0*/ 	.word	0x00005d30


	//   ....[40]....
        /*03d4*/ 	.word	0x00005dd0


	//   ....[41]....
        /*03d8*/ 	.word	0x00005e70


	//   ....[42]....
        /*03dc*/ 	.word	0x00005f10


	//   ....[43]....
        /*03e0*/ 	.word	0x00005fb0


	//   ....[44]....
        /*03e4*/ 	.word	0x00006020


	//   ....[45]....
        /*03e8*/ 	.word	0x000060c0


	//   ....[46]....
        /*03ec*/ 	.word	0x00006160


	//   ....[47]....
        /*03f0*/ 	.word	0x000061d0


	//   ....[48]....
        /*03f4*/ 	.word	0x00006260


	//   ....[49]....
        /*03f8*/ 	.word	0x00006300


	//   ....[50]....
        /*03fc*/ 	.word	0x000063a0


	//   ....[51]....
        /*0400*/ 	.word	0x00006440


	//   ....[52]....
        /*0404*/ 	.word	0x000064b0


	//   ....[53]....
        /*0408*/ 	.word	0x00006540


	//   ....[54]....
        /*040c*/ 	.word	0x000065e0


	//   ....[55]....
        /*0410*/ 	.word	0x00006650


	//   ....[56]....
        /*0414*/ 	.word	0x000066f0


	//   ....[57]....
        /*0418*/ 	.word	0x00006790


	//   ....[58]....
        /*041c*/ 	.word	0x00006830


	//   ....[59]....
        /*0420*/ 	.word	0x000068d0


	//   ....[60]....
        /*0424*/ 	.word	0x000081d0


	//   ....[61]....
        /*0428*/ 	.word	0x000087f0


	//   ....[62]....
        /*042c*/ 	.word	0x00009140


	//   ....[63]....
        /*0430*/ 	.word	0x00009f90


	//   ....[64]....
        /*0434*/ 	.word	0x0000af80


	//   ....[65]....
        /*0438*/ 	.word	0x0000b0f0


	//   ....[66]....
        /*043c*/ 	.word	0x0000b260


	//   ....[67]....
        /*0440*/ 	.word	0x0000b3d0


	//   ....[68]....
        /*0444*/ 	.word	0x0000b960


	//   ....[69]....
        /*0448*/ 	.word	0x0000e460


	//   ....[70]....
        /*044c*/ 	.word	0x0000e760


	//   ....[71]....
        /*0450*/ 	.word	0x0000f160


	//   ....[72]....
        /*0454*/ 	.word	0x0000f4f0


	//   ....[73]....
        /*0458*/ 	.word	0x0000f660


	//   ....[74]....
        /*045c*/ 	.word	0x0000f7d0


	//   ....[75]....
        /*0460*/ 	.word	0x0000f940


	//   ....[76]....
        /*0464*/ 	.word	0x00011700


	//   ....[77]....
        /*0468*/ 	.word	0x00014180


	//   ....[78]....
        /*046c*/ 	.word	0x000144a0


	//   ....[79]....
        /*0470*/ 	.word	0x00014e80


	//----- nvinfo : EIATTR_MBARRIER_INSTR_OFFSETS
	.align		4
.L_64:
        /*0474*/ 	.byte	0x04, 0x39
        /*0476*/ 	.short	(.L_66 - .L_65)


	//   ....[0]....
.L_65:
        /*0478*/ 	.word	0x000009c0
        /*047c*/ 	.word	0x000000ff
        /*0480*/ 	.word	0x0000e000
        /*0484*/ 	.short	0x0100
        /*0486*/ 	.byte	0x05
	.zero		1


	//   ....[1]....
        /*0488*/ 	.word	0x000009d0
        /*048c*/ 	.word	0x000000ff
        /*0490*/ 	.word	0x0000e010
        /*0494*/ 	.short	0x0100
        /*0496*/ 	.byte	0x05
	.zero		1


	//   ....[2]....
        /*0498*/ 	.word	0x000009e0
        /*049c*/ 	.word	0x000000ff
        /*04a0*/ 	.word	0x0000e008
        /*04a4*/ 	.short	0x0100
        /*04a6*/ 	.byte	0x05
	.zero		1


	//   ....[3]....
        /*04a8*/ 	.word	0x000009f0
        /*04ac*/ 	.word	0x000000ff
        /*04b0*/ 	.word	0x0000e018
        /*04b4*/ 	.short	0x0100
        /*04b6*/ 	.byte	0x05
	.zero		1


	//   ....[4]....
        /*04b8*/ 	.word	0x00000bd0
        /*04bc*/ 	.word	0x000000ff
        /*04c0*/ 	.word	0x0000e020
        /*04c4*/ 	.short	0x0100
        /*04c6*/ 	.byte	0x05
	.zero		1


	//   ....[5]....
        /*04c8*/ 	.word	0x00000be0
        /*04cc*/ 	.word	0x000000ff
        /*04d0*/ 	.word	0x0000e038
        /*04d4*/ 	.short	0x0100
        /*04d6*/ 	.byte	0x05
	.zero		1


	//   ....[6]....
        /*04d8*/ 	.word	0x00000bf0
        /*04dc*/ 	.word	0x000000ff
        /*04e0*/ 	.word	0x0000e028
        /*04e4*/ 	.short	0x0100
        /*04e6*/ 	.byte	0x05
	.zero		1


	//   ....[7]....
        /*04e8*/ 	.word	0x00000c00
        /*04ec*/ 	.word	0x000000ff
        /*04f0*/ 	.word	0x0000e040
        /*04f4*/ 	.short	0x0100
        /*04f6*/ 	.byte	0x05
	.zero		1


	//   ....[8]....
        /*04f8*/ 	.word	0x00000c10
        /*04fc*/ 	.word	0x000000ff
        /*0500*/ 	.word	0x0000e030
        /*0504*/ 	.short	0x0100
        /*0506*/ 	.byte	0x05
	.zero		1


	//   ....[9]....
        /*0508*/ 	.word	0x00000c20
        /*050c*/ 	.word	0x000000ff
        /*0510*/ 	.word	0x0000e048
        /*0514*/ 	.short	0x0100
        /*0516*/ 	.byte	0x05
	.zero		1


	//   ....[10]....
        /*0518*/ 	.word	0x00000d50
        /*051c*/ 	.word	0x000000ff
        /*0520*/ 	.word	0x0000e050
        /*0524*/ 	.short	0x0100
        /*0526*/ 	.byte	0x06
	.zero		1


	//   ....[11]....
        /*0528*/ 	.word	0x00000d60
        /*052c*/ 	.word	0x000000ff
        /*0530*/ 	.word	0x0000e058
        /*0534*/ 	.short	0x0100
        /*0536*/ 	.byte	0x06
	.zero		1


	//   ....[12]....
        /*0538*/ 	.word	0x00000ec0
        /*053c*/ 	.word	0x000000ff
        /*0540*/ 	.word	0x0000e060
        /*0544*/ 	.short	0x0100
        /*0546*/ 	.byte	0x07
	.zero		1


	//   ....[13]....
        /*0548*/ 	.word	0x00000ed0
        /*054c*/ 	.word	0x000000ff
        /*0550*/ 	.word	0x0000e068
        /*0554*/ 	.short	0x0100
        /*0556*/ 	.byte	0x07
	.zero		1


	//   ....[14]....
        /*0558*/ 	.word	0x000010b0
        /*055c*/ 	.word	0x000000ff
        /*0560*/ 	.word	0x0000e070
        /*0564*/ 	.short	0x0100
        /*0566*/ 	.byte	0x06
	.zero		1


	//   ....[15]....
        /*0568*/ 	.word	0x000010c0
        /*056c*/ 	.word	0x000000ff
        /*0570*/ 	.word	0x0000e078
        /*0574*/ 	.short	0x0100
        /*0576*/ 	.byte	0x06
	.zero		1


	//   ....[16]....
        /*0578*/ 	.word	0x000012c0
        /*057c*/ 	.word	0x000000ff
        /*0580*/ 	.word	0x0000e080
        /*0584*/ 	.short	0x0100
        /*0586*/ 	.byte	0x09
	.zero		1


	//   ....[17]....
        /*0588*/ 	.word	0x000012d0
        /*058c*/ 	.word	0x000000ff
        /*0590*/ 	.word	0x0000e088
        /*0594*/ 	.short	0x0100
        /*0596*/ 	.byte	0x09
	.zero		1


	//   ....[18]....
        /*0598*/ 	.word	0x00001400
        /*059c*/ 	.word	0x000000ff
        /*05a0*/ 	.word	0x0000e090
        /*05a4*/ 	.short	0x0100
        /*05a6*/ 	.byte	0x0a
	.zero		1


	//   ....[19]....
        /*05a8*/ 	.word	0x00001410
        /*05ac*/ 	.word	0x000000ff
        /*05b0*/ 	.word	0x0000e0a0
        /*05b4*/ 	.short	0x0100
        /*05b6*/ 	.byte	0x0a
	.zero		1


	//   ....[20]....
        /*05b8*/ 	.word	0x00001420
        /*05bc*/ 	.word	0x000000ff
        /*05c0*/ 	.word	0x0000e098
        /*05c4*/ 	.short	0x0100
        /*05c6*/ 	.byte	0x0a
	.zero		1


	//   ....[21]....
        /*05c8*/ 	.word	0x00001430
        /*05cc*/ 	.word	0x000000ff
        /*05d0*/ 	.word	0x0000e0a8
        /*05d4*/ 	.short	0x0100
        /*05d6*/ 	.byte	0x0a
	.zero		1


	//   ....[22]....
        /*05d8*/ 	.word	0x00001560
        /*05dc*/ 	.word	0x000000ff
        /*05e0*/ 	.word	0x0000e0b0
        /*05e4*/ 	.short	0x0100
        /*05e6*/ 	.byte	0x0a
	.zero		1


	//   ....[23]....
        /*05e8*/ 	.word	0x00001570
        /*05ec*/ 	.word	0x000000ff
        /*05f0*/ 	.word	0x0000e0c0
        /*05f4*/ 	.short	0x0100
        /*05f6*/ 	.byte	0x0a
	.zero		1


	//   ....[24]....
        /*05f8*/ 	.word	0x00001580
        /*05fc*/ 	.word	0x000000ff
        /*0600*/ 	.word	0x0000e0b8
        /*0604*/ 	.short	0x0100
        /*0606*/ 	.byte	0x0a
	.zero		1


	//   ....[25]....
        /*0608*/ 	.word	0x00001590
        /*060c*/ 	.word	0x000000ff
        /*0610*/ 	.word	0x0000e0c8
        /*0614*/ 	.short	0x0100
        /*0616*/ 	.byte	0x0a
	.zero		1


	//   ....[26]....
        /*0618*/ 	.word	0x00001690
        /*061c*/ 	.word	0x000000ff
        /*0620*/ 	.word	0x0000e0d0
        /*0624*/ 	.short	0x0100
        /*0626*/ 	.byte	0x09
	.zero		1


	//   ....[27]....
        /*0628*/ 	.word	0x000016a0
        /*062c*/ 	.word	0x000000ff
        /*0630*/ 	.word	0x0000e0d8
        /*0634*/ 	.short	0x0100
        /*0636*/ 	.byte	0x09
	.zero		1


	//   ....[28]....
        /*0638*/ 	.word	0x00001cb0
        /*063c*/ 	.word	0x000000ff
        /*0640*/ 	.word	0x0000e000
        /*0644*/ 	.short	0x010a
        /*0646*/ 	.byte	0x14
	.zero		1


	//   ....[29]....
        /*0648*/ 	.word	0x00001d30
        /*064c*/ 	.word	0x000000ff
        /*0650*/ 	.word	0x0000e020
        /*0654*/ 	.short	0x010a
        /*0656*/ 	.byte	0x05
	.zero		1


	//   ....[30]....
        /*0658*/ 	.word	0x00001e20
        /*065c*/ 	.word	0x000000ff
        /*0660*/ 	.word	0x0000e058
        /*0664*/ 	.short	0x010a
        /*0666*/ 	.byte	0x14
	.zero		1


	//   ....[31]....
        /*0668*/ 	.word	0x00001fd0
        /*066c*/ 	.word	0x000000ff
        /*0670*/ 	.word	0x0000e008
        /*0674*/ 	.short	0x010a
        /*0676*/ 	.byte	0x14
	.zero		1


	//   ....[32]....
        /*0678*/ 	.word	0x00002060
        /*067c*/ 	.word	0x000000ff
        /*0680*/ 	.word	0x0000e068
        /*0684*/ 	.short	0x010a
        /*0686*/ 	.byte	0x14
	.zero		1


	//   ....[33]....
        /*0688*/ 	.word	0x00002230
        /*068c*/ 	.word	0x000000ff
        /*0690*/ 	.word	0x0000e020
        /*0694*/ 	.short	0x010a
        /*0696*/ 	.byte	0x05
	.zero		1


	//   ....[34]....
        /*0698*/ 	.word	0x000022e0
        /*069c*/ 	.word	0x000000ff
        /*06a0*/ 	.word	0x0000e0a0
        /*06a4*/ 	.short	0x010a
        /*06a6*/ 	.byte	0x14
	.zero		1


	//   ....[35]....
        /*06a8*/ 	.word	0x00002360
        /*06ac*/ 	.word	0x000000ff
        /*06b0*/ 	.word	0x0000e058
        /*06b4*/ 	.short	0x010a
        /*06b6*/ 	.byte	0x14
	.zero		1


	//   ....[36]....
        /*06b8*/ 	.word	0x000029a0
        /*06bc*/ 	.word	0x000000ff
        /*06c0*/ 	.word	0x0000e020
        /*06c4*/ 	.short	0x010a
        /*06c6*/ 	.byte	0x04
	.zero		1


	//   ....[37]....
        /*06c8*/ 	.word	0x00002c20
        /*06cc*/ 	.word	0x000000ff
        /*06d0*/ 	.word	0x0000e0a8
        /*06d4*/ 	.short	0x010a
        /*06d6*/ 	.byte	0x14
	.zero		1


	//   ....[38]....
        /*06d8*/ 	.word	0x00002ca0
        /*06dc*/ 	.word	0x000000ff
        /*06e0*/ 	.word	0x0000e068
        /*06e4*/ 	.short	0x010a
        /*06e6*/ 	.byte	0x14
	.zero		1


	//   ....[39]....
        /*06e8*/ 	.word	0x00003400
        /*06ec*/ 	.word	0x000000ff
        /*06f0*/ 	.word	0x0000e020
        /*06f4*/ 	.short	0x010a
        /*06f6*/ 	.byte	0x04
	.zero		1


	//   ....[40]....
        /*06f8*/ 	.word	0x000034b0
        /*06fc*/ 	.word	0x000000ff
        /*0700*/ 	.word	0x0000e0a0
        /*0704*/ 	.short	0x010a
        /*0706*/ 	.byte	0x14
	.zero		1


	//   ....[41]....
        /*0708*/ 	.word	0x00003560
        /*070c*/ 	.word	0x000000ff
        /*0710*/ 	.word	0x0000e058
        /*0714*/ 	.short	0x010a
        /*0716*/ 	.byte	0x14
	.zero		1


	//   ....[42]....
        /*0718*/ 	.word	0x00003b00
        /*071c*/ 	.word	0x000000ff
        /*0720*/ 	.word	0x0000e0a8
        /*0724*/ 	.short	0x010a
        /*0726*/ 	.byte	0x14
	.zero		1


	//   ....[43]....
        /*0728*/ 	.word	0x00003b80
        /*072c*/ 	.word	0x000000ff
        /*0730*/ 	.word	0x0000e068
        /*0734*/ 	.short	0x010a
        /*0736*/ 	.byte	0x14
	.zero		1


	//   ....[44]....
        /*0738*/ 	.word	0x00004570
        /*073c*/ 	.word	0x00000010
        /*0740*/ 	.word	0x0000e0c0
        /*0744*/ 	.short	0x010a
        /*0746*/ 	.byte	0xff
	.zero		1


	//   ....[45]....
        /*0748*/ 	.word	0x000071e0
        /*074c*/ 	.word	0x00000010
        /*0750*/ 	.word	0x0000e0b0
        /*0754*/ 	.short	0x0101
        /*0756*/ 	.byte	0xff
	.zero		1


	//   ....[46]....
        /*0758*/ 	.word	0x00007790
        /*075c*/ 	.word	0x00000010
        /*0760*/ 	.word	0x0000e0c8
        /*0764*/ 	.short	0x010a
        /*0766*/ 	.byte	0xff
	.zero		1


	//   ....[47]....
        /*0768*/ 	.word	0x00007b90
        /*076c*/ 	.word	0x00000010
        /*0770*/ 	.word	0x0000e0b8
        /*0774*/ 	.short	0x0101
        /*0776*/ 	.byte	0xff
	.zero		1


	//   ....[48]....
        /*0778*/ 	.word	0x00007c40
        /*077c*/ 	.word	0x0000002f
        /*0780*/ 	.word	0x0000e070
        /*0784*/ 	.short	0x010a
        /*0786*/ 	.byte	0xff
	.zero		1


	//   ....[49]....
        /*0788*/ 	.word	0x00007cd0
        /*078c*/ 	.word	0x00000000
        /*0790*/ 	.word	0x00000000
        /*0794*/ 	.short	0x0101
        /*0796*/ 	.byte	0xff
	.zero		1


	//   ....[50]....
        /*0798*/ 	.word	0x00007d30
        /*079c*/ 	.word	0x0000002f
        /*07a0*/ 	.word	0x0000e080
        /*07a4*/ 	.short	0x010a
        /*07a6*/ 	.byte	0xff
	.zero		1


	//   ....[51]....
        /*07a8*/ 	.word	0x00007e90
        /*07ac*/ 	.word	0x0000002f
        /*07b0*/ 	.word	0x0000e070
        /*07b4*/ 	.short	0x010a
        /*07b6*/ 	.byte	0xff
	.zero		1


	//   ....[52]....
        /*07b8*/ 	.word	0x00008010
        /*07bc*/ 	.word	0x0000002f
        /*07c0*/ 	.word	0x0000e090
        /*07c4*/ 	.short	0x010a
        /*07c6*/ 	.byte	0xff
	.zero		1


	//   ....[53]....
        /*07c8*/ 	.word	0x000083f0
        /*07cc*/ 	.word	0x00000000
        /*07d0*/ 	.word	0x00000000
        /*07d4*/ 	.short	0x0101
        /*07d6*/ 	.byte	0xff
	.zero		1


	//   ....[54]....
        /*07d8*/ 	.word	0x00008470
        /*07dc*/ 	.word	0x00000000
        /*07e0*/ 	.word	0x00000000
        /*07e4*/ 	.short	0x0101
        /*07e6*/ 	.byte	0xff
	.zero		1


	//   ....[55]....
        /*07e8*/ 	.word	0x000084d0
        /*07ec*/ 	.word	0x0000002f
        /*07f0*/ 	.word	0x0000e080
        /*07f4*/ 	.short	0x010a
        /*07f6*/ 	.byte	0xff
	.zero		1


	//   ....[56]....
        /*07f8*/ 	.word	0x00008630
        /*07fc*/ 	.word	0x0000002f
        /*0800*/ 	.word	0x0000e098
        /*0804*/ 	.short	0x010a
        /*0806*/ 	.byte	0xff
	.zero		1


	//   ....[57]....
        /*0808*/ 	.word	0x000089f0
        /*080c*/ 	.word	0x00000000
        /*0810*/ 	.word	0x00000000
        /*0814*/ 	.short	0x0101
        /*0816*/ 	.byte	0xff
	.zero		1


	//   ....[58]....
        /*0818*/ 	.word	0x00008a80
        /*081c*/ 	.word	0x00000003
        /*0820*/ 	.word	0x00000000
        /*0824*/ 	.short	0x0101
        /*0826*/ 	.byte	0xff
	.zero		1


	//   ....[59]....
        /*0828*/ 	.word	0x00008b10
        /*082c*/ 	.word	0x00000004
        /*0830*/ 	.word	0x00000000
        /*0834*/ 	.short	0x0101
        /*0836*/ 	.byte	0xff
	.zero		1


	//   ....[60]....
        /*0838*/ 	.word	0x00008b60
        /*083c*/ 	.word	0x0000002f
        /*0840*/ 	.word	0x0000e070
        /*0844*/ 	.short	0x010a
        /*0846*/ 	.byte	0xff
	.zero		1


	//   ....[61]....
        /*0848*/ 	.word	0x00008bf0
        /*084c*/ 	.word	0x00000000
        /*0850*/ 	.word	0x00000000
        /*0854*/ 	.short	0x0101
        /*0856*/ 	.byte	0xff
	.zero		1


	//   ....[62]....
        /*0858*/ 	.word	0x00008c50
        /*085c*/ 	.word	0x0000002f
        /*0860*/ 	.word	0x0000e090
        /*0864*/ 	.short	0x010a
        /*0866*/ 	.byte	0xff
	.zero		1


	//   ....[63]....
        /*0868*/ 	.word	0x00008cd0
        /*086c*/ 	.word	0x0000002f
        /*0870*/ 	.word	0x0000e0c0
        /*0874*/ 	.short	0x010a
        /*0876*/ 	.byte	0xff
	.zero		1


	//   ....[64]....
        /*0878*/ 	.word	0x00009960
        /*087c*/ 	.word	0x00000000
        /*0880*/ 	.word	0x00000000
        /*0884*/ 	.short	0x0101
        /*0886*/ 	.byte	0xff
	.zero		1


	//   ....[65]....
        /*0888*/ 	.word	0x00009990
        /*088c*/ 	.word	0x0000002f
        /*0890*/ 	.word	0x0000e0b0
        /*0894*/ 	.short	0x0101
        /*0896*/ 	.byte	0xff
	.zero		1


	//   ....[66]....
        /*0898*/ 	.word	0x00009a10
        /*089c*/ 	.word	0x0000002f
        /*08a0*/ 	.word	0x0000e080
        /*08a4*/ 	.short	0x010a
        /*08a6*/ 	.byte	0xff
	.zero		1


	//   ....[67]....
        /*08a8*/ 	.word	0x00009aa0
        /*08ac*/ 	.word	0x0000001f
        /*08b0*/ 	.word	0x00000000
        /*08b4*/ 	.short	0x0101
        /*08b6*/ 	.byte	0xff
	.zero		1


	//   ....[68]....
        /*08b8*/ 	.word	0x00009af0
        /*08bc*/ 	.word	0x0000002f
        /*08c0*/ 	.word	0x0000e098
        /*08c4*/ 	.short	0x010a
        /*08c6*/ 	.byte	0xff
	.zero		1


	//   ....[69]....
        /*08c8*/ 	.word	0x00009b70
        /*08cc*/ 	.word	0x0000002f
        /*08d0*/ 	.word	0x0000e0c8
        /*08d4*/ 	.short	0x010a
        /*08d6*/ 	.byte	0xff
	.zero		1


	//   ....[70]....
        /*08d8*/ 	.word	0x0000a7c0
        /*08dc*/ 	.word	0x00000003
        /*08e0*/ 	.word	0x00000000
        /*08e4*/ 	.short	0x0101
        /*08e6*/ 	.byte	0xff
	.zero		1


	//   ....[71]....
        /*08e8*/ 	.word	0x0000a7f0
        /*08ec*/ 	.word	0x0000002f
        /*08f0*/ 	.word	0x0000e0b8
        /*08f4*/ 	.short	0x0101
        /*08f6*/ 	.byte	0xff
	.zero		1


	//   ....[72]....
        /*08f8*/ 	.word	0x0000abe0
        /*08fc*/ 	.word	0x000000ff
        /*0900*/ 	.word	0x00000000
        /*0904*/ 	.short	0x010a
        /*0906*/ 	.byte	0x06
	.zero		1


	//   ....[73]....
        /*0908*/ 	.word	0x0000ae60
        /*090c*/ 	.word	0x000000ff
        /*0910*/ 	.word	0x00000000
        /*0914*/ 	.short	0x010a
        /*0916*/ 	.byte	0x05
	.zero		1


	//   ....[74]....
        /*0918*/ 	.word	0x0000ba90
        /*091c*/ 	.word	0x000000ff
        /*0920*/ 	.word	0x00000000
        /*0924*/ 	.short	0x0101
        /*0926*/ 	.byte	0x04
	.zero		1


	//   ....[75]....
        /*0928*/ 	.word	0x0000bb00
        /*092c*/ 	.word	0x000000ff
        /*0930*/ 	.word	0x00000000
        /*0934*/ 	.short	0x010a
        /*0936*/ 	.byte	0x29
	.zero		1


	//   ....[76]....
        /*0938*/ 	.word	0x0000be60
        /*093c*/ 	.word	0x000000ff
        /*0940*/ 	.word	0x00000000
        /*0944*/ 	.short	0x0101
        /*0946*/ 	.byte	0x28
	.zero		1


	//   ....[77]....
        /*0948*/ 	.word	0x0000e860
        /*094c*/ 	.word	0x000000ff
        /*0950*/ 	.word	0x00000000
        /*0954*/ 	.short	0x0101
        /*0956*/ 	.byte	0x05
	.zero		1


	//   ....[78]....
        /*0958*/ 	.word	0x0000e9e0
        /*095c*/ 	.word	0x000000ff
        /*0960*/ 	.word	0x00000000
        /*0964*/ 	.short	0x010a
        /*0966*/ 	.byte	0x06
	.zero		1


	//   ....[79]....
        /*0968*/ 	.word	0x0000f040
        /*096c*/ 	.word	0x000000ff
        /*0970*/ 	.word	0x00000000
        /*0974*/ 	.short	0x010a
        /*0976*/ 	.byte	0x06
	.zero		1


	//   ....[80]....
        /*0978*/ 	.word	0x0000f3d0
        /*097c*/ 	.word	0x000000ff
        /*0980*/ 	.word	0x00000000
        /*0984*/ 	.short	0x010a
        /*0986*/ 	.byte	0x04
	.zero		1


	//   ....[81]....
        /*0988*/ 	.word	0x000117f0
        /*098c*/ 	.word	0x000000ff
        /*0990*/ 	.word	0x00000000
        /*0994*/ 	.short	0x0101
        /*0996*/ 	.byte	0x04
	.zero		1


	//   ....[82]....
        /*0998*/ 	.word	0x00011810
        /*099c*/ 	.word	0x000000ff
        /*09a0*/ 	.word	0x00000000
        /*09a4*/ 	.short	0x010a
        /*09a6*/ 	.byte	0x29
	.zero		1


	//   ....[83]....
        /*09a8*/ 	.word	0x000119a0
        /*09ac*/ 	.word	0x000000ff
        /*09b0*/ 	.word	0x00000000
        /*09b4*/ 	.short	0x0101
        /*09b6*/ 	.byte	0x28
	.zero		1


	//   ....[84]....
        /*09b8*/ 	.word	0x000145d0
        /*09bc*/ 	.word	0x000000ff
        /*09c0*/ 	.word	0x00000000
        /*09c4*/ 	.short	0x0101
        /*09c6*/ 	.byte	0x05
	.zero		1


	//   ....[85]....
        /*09c8*/ 	.word	0x00014740
        /*09cc*/ 	.word	0x000000ff
        /*09d0*/ 	.word	0x00000000
        /*09d4*/ 	.short	0x010a
        /*09d6*/ 	.byte	0x05
	.zero		1


	//   ....[86]....
        /*09d8*/ 	.word	0x00014d60
        /*09dc*/ 	.word	0x000000ff
        /*09e0*/ 	.word	0x00000000
        /*09e4*/ 	.short	0x010a
        /*09e6*/ 	.byte	0x05
	.zero		1


	//   ....[87]....
        /*09e8*/ 	.word	0x00014fe0
        /*09ec*/ 	.word	0x000000ff
        /*09f0*/ 	.word	0x00000000
        /*09f4*/ 	.short	0x0101
        /*09f6*/ 	.byte	0x04
	.zero		1


	//   ....[88]....
        /*09f8*/ 	.word	0x00015070
        /*09fc*/ 	.word	0x000000ff
        /*0a00*/ 	.word	0x00000000
        /*0a04*/ 	.short	0x010a
        /*0a06*/ 	.byte	0x04
	.zero		1


	//   ....[89]....
        /*0a08*/ 	.word	0x00015120
        /*0a0c*/ 	.word	0x000000ff
        /*0a10*/ 	.word	0x00000000
        /*0a14*/ 	.short	0x0101
        /*0a16*/ 	.byte	0x04
	.zero		1


	//   ....[90]....
        /*0a18*/ 	.word	0x00015760
        /*0a1c*/ 	.word	0x000000ff
        /*0a20*/ 	.word	0x0000e010
        /*0a24*/ 	.short	0x010a
        /*0a26*/ 	.byte	0x08
	.zero		1


	//   ....[91]....
        /*0a28*/ 	.word	0x00015910
        /*0a2c*/ 	.word	0x000000ff
        /*0a30*/ 	.word	0x0000e038
        /*0a34*/ 	.short	0x010a
        /*0a36*/ 	.byte	0x11
	.zero		1


	//   ....[92]....
        /*0a38*/ 	.word	0x00015b10
        /*0a3c*/ 	.word	0x000000ff
        /*0a40*/ 	.word	0x0000e018
        /*0a44*/ 	.short	0x010a
        /*0a46*/ 	.byte	0x08
	.zero		1


	//   ....[93]....
        /*0a48*/ 	.word	0x00015d00
        /*0a4c*/ 	.word	0x000000ff
        /*0a50*/ 	.word	0x0000e038
        /*0a54*/ 	.short	0x010a
        /*0a56*/ 	.byte	0x11
	.zero		1


	//   ....[94]....
        /*0a58*/ 	.word	0x00016040
        /*0a5c*/ 	.word	0x000000ff
        /*0a60*/ 	.word	0x0000e038
        /*0a64*/ 	.short	0x010a
        /*0a66*/ 	.byte	0x11
	.zero		1


	//   ....[95]....
        /*0a68*/ 	.word	0x00016270
        /*0a6c*/ 	.word	0x000000ff
        /*0a70*/ 	.word	0x0000e038
        /*0a74*/ 	.short	0x010a
        /*0a76*/ 	.byte	0x11
	.zero		1


	//   ....[96]....
        /*0a78*/ 	.word	0x00016470
        /*0a7c*/ 	.word	0x000000ff
        /*0a80*/ 	.word	0x0000e038
        /*0a84*/ 	.short	0x010a
        /*0a86*/ 	.byte	0x11
	.zero		1


	//   ....[97]....
        /*0a88*/ 	.word	0x00016670
        /*0a8c*/ 	.word	0x000000ff
        /*0a90*/ 	.word	0x0000e038
        /*0a94*/ 	.short	0x010a
        /*0a96*/ 	.byte	0x11
	.zero		1


	//   ....[98]....
        /*0a98*/ 	.word	0x00016870
        /*0a9c*/ 	.word	0x000000ff
        /*0aa0*/ 	.word	0x0000e038
        /*0aa4*/ 	.short	0x010a
        /*0aa6*/ 	.byte	0x11
	.zero		1


	//   ....[99]....
        /*0aa8*/ 	.word	0x00016a70
        /*0aac*/ 	.word	0x000000ff
        /*0ab0*/ 	.word	0x0000e038
        /*0ab4*/ 	.short	0x010a
        /*0ab6*/ 	.byte	0x11
	.zero		1


	//   ....[100]....
        /*0ab8*/ 	.word	0x00016c80
        /*0abc*/ 	.word	0x000000ff
        /*0ac0*/ 	.word	0x0000e038
        /*0ac4*/ 	.short	0x010a
        /*0ac6*/ 	.byte	0x11
	.zero		1


	//   ....[101]....
        /*0ac8*/ 	.word	0x00016e80
        /*0acc*/ 	.word	0x000000ff
        /*0ad0*/ 	.word	0x0000e038
        /*0ad4*/ 	.short	0x010a
        /*0ad6*/ 	.byte	0x11
	.zero		1


	//   ....[102]....
        /*0ad8*/ 	.word	0x000170d0
        /*0adc*/ 	.word	0x000000ff
        /*0ae0*/ 	.word	0x0000e038
        /*0ae4*/ 	.short	0x010a
        /*0ae6*/ 	.byte	0x11
	.zero		1


	//   ....[103]....
        /*0ae8*/ 	.word	0x000172d0
        /*0aec*/ 	.word	0x000000ff
        /*0af0*/ 	.word	0x0000e038
        /*0af4*/ 	.short	0x010a
        /*0af6*/ 	.byte	0x11
	.zero		1


	//   ....[104]....
        /*0af8*/ 	.word	0x000174f0
        /*0afc*/ 	.word	0x000000ff
        /*0b00*/ 	.word	0x0000e038
        /*0b04*/ 	.short	0x010a
        /*0b06*/ 	.byte	0x11
	.zero		1


	//   ....[105]....
        /*0b08*/ 	.word	0x000176f0
        /*0b0c*/ 	.word	0x000000ff
        /*0b10*/ 	.word	0x0000e038
        /*0b14*/ 	.short	0x010a
        /*0b16*/ 	.byte	0x11
	.zero		1


	//   ....[106]....
        /*0b18*/ 	.word	0x00017920
        /*0b1c*/ 	.word	0x000000ff
        /*0b20*/ 	.word	0x0000e038
        /*0b24*/ 	.short	0x010a
        /*0b26*/ 	.byte	0x11
	.zero		1


	//   ....[107]....
        /*0b28*/ 	.word	0x00017b20
        /*0b2c*/ 	.word	0x000000ff
        /*0b30*/ 	.word	0x0000e038
        /*0b34*/ 	.short	0x010a
        /*0b36*/ 	.byte	0x09
	.zero		1


	//   ....[108]....
        /*0b38*/ 	.word	0x000181c0
        /*0b3c*/ 	.word	0x000000ff
        /*0b40*/ 	.word	0x0000e0b0
        /*0b44*/ 	.short	0x010a
        /*0b46*/ 	.byte	0x11
	.zero		1


	//   ....[109]....
        /*0b48*/ 	.word	0x00018260
        /*0b4c*/ 	.word	0x000000ff
        /*0b50*/ 	.word	0x0000e0b8
        /*0b54*/ 	.short	0x010a
        /*0b56*/ 	.byte	0x11
	.zero		1


	//   ....[110]....
        /*0b58*/ 	.word	0x00018340
        /*0b5c*/ 	.word	0x000000ff
        /*0b60*/ 	.word	0x00000000
        /*0b64*/ 	.short	0x0101
        /*0b66*/ 	.byte	0x08
	.zero		1


	//   ....[111]....
        /*0b68*/ 	.word	0x000183c0
        /*0b6c*/ 	.word	0x000000ff
        /*0b70*/ 	.word	0x00000000
        /*0b74*/ 	.short	0x0101
        /*0b76*/ 	.byte	0x11
	.zero		1


	//   ....[112]....
        /*0b78*/ 	.word	0x000186f0
        /*0b7c*/ 	.word	0x00000000
        /*0b80*/ 	.word	0x0000e000
        /*0b84*/ 	.short	0x010a
        /*0b86*/ 	.byte	0xff
	.zero		1


	//   ....[113]....
        /*0b88*/ 	.word	0x00018750
        /*0b8c*/ 	.word	0x00000000
        /*0b90*/ 	.word	0x0000e020
        /*0b94*/ 	.short	0x010a
        /*0b96*/ 	.byte	0xff
	.zero		1


	//   ....[114]....
        /*0b98*/ 	.word	0x000187b0
        /*0b9c*/ 	.word	0x00000003
        /*0ba0*/ 	.word	0x0000e058
        /*0ba4*/ 	.short	0x010a
        /*0ba6*/ 	.byte	0xff
	.zero		1


	//   ....[115]....
        /*0ba8*/ 	.word	0x00018810
        /*0bac*/ 	.word	0x00000000
        /*0bb0*/ 	.word	0x0000e008
        /*0bb4*/ 	.short	0x010a
        /*0bb6*/ 	.byte	0xff
	.zero		1


	//   ....[116]....
        /*0bb8*/ 	.word	0x00018870
        /*0bbc*/ 	.word	0x00000003
        /*0bc0*/ 	.word	0x0000e068
        /*0bc4*/ 	.short	0x010a
        /*0bc6*/ 	.byte	0xff
	.zero		1


	//   ....[117]....
        /*0bc8*/ 	.word	0x000188d0
        /*0bcc*/ 	.word	0x00000000
        /*0bd0*/ 	.word	0x0000e020
        /*0bd4*/ 	.short	0x010a
        /*0bd6*/ 	.byte	0xff
	.zero		1


	//   ....[118]....
        /*0bd8*/ 	.word	0x00018930
        /*0bdc*/ 	.word	0x00000000
        /*0be0*/ 	.word	0x0000e0a0
        /*0be4*/ 	.short	0x010a
        /*0be6*/ 	.byte	0xff
	.zero		1


	//   ....[119]....
        /*0be8*/ 	.word	0x00018990
        /*0bec*/ 	.word	0x00000000
        /*0bf0*/ 	.word	0x0000e058
        /*0bf4*/ 	.short	0x010a
        /*0bf6*/ 	.byte	0xff
	.zero		1


	//   ....[120]....
        /*0bf8*/ 	.word	0x000189f0
        /*0bfc*/ 	.word	0x00000000
        /*0c00*/ 	.word	0x0000e020
        /*0c04*/ 	.short	0x010a
        /*0c06*/ 	.byte	0xff
	.zero		1


	//   ....[121]....
        /*0c08*/ 	.word	0x00018a50
        /*0c0c*/ 	.word	0x00000000
        /*0c10*/ 	.word	0x0000e0a8
        /*0c14*/ 	.short	0x010a
        /*0c16*/ 	.byte	0xff
	.zero		1


	//   ....[122]....
        /*0c18*/ 	.word	0x00018ab0
        /*0c1c*/ 	.word	0x00000000
        /*0c20*/ 	.word	0x0000e068
        /*0c24*/ 	.short	0x010a
        /*0c26*/ 	.byte	0xff
	.zero		1


	//   ....[123]....
        /*0c28*/ 	.word	0x00018b10
        /*0c2c*/ 	.word	0x00000000
        /*0c30*/ 	.word	0x0000e020
        /*0c34*/ 	.short	0x010a
        /*0c36*/ 	.byte	0xff
	.zero		1


	//   ....[124]....
        /*0c38*/ 	.word	0x00018b70
        /*0c3c*/ 	.word	0x00000000
        /*0c40*/ 	.word	0x0000e0a0
        /*0c44*/ 	.short	0x010a
        /*0c46*/ 	.byte	0xff
	.zero		1


	//   ....[125]....
        /*0c48*/ 	.word	0x00018bf0
        /*0c4c*/ 	.word	0x00000006
        /*0c50*/ 	.word	0x0000e058
        /*0c54*/ 	.short	0x010a
        /*0c56*/ 	.byte	0xff
	.zero		1


	//   ....[126]....
        /*0c58*/ 	.word	0x00018c50
        /*0c5c*/ 	.word	0x00000000
        /*0c60*/ 	.word	0x0000e0a8
        /*0c64*/ 	.short	0x010a
        /*0c66*/ 	.byte	0xff
	.zero		1


	//   ....[127]....
        /*0c68*/ 	.word	0x00018cb0
        /*0c6c*/ 	.word	0x00000000
        /*0c70*/ 	.word	0x0000e068
        /*0c74*/ 	.short	0x010a
        /*0c76*/ 	.byte	0xff
	.zero		1


	//   ....[128]....
        /*0c78*/ 	.word	0x00018d00
        /*0c7c*/ 	.word	0x00000010
        /*0c80*/ 	.word	0x0000e0c0
        /*0c84*/ 	.short	0x010a
        /*0c86*/ 	.byte	0xff
	.zero		1


	//   ....[129]....
        /*0c88*/ 	.word	0x00018d50
        /*0c8c*/ 	.word	0x00000010
        /*0c90*/ 	.word	0x0000e0c8
        /*0c94*/ 	.short	0x010a
        /*0c96*/ 	.byte	0xff
	.zero		1


	//   ....[130]....
        /*0c98*/ 	.word	0x00018da0
        /*0c9c*/ 	.word	0x0000002f
        /*0ca0*/ 	.word	0x0000e070
        /*0ca4*/ 	.short	0x010a
        /*0ca6*/ 	.byte	0xff
	.zero		1


	//   ....[131]....
        /*0ca8*/ 	.word	0x00018df0
        /*0cac*/ 	.word	0x0000002f
        /*0cb0*/ 	.word	0x0000e080
        /*0cb4*/ 	.short	0x010a
        /*0cb6*/ 	.byte	0xff
	.zero		1


	//   ....[132]....
        /*0cb8*/ 	.word	0x00018e40
        /*0cbc*/ 	.word	0x0000002f
        /*0cc0*/ 	.word	0x0000e070
        /*0cc4*/ 	.short	0x010a
        /*0cc6*/ 	.byte	0xff
	.zero		1


	//   ....[133]....
        /*0cc8*/ 	.word	0x00018e90
        /*0ccc*/ 	.word	0x0000002f
        /*0cd0*/ 	.word	0x0000e090
        /*0cd4*/ 	.short	0x010a
        /*0cd6*/ 	.byte	0xff
	.zero		1


	//   ....[134]....
        /*0cd8*/ 	.word	0x00018ee0
        /*0cdc*/ 	.word	0x0000002f
        /*0ce0*/ 	.word	0x0000e080
        /*0ce4*/ 	.short	0x010a
        /*0ce6*/ 	.byte	0xff
	.zero		1


	//   ....[135]....
        /*0ce8*/ 	.word	0x00018f30
        /*0cec*/ 	.word	0x0000002f
        /*0cf0*/ 	.word	0x0000e098
        /*0cf4*/ 	.short	0x010a
        /*0cf6*/ 	.byte	0xff
	.zero		1


	//   ....[136]....
        /*0cf8*/ 	.word	0x00018f80
        /*0cfc*/ 	.word	0x0000002f
        /*0d00*/ 	.word	0x0000e070
        /*0d04*/ 	.short	0x010a
        /*0d06*/ 	.byte	0xff
	.zero		1


	//   ....[137]....
        /*0d08*/ 	.word	0x00018fd0
        /*0d0c*/ 	.word	0x0000002f
        /*0d10*/ 	.word	0x0000e090
        /*0d14*/ 	.short	0x010a
        /*0d16*/ 	.byte	0xff
	.zero		1


	//   ....[138]....
        /*0d18*/ 	.word	0x00019020
        /*0d1c*/ 	.word	0x0000002f
        /*0d20*/ 	.word	0x0000e0c0
        /*0d24*/ 	.short	0x010a
        /*0d26*/ 	.byte	0xff
	.zero		1


	//   ....[139]....
        /*0d28*/ 	.word	0x00019070
        /*0d2c*/ 	.word	0x0000002f
        /*0d30*/ 	.word	0x0000e080
        /*0d34*/ 	.short	0x010a
        /*0d36*/ 	.byte	0xff
	.zero		1


	//   ....[140]....
        /*0d38*/ 	.word	0x000190c0
        /*0d3c*/ 	.word	0x0000002f
        /*0d40*/ 	.word	0x0000e098
        /*0d44*/ 	.short	0x010a
        /*0d46*/ 	.byte	0xff
	.zero		1


	//   ....[141]....
        /*0d48*/ 	.word	0x00019110
        /*0d4c*/ 	.word	0x0000002f
        /*0d50*/ 	.word	0x0000e0c8
        /*0d54*/ 	.short	0x010a
        /*0d56*/ 	.byte	0xff
	.zero		1


	//   ....[142]....
        /*0d58*/ 	.word	0x00019170
        /*0d5c*/ 	.word	0x00000000
        /*0d60*/ 	.word	0x00000000
        /*0d64*/ 	.short	0x010a
        /*0d66*/ 	.byte	0xff
	.zero		1


	//   ....[143]....
        /*0d68*/ 	.word	0x000191d0
        /*0d6c*/ 	.word	0x00000000
        /*0d70*/ 	.word	0x00000000
        /*0d74*/ 	.short	0x010a
        /*0d76*/ 	.byte	0xff
	.zero		1


	//   ....[144]....
        /*0d78*/ 	.word	0x00019230
        /*0d7c*/ 	.word	0x00000004
        /*0d80*/ 	.word	0x00000000
        /*0d84*/ 	.short	0x010a
        /*0d86*/ 	.byte	0xff
	.zero		1


	//   ....[145]....
        /*0d88*/ 	.word	0x00019290
        /*0d8c*/ 	.word	0x00000005
        /*0d90*/ 	.word	0x00000000
        /*0d94*/ 	.short	0x010a
        /*0d96*/ 	.byte	0xff
	.zero		1


	//   ....[146]....
        /*0d98*/ 	.word	0x000192f0
        /*0d9c*/ 	.word	0x00000003
        /*0da0*/ 	.word	0x00000000
        /*0da4*/ 	.short	0x010a
        /*0da6*/ 	.byte	0xff
	.zero		1


	//   ....[147]....
        /*0da8*/ 	.word	0x00019350
        /*0dac*/ 	.word	0x00000000
        /*0db0*/ 	.word	0x00000000
        /*0db4*/ 	.short	0x010a
        /*0db6*/ 	.byte	0xff
	.zero		1


	//   ....[148]....
        /*0db8*/ 	.word	0x000193b0
        /*0dbc*/ 	.word	0x00000004
        /*0dc0*/ 	.word	0x00000000
        /*0dc4*/ 	.short	0x010a
        /*0dc6*/ 	.byte	0xff
	.zero		1


	//   ....[149]....
        /*0dc8*/ 	.word	0x00019410
        /*0dcc*/ 	.word	0x00000003
        /*0dd0*/ 	.word	0x00000000
        /*0dd4*/ 	.short	0x010a
        /*0dd6*/ 	.byte	0xff
	.zero		1


	//   ....[150]....
        /*0dd8*/ 	.word	0x00019470
        /*0ddc*/ 	.word	0x00000003
        /*0de0*/ 	.word	0x00000000
        /*0de4*/ 	.short	0x010a
        /*0de6*/ 	.byte	0xff
	.zero		1


	//   ....[151]....
        /*0de8*/ 	.word	0x000194d0
        /*0dec*/ 	.word	0x00000000
        /*0df0*/ 	.word	0x00000000
        /*0df4*/ 	.short	0x010a
        /*0df6*/ 	.byte	0xff
	.zero		1


	//   ....[152]....
        /*0df8*/ 	.word	0x00019530
        /*0dfc*/ 	.word	0x00000003
        /*0e00*/ 	.word	0x0000e010
        /*0e04*/ 	.short	0x010a
        /*0e06*/ 	.byte	0xff
	.zero		1


	//   ....[153]....
        /*0e08*/ 	.word	0x00019590
        /*0e0c*/ 	.word	0x00000000
        /*0e10*/ 	.word	0x0000e038
        /*0e14*/ 	.short	0x010a
        /*0e16*/ 	.byte	0xff
	.zero		1


	//   ....[154]....
        /*0e18*/ 	.word	0x000195f0
        /*0e1c*/ 	.word	0x00000003
        /*0e20*/ 	.word	0x0000e018
        /*0e24*/ 	.short	0x010a
        /*0e26*/ 	.byte	0xff
	.zero		1


	//   ....[155]....
        /*0e28*/ 	.word	0x00019650
        /*0e2c*/ 	.word	0x00000000
        /*0e30*/ 	.word	0x0000e038
        /*0e34*/ 	.short	0x010a
        /*0e36*/ 	.byte	0xff
	.zero		1


	//   ....[156]....
        /*0e38*/ 	.word	0x000196b0
        /*0e3c*/ 	.word	0x00000000
        /*0e40*/ 	.word	0x0000e038
        /*0e44*/ 	.short	0x010a
        /*0e46*/ 	.byte	0xff
	.zero		1


	//   ....[157]....
        /*0e48*/ 	.word	0x00019710
        /*0e4c*/ 	.word	0x00000000
        /*0e50*/ 	.word	0x0000e038
        /*0e54*/ 	.short	0x010a
        /*0e56*/ 	.byte	0xff
	.zero		1


	//   ....[158]....
        /*0e58*/ 	.word	0x00019770
        /*0e5c*/ 	.word	0x00000000
        /*0e60*/ 	.word	0x0000e038
        /*0e64*/ 	.short	0x010a
        /*0e66*/ 	.byte	0xff
	.zero		1


	//   ....[159]....
        /*0e68*/ 	.word	0x000197d0
        /*0e6c*/ 	.word	0x00000000
        /*0e70*/ 	.word	0x0000e038
        /*0e74*/ 	.short	0x010a
        /*0e76*/ 	.byte	0xff
	.zero		1


	//   ....[160]....
        /*0e78*/ 	.word	0x00019830
        /*0e7c*/ 	.word	0x00000000
        /*0e80*/ 	.word	0x0000e038
        /*0e84*/ 	.short	0x010a
        /*0e86*/ 	.byte	0xff
	.zero		1


	//   ....[161]....
        /*0e88*/ 	.word	0x00019890
        /*0e8c*/ 	.word	0x00000000
        /*0e90*/ 	.word	0x0000e038
        /*0e94*/ 	.short	0x010a
        /*0e96*/ 	.byte	0xff
	.zero		1


	//   ....[162]....
        /*0e98*/ 	.word	0x000198f0
        /*0e9c*/ 	.word	0x00000000
        /*0ea0*/ 	.word	0x0000e038
        /*0ea4*/ 	.short	0x010a
        /*0ea6*/ 	.byte	0xff
	.zero		1


	//   ....[163]....
        /*0ea8*/ 	.word	0x00019950
        /*0eac*/ 	.word	0x00000000
        /*0eb0*/ 	.word	0x0000e038
        /*0eb4*/ 	.short	0x010a
        /*0eb6*/ 	.byte	0xff
	.zero		1


	//   ....[164]....
        /*0eb8*/ 	.word	0x000199b0
        /*0ebc*/ 	.word	0x00000000
        /*0ec0*/ 	.word	0x0000e038
        /*0ec4*/ 	.short	0x010a
        /*0ec6*/ 	.byte	0xff
	.zero		1


	//   ....[165]....
        /*0ec8*/ 	.word	0x00019a10
        /*0ecc*/ 	.word	0x00000000
        /*0ed0*/ 	.word	0x0000e038
        /*0ed4*/ 	.short	0x010a
        /*0ed6*/ 	.byte	0xff
	.zero		1


	//   ....[166]....
        /*0ed8*/ 	.word	0x00019a70
        /*0edc*/ 	.word	0x00000000
        /*0ee0*/ 	.word	0x0000e038
        /*0ee4*/ 	.short	0x010a
        /*0ee6*/ 	.byte	0xff
	.zero		1


	//   ....[167]....
        /*0ee8*/ 	.word	0x00019ad0
        /*0eec*/ 	.word	0x00000000
        /*0ef0*/ 	.word	0x0000e038
        /*0ef4*/ 	.short	0x010a
        /*0ef6*/ 	.byte	0xff
	.zero		1


	//   ....[168]....
        /*0ef8*/ 	.word	0x00019b30
        /*0efc*/ 	.word	0x00000000
        /*0f00*/ 	.word	0x0000e038
        /*0f04*/ 	.short	0x010a
        /*0f06*/ 	.byte	0xff
	.zero		1


	//   ....[169]....
        /*0f08*/ 	.word	0x00019b90
        /*0f0c*/ 	.word	0x00000000
        /*0f10*/ 	.word	0x0000e038
        /*0f14*/ 	.short	0x010a
        /*0f16*/ 	.byte	0xff
	.zero		1


	//   ....[170]....
        /*0f18*/ 	.word	0x00019bf0
        /*0f1c*/ 	.word	0x00000000
        /*0f20*/ 	.word	0x0000e0b0
        /*0f24*/ 	.short	0x010a
        /*0f26*/ 	.byte	0xff
	.zero		1


	//   ....[171]....
        /*0f28*/ 	.word	0x00019c50
        /*0f2c*/ 	.word	0x00000000
        /*0f30*/ 	.word	0x0000e0b8
        /*0f34*/ 	.short	0x010a
        /*0f36*/ 	.byte	0xff
	.zero		1


	//----- nvinfo : EIATTR_NUM_MBARRIERS
	.align		4
.L_66:
        /*0f38*/ 	.byte	0x03, 0x38
        /*0f3a*/ 	.short	0x001c


	//----- nvinfo : EIATTR_EXIT_INSTR_OFFSETS
	.align		4
        /*0f3c*/ 	.byte	0x04, 0x1c
        /*0f3e*/ 	.short	(.L_68 - .L_67)


	//   ....[0]....
.L_67:
        /*0f40*/ 	.word	0x000017a0


	//   ....[1]....
        /*0f44*/ 	.word	0x00004160


	//   ....[2]....
        /*0f48*/ 	.word	0x000041c0


	//   ....[3]....
        /*0f4c*/ 	.word	0x0000a890


	//   ....[4]....
        /*0f50*/ 	.word	0x0000a900


	//   ....[5]....
        /*0f54*/ 	.word	0x000151c0


	//   ....[6]....
        /*0f58*/ 	.word	0x00015250


	//   ....[7]....
        /*0f5c*/ 	.word	0x000152a0


	//   ....[8]....
        /*0f60*/ 	.word	0x00017d10


	//   ....[9]....
        /*0f64*/ 	.word	0x00017d60


	//   ....[10]....
        /*0f68*/ 	.word	0x00018410


	//   ....[11]....
        /*0f6c*/ 	.word	0x000186d0


	//----- nvinfo : EIATTR_INDIRECT_BRANCH_TARGETS
	.align		4
.L_68:
        /*0f70*/ 	.byte	0x04, 0x34
        /*0f72*/ 	.short	(.L_70 - .L_69)


	//   ....[0]....
.L_69:
        /*0f74*/ 	.word	.L_x_498@srel
        /*0f78*/ 	.short	0x0
        /*0f7a*/ 	.short	0x0
        /*0f7c*/ 	.word	0x3
        /*0f80*/ 	.word	.L_x_499@srel
        /*0f84*/ 	.word	.L_x_500@srel
        /*0f88*/ 	.word	.L_x_501@srel


	//----- nvinfo : EIATTR_MAX_THREADS
	.align		4
.L_70:
        /*0f8c*/ 	.byte	0x04, 0x05
        /*0f8e*/ 	.short	(.L_72 - .L_71)
.L_71:
        /*0f90*/ 	.word	0x00000200
        /*0f94*/ 	.word	0x00000001
        /*0f98*/ 	.word	0x00000001


	//----- nvinfo : EIATTR_CRS_STACK_SIZE
	.align		4
.L_72:
        /*0f9c*/ 	.byte	0x04, 0x1e
        /*0f9e*/ 	.short	(.L_74 - .L_73)
.L_73:
        /*0fa0*/ 	.word	0x00000000


	//----- nvinfo : EIATTR_CBANK_PARAM_SIZE
	.align		4
.L_74:
        /*0fa4*/ 	.byte	0x03, 0x19
        /*0fa6*/ 	.short	0x0600


	//----- nvinfo : EIATTR_PARAM_CBANK
	.align		4
        /*0fa8*/ 	.byte	0x04, 0x0a
        /*0faa*/ 	.short	(.L_76 - .L_75)
	.align		4
.L_75:
        /*0fac*/ 	.word	index@(.nv.constant0._ZN7cutlass13device_kernelINS_4fmha6kernel36Sm100FmhaFwdKernelTmaWarpspecializedIN4cute5tupleIJiiiNS5_IJNS5_IJiiEEEiEEEEEENS1_10collective38Sm100FmhaFwdMainloopTmaWarpspecializedINS_10bfloat16_tEffNS5_IJNS4_1CILi256EEENSC_ILi128EEENSC_ILi32EEEEEENS5_IJiNSC_ILi1EEES7_EEENS5_IJiSH_NS5_IJNS5_IJNSC_ILi0EEEiEEEiEEEEEESM_NS9_12ResidualMaskENS5_IJNSC_ILi2EEESH_SH_EEENSC_ILb0EEEEENS9_38Sm100FmhaFwdEpilogueTmaWarpspecializedINS_6half_tEfNS5_IJSE_SF_SE_EEESI_NS5_IJSH_S7_EEESQ_EENS2_23PersistentTileSchedulerENS2_41Sm100FmhaCtxKernelWarpspecializedScheduleEEEEEvNT_6ParamsE)
        /*0fb0*/ 	.short	0x0380
        /*0fb2*/ 	.short	0x0600


	//----- nvinfo : EIATTR_SW_WAR
	.align		4
.L_76:
        /*0fb4*/ 	.byte	0x04, 0x36
        /*0fb6*/ 	.short	(.L_78 - .L_77)
.L_77:
        /*0fb8*/ 	.word	0x00000008
.L_78:


//--------------------- .nv.callgraph             --------------------------
	.section	.nv.callgraph,"",@"SHT_CUDA_CALLGRAPH"
	.align	4
	.sectionentsize	8
	.align		4
        /*0000*/ 	.word	0x00000000
	.align		4
        /*0004*/ 	.word	0xffffffff
	.align		4
        /*0008*/ 	.word	index@(_ZN7cutlass13device_kernelINS_4fmha6kernel36Sm100FmhaFwdKernelTmaWarpspecializedIN4cute5tupleIJiiiNS5_IJNS5_IJiiEEEiEEEEEENS1_10collective38Sm100FmhaFwdMainloopTmaWarpspecializedINS_10bfloat16_tEffNS5_IJNS4_1CILi256EEENSC_ILi128EEENSC_ILi32EEEEEENS5_IJiNSC_ILi1EEES7_EEENS5_IJiSH_NS5_IJNS5_IJNSC_ILi0EEEiEEEiEEEEEESM_NS9_12ResidualMaskENS5_IJNSC_ILi2EEESH_SH_EEENSC_ILb0EEEEENS9_38Sm100FmhaFwdEpilogueTmaWarpspecializedINS_6half_tEfNS5_IJSE_SF_SE_EEESI_NS5_IJSH_S7_EEESQ_EENS2_23PersistentTileSchedulerENS2_41Sm100FmhaCtxKernelWarpspecializedScheduleEEEEEvNT_6ParamsE)
	.align		4
        /*000c*/ 	.word	index@(__assertfail)
	.align		4
        /*0010*/ 	.word	index@(_ZN7cutlass13device_kernelINS_4fmha6kernel36Sm100FmhaFwdKernelTmaWarpspecializedIN4cute5tupleIJiiiNS5_IJNS5_IJiiEEEiEEEEEENS1_10collective38Sm100FmhaFwdMainloopTmaWarpspecializedINS_10bfloat16_tEffNS5_IJNS4_1CILi256EEENSC_ILi128EEENSC_ILi32EEEEEENS5_IJiNSC_ILi1EEES7_EEENS5_IJiSH_NS5_IJNS5_IJNSC_ILi0EEEiEEEiEEEEEESM_NS9_12ResidualMaskENS5_IJNSC_ILi2EEESH_SH_EEENSC_ILb0EEEEENS9_38Sm100FmhaFwdEpilogueTmaWarpspecializedINS_6half_tEfNS5_IJSE_SF_SE_EEESI_NS5_IJSH_S7_EEESQ_EENS2_23PersistentTileSchedulerENS2_41Sm100FmhaCtxKernelWarpspecializedScheduleEEEEEvNT_6ParamsE)
	.align		4
        /*0014*/ 	.word	index@(vprintf)
	.align		4
        /*0018*/ 	.word	0x00000000
	.align		4
        /*001c*/ 	.word	0xfffffffe
	.align		4
        /*0020*/ 	.word	0x00000000
	.align		4
        /*0024*/ 	.word	0xfffffffd
	.align		4
        /*0028*/ 	.word	0x00000000
	.align		4
        /*002c*/ 	.word	0xfffffffc


//--------------------- .nv.constant4             --------------------------
	.section	.nv.constant4,"a",@progbits
	.align	8
	.align		8
.nv.constant4:
        /*0000*/ 	.dword	vprintf
	.align		8
        /*0008*/ 	.dword	__assertfail
	.align		8
        /*0010*/ 	.dword	__unnamed_1
	.align		8
        /*0018*/ 	.dword	__unnamed_2
	.align		8
        /*0020*/ 	.dword	__unnamed_3
	.align		8
        /*0028*/ 	.dword	__unnamed_4
	.align		8
        /*0030*/ 	.dword	__unnamed_5
	.align		8
        /*0038*/ 	.dword	__unnamed_6
	.align		8
        /*0040*/ 	.dword	__unnamed_7
	.align		8
        /*0048*/ 	.dword	_ZN39_INTERNAL_ae9584ee_4_k_cu_7f48a907_29244cuda3std3__45__cpo5beginE
	.align		8
        /*0050*/ 	.dword	_ZN39_INTERNAL_ae9584ee_4_k_cu_7f48a907_29244cuda3std3__45__cpo3endE
	.align		8
        /*0058*/ 	.dword	_ZN39_INTERNAL_ae9584ee_4_k_cu_7f48a907_29244cuda3std3__45__cpo6cbeginE
	.align		8
        /*0060*/ 	.dword	_ZN39_INTERNAL_ae9584ee_4_k_cu_7f48a907_29244cuda3std3__45__cpo4cendE
	.align		8
        /*0068*/ 	.dword	_ZN39_INTERNAL_ae9584ee_4_k_cu_7f48a907_29244cuda3std3__441_GLOBAL__N__ae9584ee_4_k_cu_7f48a907_29246ignoreE
	.align		8
        /*0070*/ 	.dword	_ZN39_INTERNAL_ae9584ee_4_k_cu_7f48a907_29244cuda3std3__419piecewise_constructE
	.align		8
        /*0078*/ 	.dword	_ZN39_INTERNAL_ae9584ee_4_k_cu_7f48a907_29244cuda3std3__48in_placeE
	.align		8
        /*0080*/ 	.dword	_ZN39_INTERNAL_ae9584ee_4_k_cu_7f48a907_29244cuda3std6ranges3__45__cpo4swapE
	.align		8
        /*0088*/ 	.dword	_ZN39_INTERNAL_ae9584ee_4_k_cu_7f48a907_29244cuda3std6ranges3__45__cpo9iter_moveE
	.align		8
        /*0090*/ 	.dword	_ZN39_INTERNAL_ae9584ee_4_k_cu_7f48a907_29244cute7productE
	.align		8
        /*0098*/ 	.dword	_ZN39_INTERNAL_ae9584ee_4_k_cu_7f48a907_29244cute1_E
	.align		8
        /*00a0*/ 	.dword	$str$22
	.align		8
        /*00a8*/ 	.dword	$str$23
	.align		8
        /*00b0*/ 	.dword	$str$26
	.align		8
        /*00b8*/ 	.dword	$str$27
	.align		8
        /*00c0*/ 	.dword	$str$28
	.align		8
        /*00c8*/ 	.dword	$str$29
	.align		8
        /*00d0*/ 	.dword	$str$30
	.align		8
        /*00d8*/ 	.dword	$str$31
	.align		8
        /*00e0*/ 	.dword	$str$32
	.align		8
        /*00e8*/ 	.dword	$str$33
	.align		8
        /*00f0*/ 	.dword	$str$34
	.align		8
        /*00f8*/ 	.dword	$str$35
	.align		8
        /*0100*/ 	.dword	$str$36
	.align		8
        /*0108*/ 	.dword	$str$37


//--------------------- .nv.constant2._ZN7cutlass13device_kernelINS_4fmha6kernel36Sm100FmhaFwdKernelTmaWarpspecializedIN4cute5tupleIJiiiNS5_IJNS5_IJiiEEEiEEEEEENS1_10collective38Sm100FmhaFwdMainloopTmaWarpspecializedINS_10bfloat16_tEffNS5_IJNS4_1CILi256EEENSC_ILi128EEENSC_ILi32EEEEEENS5_IJiNSC_ILi1EEES7_EEENS5_IJiSH_NS5_IJNS5_IJNSC_ILi0EEEiEEEiEEEEEESM_NS9_12ResidualMaskENS5_IJNSC_ILi2EEESH_SH_EEENSC_ILb0EEEEENS9_38Sm100FmhaFwdEpilogueTmaWarpspecializedINS_6half_tEfNS5_IJSE_SF_SE_EEESI_NS5_IJSH_S7_EEESQ_EENS2_23PersistentTileSchedulerENS2_41Sm100FmhaCtxKernelWarpspecializedScheduleEEEEEvNT_6ParamsE --------------------------
	.section	.nv.constant2._ZN7cutlass13device_kernelINS_4fmha6kernel36Sm100FmhaFwdKernelTmaWarpspecializedIN4cute5tupleIJiiiNS5_IJNS5_IJiiEEEiEEEEEENS1_10collective38Sm100FmhaFwdMainloopTmaWarpspecializedINS_10bfloat16_tEffNS5_IJNS4_1CILi256EEENSC_ILi128EEENSC_ILi32EEEEEENS5_IJiNSC_ILi1EEES7_EEENS5_IJiSH_NS5_IJNS5_IJNSC_ILi0EEEiEEEiEEEEEESM_NS9_12ResidualMaskENS5_IJNSC_ILi2EEESH_SH_EEENSC_ILb0EEEEENS9_38Sm100FmhaFwdEpilogueTmaWarpspecializedINS_6half_tEfNS5_IJSE_SF_SE_EEESI_NS5_IJSH_S7_EEESQ_EENS2_23PersistentTileSchedulerENS2_41Sm100FmhaCtxKernelWarpspecializedScheduleEEEEEvNT_6ParamsE,"a",@progbits
	.sectionflags	@""
	.align	4
.nv.constant2._ZN7cutlass13device_kernelINS_4fmha6kernel36Sm100FmhaFwdKernelTmaWarpspecializedIN4cute5tupleIJiiiNS5_IJNS5_IJiiEEEiEEEEEENS1_10collective38Sm100FmhaFwdMainloopTmaWarpspecializedINS_10bfloat16_tEffNS5_IJNS4_1CILi256EEENSC_ILi128EEENSC_ILi32EEEEEENS5_IJiNSC_ILi1EEES7_EEENS5_IJiSH_NS5_IJNS5_IJNSC_ILi0EEEiEEEiEEEEEESM_NS9_12ResidualMaskENS5_IJNSC_ILi2EEESH_SH_EEENSC_ILb0EEEEENS9_38Sm100FmhaFwdEpilogueTmaWarpspecializedINS_6half_tEfNS5_IJSE_SF_SE_EEESI_NS5_IJSH_S7_EEESQ_EENS2_23PersistentTileSchedulerENS2_41Sm100FmhaCtxKernelWarpspecializedScheduleEEEEEvNT_6ParamsE:
        /*0000*/ 	.byte	0x60, 0x52, 0x01, 0x00, 0x20, 0x7d, 0x01, 0x00, 0x30, 0x52, 0x01, 0x00


//--------------------- .text._ZN7cutlass13device_kernelINS_4fmha6kernel36Sm100FmhaFwdKernelTmaWarpspecializedIN4cute5tupleIJiiiNS5_IJNS5_IJiiEEEiEEEEEENS1_10collective38Sm100FmhaFwdMainloopTmaWarpspecializedINS_10bfloat16_tEffNS5_IJNS4_1CILi256EEENSC_ILi128EEENSC_ILi32EEEEEENS5_IJiNSC_ILi1EEES7_EEENS5_IJiSH_NS5_IJNS5_IJNSC_ILi0EEEiEEEiEEEEEESM_NS9_12ResidualMaskENS5_IJNSC_ILi2EEESH_SH_EEENSC_ILb0EEEEENS9_38Sm100FmhaFwdEpilogueTmaWarpspecializedINS_6half_tEfNS5_IJSE_SF_SE_EEESI_NS5_IJSH_S7_EEESQ_EENS2_23PersistentTileSchedulerENS2_41Sm100FmhaCtxKernelWarpspecializedScheduleEEEEEvNT_6ParamsE --------------------------
	.section	.text._ZN7cutlass13device_kernelINS_4fmha6kernel36Sm100FmhaFwdKernelTmaWarpspecializedIN4cute5tupleIJiiiNS5_IJNS5_IJiiEEEiEEEEEENS1_10collective38Sm100FmhaFwdMainloopTmaWarpspecializedINS_10bfloat16_tEffNS5_IJNS4_1CILi256EEENSC_ILi128EEENSC_ILi32EEEEEENS5_IJiNSC_ILi1EEES7_EEENS5_IJiSH_NS5_IJNS5_IJNSC_ILi0EEEiEEEiEEEEEESM_NS9_12ResidualMaskENS5_IJNSC_ILi2EEESH_SH_EEENSC_ILb0EEEEENS9_38Sm100FmhaFwdEpilogueTmaWarpspecializedINS_6half_tEfNS5_IJSE_SF_SE_EEESI_NS5_IJSH_S7_EEESQ_EENS2_23PersistentTileSchedulerENS2_41Sm100FmhaCtxKernelWarpspecializedScheduleEEEEEvNT_6ParamsE,"ax",@progbits
	.align	128
.text._ZN7cutlass13device_kernelINS_4fmha6kernel36Sm100FmhaFwdKernelTmaWarpspecializedIN4cute5tupleIJiiiNS5_IJNS5_IJiiEEEiEEEEEENS1_10collective38Sm100FmhaFwdMainloopTmaWarpspecializedINS_10bfloat16_tEffNS5_IJNS4_1CILi256EEENSC_ILi128EEENSC_ILi32EEEEEENS5_IJiNSC_ILi1EEES7_EEENS5_IJiSH_NS5_IJNS5_IJNSC_ILi0EEEiEEEiEEEEEESM_NS9_12ResidualMaskENS5_IJNSC_ILi2EEESH_SH_EEENSC_ILb0EEEEENS9_38Sm100FmhaFwdEpilogueTmaWarpspecializedINS_6half_tEfNS5_IJSE_SF_SE_EEESI_NS5_IJSH_S7_EEESQ_EENS2_23PersistentTileSchedulerENS2_41Sm100FmhaCtxKernelWarpspecializedScheduleEEEEEvNT_6ParamsE:
        .type           _ZN7cutlass13device_kernelINS_4fmha6kernel36Sm100FmhaFwdKernelTmaWarpspecializedIN4cute5tupleIJiiiNS5_IJNS5_IJiiEEEiEEEEEENS1_10collective38Sm100FmhaFwdMainloopTmaWarpspecializedINS_10bfloat16_tEffNS5_IJNS4_1CILi256EEENSC_ILi128EEENSC_ILi32EEEEEENS5_IJiNSC_ILi1EEES7_EEENS5_IJiSH_NS5_IJNS5_IJNSC_ILi0EEEiEEEiEEEEEESM_NS9_12ResidualMaskENS5_IJNSC_ILi2EEESH_SH_EEENSC_ILb0EEEEENS9_38Sm100FmhaFwdEpilogueTmaWarpspecializedINS_6half_tEfNS5_IJSE_SF_SE_EEESI_NS5_IJSH_S7_EEESQ_EENS2_23PersistentTileSchedulerENS2_41Sm100FmhaCtxKernelWarpspecializedScheduleEEEEEvNT_6ParamsE,@function
        .size           _ZN7cutlass13device_kernelINS_4fmha6kernel36Sm100FmhaFwdKernelTmaWarpspecializedIN4cute5tupleIJiiiNS5_IJNS5_IJiiEEEiEEEEEENS1_10collective38Sm100FmhaFwdMainloopTmaWarpspecializedINS_10bfloat16_tEffNS5_IJNS4_1CILi256EEENSC_ILi128EEENSC_ILi32EEEEEENS5_IJiNSC_ILi1EEES7_EEENS5_IJiSH_NS5_IJNS5_IJNSC_ILi0EEEiEEEiEEEEEESM_NS9_12ResidualMaskENS5_IJNSC_ILi2EEESH_SH_EEENSC_ILb0EEEEENS9_38Sm100FmhaFwdEpilogueTmaWarpspecializedINS_6half_tEfNS5_IJSE_SF_SE_EEESI_NS5_IJSH_S7_EEESQ_EENS2_23PersistentTileSchedulerENS2_41Sm100FmhaCtxKernelWarpspecializedScheduleEEEEEvNT_6ParamsE,(.L_x_502 - _ZN7cutlass13device_kernelINS_4fmha6kernel36Sm100FmhaFwdKernelTmaWarpspecializedIN4cute5tupleIJiiiNS5_IJNS5_IJiiEEEiEEEEEENS1_10collective38Sm100FmhaFwdMainloopTmaWarpspecializedINS_10bfloat16_tEffNS5_IJNS4_1CILi256EEENSC_ILi128EEENSC_ILi32EEEEEENS5_IJiNSC_ILi1EEES7_EEENS5_IJiSH_NS5_IJNS5_IJNSC_ILi0EEEiEEEiEEEEEESM_NS9_12ResidualMaskENS5_IJNSC_ILi2EEESH_SH_EEENSC_ILb0EEEEENS9_38Sm100FmhaFwdEpilogueTmaWarpspecializedINS_6half_tEfNS5_IJSE_SF_SE_EEESI_NS5_IJSH_S7_EEESQ_EENS2_23PersistentTileSchedulerENS2_41Sm100FmhaCtxKernelWarpspecializedScheduleEEEEEvNT_6ParamsE)
        .other          _ZN7cutlass13device_kernelINS_4fmha6kernel36Sm100FmhaFwdKernelTmaWarpspecializedIN4cute5tupleIJiiiNS5_IJNS5_IJiiEEEiEEEEEENS1_10collective38Sm100FmhaFwdMainloopTmaWarpspecializedINS_10bfloat16_tEffNS5_IJNS4_1CILi256EEENSC_ILi128EEENSC_ILi32EEEEEENS5_IJiNSC_ILi1EEES7_EEENS5_IJiSH_NS5_IJNS5_IJNSC_ILi0EEEiEEEiEEEEEESM_NS9_12ResidualMaskENS5_IJNSC_ILi2EEESH_SH_EEENSC_ILb0EEEEENS9_38Sm100FmhaFwdEpilogueTmaWarpspecializedINS_6half_tEfNS5_IJSE_SF_SE_EEESI_NS5_IJSH_S7_EEESQ_EENS2_23PersistentTileSchedulerENS2_41Sm100FmhaCtxKernelWarpspecializedScheduleEEEEEvNT_6ParamsE,@"STO_CUDA_ENTRY STV_DEFAULT"
_ZN7cutlass13device_kernelINS_4fmha6kernel36Sm100FmhaFwdKernelTmaWarpspecializedIN4cute5tupleIJiiiNS5_IJNS5_IJiiEEEiEEEEEENS1_10collective38Sm100FmhaFwdMainloopTmaWarpspecializedINS_10bfloat16_tEffNS5_IJNS4_1CILi256EEENSC_ILi128EEENSC_ILi32EEEEEENS5_IJiNSC_ILi1EEES7_EEENS5_IJiSH_NS5_IJNS5_IJNSC_ILi0EEEiEEEiEEEEEESM_NS9_12ResidualMaskENS5_IJNSC_ILi2EEESH_SH_EEENSC_ILb0EEEEENS9_38Sm100FmhaFwdEpilogueTmaWarpspecializedINS_6half_tEfNS5_IJSE_SF_SE_EEESI_NS5_IJSH_S7_EEESQ_EENS2_23PersistentTileSchedulerENS2_41Sm100FmhaCtxKernelWarpspecializedScheduleEEEEEvNT_6ParamsE:
[----:B------:R-:W1:Y:S02]  /*0000*/  LDC R1, c[0x0][0x37c] ;  /* 0x0000df00ff017b82 */ /* 0x000e640000000800 */
[----:B-1----:R-:W-:-:S04]  /*0010*/  IADD3 R1, PT, PT, R1, -0x70, RZ ;  /* 0xffffff9001017810 */ /* 0x002fc80007ffe0ff */
[----:B------:R-:W-:Y:S01]  /*0020*/  R2UR UR38, R1 ;  /* 0x00000000012672ca */ /* 0x000fe200000e0000 */
[----:B------:R-:W1:Y:S01]  /*0030*/  S2R R41, SR_TID.X ;  /* 0x0000000000297919 */ /* 0x000e620000002100 */
[----:B------:R-:W2:Y:S01]  /*0040*/  LDCU UR4, c[0x0][0x2f8] ;  /* 0x00005f00ff0477ac */ /* 0x000ea20008000800 */
[----:B------:R-:W3:Y:S01]  /*0050*/  LDCU UR37, c[0x0][0x2fc] ;  /* 0x00005f80ff2577ac */ /* 0x000ee20008000800 */
[----:B------:R-:W-:Y:S02]  /*0060*/  UPLOP3.LUT UP3, UPT, UPT, UPT, UPT, 0x40, 0x4 ;  /* 0x000000000004789c */ /* 0x000fe40003f6e870 */
[----:B------:R-:W-:Y:S02]  /*0070*/  UPLOP3.LUT UP1, UPT, UPT, UPT, UPT, 0x80, 0x8 ;  /* 0x000000000008789c */ /* 0x000fe40003f2f070 */
[----:B------:R-:W-:Y:S02]  /*0080*/  UPLOP3.LUT UP0, UPT, UPT, UPT, UPT, 0x40, 0x4 ;  /* 0x000000000004789c */ /* 0x000fe40003f0e870 */
[----:B------:R-:W-:-:S02]  /*0090*/  UPLOP3.LUT UP6, UPT, UPT, UPT, UPT, 0x40, 0x4 ;  /* 0x000000000004789c */ /* 0x000fc40003fce870 */
[----:B------:R-:W-:Y:S02]  /*00a0*/  UPLOP3.LUT UP5, UPT, UPT, UPT, UPT, 0x40, 0x4 ;  /* 0x000000000004789c */ /* 0x000fe40003fae870 */
[----:B--2---:R-:W-:Y:S02]  /*00b0*/  UIADD3 UR38, UP2, UPT, UR38, UR4, URZ ;  /* 0x0000000426267290 */ /* 0x004fe4000ff5e0ff */
[----:B------:R-:W-:Y:S02]  /*00c0*/  UP2UR UR41, UPR, URZ, 0x8 ;  /* 0x00000008ff297883 */ /* 0x000fe40008000000 */
[----:B---3--:R-:W-:Y:S02]  /*00d0*/  UIADD3.X UR37, UPT, UPT, URZ, UR37, URZ, UP2, !UPT ;  /* 0x00000025ff257290 */ /* 0x008fe400097fe4ff */
[----:B------:R-:W-:Y:S02]  /*00e0*/  UPLOP3.LUT UP2, UPT, UPT, UPT, UPT, 0x80, 0x8 ;  /* 0x000000000008789c */ /* 0x000fe40003f4f070 */
[----:B------:R-:W-:-:S02]  /*00f0*/  UPLOP3.LUT UP4, UPT, UPT, UPT, UPT, 0x40, 0x4 ;  /* 0x000000000004789c */ /* 0x000fc40003f8e870 */
[----:B------:R-:W-:Y:S01]  /*0100*/  UP2UR UR50, UPR, URZ, 0x4 ;  /* 0x00000004ff327883 */ /* 0x000fe20008000000 */
[----:B-1----:R-:W-:-:S05]  /*0110*/  SHF.R.U32.HI R3, RZ, 0x5, R41 ;  /* 0x00000005ff037819 */ /* 0x002fca0000011629 */
[----:B------:R-:W1:Y:S02]  /*0120*/  SHFL.IDX PT, R0, R3, RZ, 0x1f ;  /* 0x00001fff03007589 */ /* 0x000e6400000e0000 */
[----:B-1----:R-:W-:-:S04]  /*0130*/  SHF.R.S32.HI R5, RZ, 0x1f, R0 ;  /* 0x0000001fff057819 */ /* 0x002fc80000011400 */
[----:B------:R-:W-:-:S04]  /*0140*/  LEA.HI R2, R5, R0, RZ, 0x2 ;  /* 0x0000000005027211 */ /* 0x000fc800078f10ff */
[----:B------:R-:W-:-:S04]  /*0150*/  SHF.R.S32.HI R2, RZ, 0x2, R2 ;  /* 0x00000002ff027819 */ /* 0x000fc80000011402 */
[----:B------:R-:W-:-:S13]  /*0160*/  ISETP.NE.AND P0, PT, R2, RZ, PT ;  /* 0x000000ff0200720c */ /* 0x000fda0003f05270 */
[----:B------:R-:W-:Y:S05]  /*0170*/  @!P0 BRA `(.L_x_0) ;  /* 0x0000000400248947 */ /* 0x000fea0003800000 */
[----:B------:R-:W-:-:S13]  /*0180*/  ISETP.NE.AND P0, PT, R2, 0x2, PT ;  /* 0x000000020200780c */ /* 0x000fda0003f05270 */
[----:B------:R-:W-:Y:S05]  /*0190*/  @!P0 BRA `(.L_x_1) ;  /* 0x0000000000f48947 */ /* 0x000fea0003800000 */
[----:B------:R-:W-:-:S13]  /*01a0*/  ISETP.NE.AND P0, PT, R2, 0x1, PT ;  /* 0x000000010200780c */ /* 0x000fda0003f05270 */
[----:B------:R-:W-:Y:S05]  /*01b0*/  @P0 BRA `(.L_x_2) ;  /* 0x00000000002c0947 */ /* 0x000fea0003800000 */
[----:B------:R-:W-:Y:S01]  /*01c0*/  HFMA2 R2, -RZ, RZ, 0, 5.9604644775390625e-08 ;  /* 0x00000001ff027431 */ /* 0x000fe200000001ff */
[----:B------:R-:W-:Y:S02]  /*01d0*/  UPLOP3.LUT UP3, UPT, UPT, UPT, UPT, 0x40, 0x4 ;  /* 0x000000000004789c */ /* 0x000fe40003f6e870 */
[----:B------:R-:W-:Y:S02]  /*01e0*/  UPLOP3.LUT UP2, UPT, UPT, UPT, UPT, 0x40, 0x4 ;  /* 0x000000000004789c */ /* 0x000fe40003f4e870 */
[----:B------:R-:W-:Y:S02]  /*01f0*/  UPLOP3.LUT UP1, UPT, UPT, UPT, UPT, 0x80, 0x8 ;  /* 0x000000000008789c */ /* 0x000fe40003f2f070 */
[----:B------:R-:W-:Y:S02]  /*0200*/  UPLOP3.LUT UP0, UPT, UPT, UPT, UPT, 0x40, 0x4 ;  /* 0x000000000004789c */ /* 0x000fe40003f0e870 */
[----:B------:R-:W-:Y:S02]  /*0210*/  UPLOP3.LUT UP6, UPT, UPT, UPT, UPT, 0x40, 0x4 ;  /* 0x000000000004789c */ /* 0x000fe40003fce870 */
[----:B------:R-:W-:-:S02]  /*0220*/  UPLOP3.LUT UP5, UPT, UPT, UPT, UPT, 0x40, 0x4 ;  /* 0x000000000004789c */ /* 0x000fc40003fae870 */
[----:B------:R-:W-:Y:S02]  /*0230*/  UPLOP3.LUT UP4, UPT, UPT, UPT, UPT, 0x80, 0x8 ;  /* 0x000000000008789c */ /* 0x000fe40003f8f070 */
[----:B------:R-:W-:Y:S02]  /*0240*/  UP2UR UR41, UPR, URZ, 0x8 ;  /* 0x00000008ff297883 */ /* 0x000fe40008000000 */
[----:B------:R-:W-:Y:S01]  /*0250*/  UP2UR UR50, UPR, URZ, 0x4 ;  /* 0x00000004ff327883 */ /* 0x000fe20008000000 */
[----:B------:R-:W-:Y:S11]  /*0260*/  BRA `(.L_x_0) ;  /* 0x0000000000e87947 */ /* 0x000ff60003800000 */
.L_x_2:
[----:B------:R-:W-:Y:S01]  /*0270*/  ISETP.NE.AND P0, PT, R0, 0xc, PT ;  /* 0x0000000c0000780c */ /* 0x000fe20003f05270 */
[----:B------:R-:W-:Y:S01]  /*0280*/  UPLOP3.LUT UP2, UPT, UPT, UPT, UPT, 0x40, 0x4 ;  /* 0x000000000004789c */ /* 0x000fe20003f4e870 */
[----:B------:R-:W-:Y:S01]  /*0290*/  HFMA2 R2, -RZ, RZ, 0, 1.78813934326171875e-07 ;  /* 0x00000003ff027431 */ /* 0x000fe200000001ff */
[----:B------:R-:W-:Y:S02]  /*02a0*/  UPLOP3.LUT UP1, UPT, UPT, UPT, UPT, 0x80, 0x8 ;  /* 0x000000000008789c */ /* 0x000fe40003f2f070 */
[----:B------:R-:W-:Y:S02]  /*02b0*/  UP2UR UR41, UPR, URZ, 0x4 ;  /* 0x00000004ff297883 */ /* 0x000fe40008000000 */
[----:B------:R-:W-:Y:S02]  /*02c0*/  UPLOP3.LUT UP2, UPT, UPT, UPT, UPT, 0x40, 0x4 ;  /* 0x000000000004789c */ /* 0x000fe40003f4e870 */
[----:B------:R-:W-:Y:S02]  /*02d0*/  UPLOP3.LUT UP0, UPT, UPT, UPT, UPT, 0x40, 0x4 ;  /* 0x000000000004789c */ /* 0x000fe40003f0e870 */
[----:B------:R-:W-:-:S02]  /*02e0*/  UPLOP3.LUT UP6, UPT, UPT, UPT, UPT, 0x40, 0x4 ;  /* 0x000000000004789c */ /* 0x000fc40003fce870 */
[----:B------:R-:W-:Y:S02]  /*02f0*/  UPLOP3.LUT UP5, UPT, UPT, UPT, UPT, 0x80, 0x8 ;  /* 0x000000000008789c */ /* 0x000fe40003faf070 */
[----:B------:R-:W-:Y:S02]  /*0300*/  UPLOP3.LUT UP4, UPT, UPT, UPT, UPT, 0x40, 0x4 ;  /* 0x000000000004789c */ /* 0x000fe40003f8e870 */
[----:B------:R-:W-:Y:S01]  /*0310*/  UP2UR UR50, UPR, URZ, 0x4 ;  /* 0x00000004ff327883 */ /* 0x000fe20008000000 */
[----:B------:R-:W-:Y:S11]  /*0320*/  @!P0 BRA `(.L_x_0) ;  /* 0x0000000000b88947 */ /* 0x000ff60003800000 */
[----:B------:R-:W-:-:S13]  /*0330*/  ISETP.NE.AND P0, PT, R0, 0xe, PT ;  /* 0x0000000e0000780c */ /* 0x000fda0003f05270 */
[----:B------:R-:W-:Y:S05]  /*0340*/  @!P0 BRA `(.L_x_3) ;  /* 0x00000000005c8947 */ /* 0x000fea0003800000 */
[----:B------:R-:W-:-:S13]  /*0350*/  ISETP.NE.AND P0, PT, R0, 0xd, PT ;  /* 0x0000000d0000780c */ /* 0x000fda0003f05270 */
[----:B------:R-:W-:Y:S05]  /*0360*/  @P0 BRA `(.L_x_4) ;  /* 0x00000000002c0947 */ /* 0x000fea0003800000 */
[----:B------:R-:W-:Y:S01]  /*0370*/  HFMA2 R2, -RZ, RZ, 0, 2.384185791015625e-07 ;  /* 0x00000004ff027431 */ /* 0x000fe200000001ff */
        /* <DEDUP_REMOVED lines=10> */
.L_x_4:
[----:B------:R-:W-:Y:S01]  /*0420*/  HFMA2 R2, -RZ, RZ, 0, 3.5762786865234375e-07 ;  /* 0x00000006ff027431 */ /* 0x000fe200000001ff */
[----:B------:R-:W-:Y:S02]  /*0430*/  UPLOP3.LUT UP3, UPT, UPT, UPT, UPT, 0x40, 0x4 ;  /* 0x000000000004789c */ /* 0x000fe40003f6e870 */
[----:B------:R-:W-:Y:S02]  /*0440*/  UPLOP3.LUT UP2, UPT, UPT, UPT, UPT, 0x40, 0x4 ;  /* 0x000000000004789c */ /* 0x000fe40003f4e870 */
[----:B------:R-:W-:Y:S02]  /*0450*/  UPLOP3.LUT UP0, UPT, UPT, UPT, UPT, 0x40, 0x4 ;  /* 0x000000000004789c */ /* 0x000fe40003f0e870 */
[----:B------:R-:W-:Y:S02]  /*0460*/  UPLOP3.LUT UP6, UPT, UPT, UPT, UPT, 0x40, 0x4 ;  /* 0x000000000004789c */ /* 0x000fe40003fce870 */
[----:B------:R-:W-:Y:S02]  /*0470*/  UPLOP3.LUT UP5, UPT, UPT, UPT, UPT, 0x40, 0x4 ;  /* 0x000000000004789c */ /* 0x000fe40003fae870 */
[----:B------:R-:W-:-:S02]  /*0480*/  UPLOP3.LUT UP4, UPT, UPT, UPT, UPT, 0x40, 0x4 ;  /* 0x000000000004789c */ /* 0x000fc40003f8e870 */
[----:B------:R-:W-:Y:S02]  /*0490*/  UP2UR UR41, UPR, URZ, 0x8 ;  /* 0x00000008ff297883 */ /* 0x000fe40008000000 */
[----:B------:R-:W-:Y:S01]  /*04a0*/  UP2UR UR50, UPR, URZ, 0x4 ;  /* 0x00000004ff327883 */ /* 0x000fe20008000000 */
[----:B------:R-:W-:Y:S11]  /*04b0*/  BRA `(.L_x_0) ;  /* 0x0000000000547947 */ /* 0x000ff60003800000 */
.L_x_3:
[----:B------:R-:W-:Y:S01]  /*04c0*/  HFMA2 R2, -RZ, RZ, 0, 2.98023223876953125e-07 ;  /* 0x00000005ff027431 */ /* 0x000fe200000001ff */
        /* <DEDUP_REMOVED lines=10> */
.L_x_1:
[----:B------:R-:W-:Y:S01]  /*0570*/  HFMA2 R2, -RZ, RZ, 0, 1.1920928955078125e-07 ;  /* 0x00000002ff027431 */ /* 0x000fe200000001ff */
        /* <DEDUP_REMOVED lines=8> */
[----:B------:R-:W-:-:S12]  /*0600*/  UP2UR UR50, UPR, URZ, 0x4 ;  /* 0x00000004ff327883 */ /* 0x000fd80008000000 */
.L_x_0:
[----:B------:R-:W-:Y:S01]  /*0610*/  ELECT P0, URZ, PT ;  /* 0x0000000000ff782f */ /* 0x000fe20003800000 */
[----:B------:R-:W-:Y:S03]  /*0620*/  BSSY.RECONVERGENT B0, `(.L_x_5) ;  /* 0x000000f000007945 */ /* 0x000fe60003800200 */
[----:B------:R-:W-:Y:S02]  /*0630*/  PLOP3.LUT P2, PT, P0, PT, UP0, 0x5d, 0xd5 ;  /* 0x0000000000d5781c */ /* 0x000fe4000074eb0d */
[----:B------:R-:W-:-:S11]  /*0640*/  PLOP3.LUT P1, PT, P0, PT, UP6, 0x5d, 0xd5 ;  /* 0x0000000000d5781c */ /* 0x000fd6000072eb6d */
[----:B------:R-:W-:Y:S05]  /*0650*/  @P2 BRA `(.L_x_6) ;  /* 0x00000000002c2947 */ /* 0x000fea0003800000 */
[----:B------:R-:W1:Y:S02]  /*0660*/  LDCU.64 UR4, c[0x0][0x348] ;  /* 0x00006900ff0477ac */ /* 0x000e640008000a00 */
[----:B-1----:R-:W-:-:S04]  /*0670*/  UIADD3 UR8, UP0, UPT, UR4, 0x80, URZ ;  /* 0x0000008004087890 */ /* 0x002fc8000ff1e0ff */
[----:B------:R-:W-:Y:S02]  /*0680*/  UIADD3.X UR9, UPT, UPT, URZ, UR5, URZ, UP0, !UPT ;  /* 0x00000005ff097290 */ /* 0x000fe400087fe4ff */
[----:B------:R-:W-:-:S04]  /*0690*/  UIADD3 UR6, UP0, UPT, UR4, 0x180, URZ ;  /* 0x0000018004067890 */ /* 0x000fc8000ff1e0ff */
[----:B------:R-:W-:Y:S02]  /*06a0*/  UIADD3.X UR7, UPT, UPT, URZ, UR5, URZ, UP0, !UPT ;  /* 0x00000005ff077290 */ /* 0x000fe400087fe4ff */
[----:B------:R-:W-:Y:S01]  /*06b0*/  UIADD3 UR4, UP0, UPT, UR4, 0x280, URZ ;  /* 0x0000028004047890 */ /* 0x000fe2000ff1e0ff */
[----:B------:R1:W-:Y:S03]  /*06c0*/  UTMACCTL.PF [UR8] ;  /* 0x00000000080079b9 */ /* 0x0003e60008040000 */
[----:B------:R-:W-:-:S03]  /*06d0*/  UIADD3.X UR5, UPT, UPT, URZ, UR5, URZ, UP0, !UPT ;  /* 0x00000005ff057290 */ /* 0x000fc600087fe4ff */
[----:B------:R1:W-:Y:S06]  /*06e0*/  UTMACCTL.PF [UR6] ;  /* 0x00000000060079b9 */ /* 0x0003ec0008040000 */
[----:B------:R1:W-:Y:S02]  /*06f0*/  UTMACCTL.PF [UR4] ;  /* 0x00000000040079b9 */ /* 0x0003e40008040000 */
[----:B-1----:R-:W-:Y:S01]  /*0700*/  NOP ;  /* 0x0000000000007918 */ /* 0x002fe20000000000 */
.L_x_6:
[----:B------:R-:W-:Y:S05]  /*0710*/  BSYNC.RECONVERGENT B0 ;  /* 0x0000000000007941 */ /* 0x000fea0003800200 */
.L_x_5:
[----:B------:R-:W-:Y:S04]  /*0720*/  BSSY.RECONVERGENT B0, `(.L_x_7) ;  /* 0x000001b000007945 */ /* 0x000fe80003800200 */
[----:B------:R-:W-:Y:S05]  /*0730*/  @P1 BRA `(.L_x_8) ;  /* 0x0000000000241947 */ /* 0x000fea0003800000 */
[----:B------:R-:W1:Y:S01]  /*0740*/  LDCU.64 UR4, c[0x0][0x348] ;  /* 0x00006900ff0477ac */ /* 0x000e620008000a00 */
[----:B------:R-:W-:Y:S02]  /*0750*/  PLOP3.LUT P6, PT, PT, PT, PT, 0x80, 0x8 ;  /* 0x000000000008781c */ /* 0x000fe40003fcf070 */
[----:B------:R-:W-:Y:S02]  /*0760*/  PLOP3.LUT P5, PT, PT, PT, PT, 0x8, 0x80 ;  /* 0x000000000080781c */ /* 0x000fe40003fae170 */
[----:B------:R-:W-:Y:S02]  /*0770*/  PLOP3.LUT P4, PT, PT, PT, PT, 0x80, 0x8 ;  /* 0x000000000008781c */ /* 0x000fe40003f8f070 */
[----:B------:R-:W-:Y:S01]  /*0780*/  PLOP3.LUT P3, PT, PT, PT, PT, 0x80, 0x8 ;  /* 0x000000000008781c */ /* 0x000fe20003f6f070 */
[----:B-1----:R-:W-:-:S04]  /*0790*/  UIADD3 UR4, UP0, UPT, UR4, 0x400, URZ ;  /* 0x0000040004047890 */ /* 0x002fc8000ff1e0ff */
[----:B------:R-:W-:-:S09]  /*07a0*/  UIADD3.X UR5, UPT, UPT, URZ, UR5, URZ, UP0, !UPT ;  /* 0x00000005ff057290 */ /* 0x000fd200087fe4ff */
[----:B------:R1:W-:Y:S02]  /*07b0*/  UTMACCTL.PF [UR4] ;  /* 0x00000000040079b9 */ /* 0x0003e40008040000 */
[----:B-1----:R-:W-:Y:S05]  /*07c0*/  BRA `(.L_x_9) ;  /* 0x0000000000407947 */ /* 0x002fea0003800000 */
.L_x_8:
[----:B------:R-:W-:-:S13]  /*07d0*/  ISETP.NE.AND P1, PT, R2, 0x3, PT ;  /* 0x000000030200780c */ /* 0x000fda0003f25270 */
[----:B------:R-:W-:Y:S05]  /*07e0*/  @!P1 BRA `(.L_x_10) ;  /* 0x0000000000289947 */ /* 0x000fea0003800000 */
[----:B------:R-:W-:Y:S02]  /*07f0*/  ISETP.NE.AND P1, PT, R2, 0x4, PT ;  /* 0x000000040200780c */ /* 0x000fe40003f25270 */
[----:B------:R-:W-:Y:S02]  /*0800*/  PLOP3.LUT P4, PT, PT, PT, PT, 0x80, 0x8 ;  /* 0x000000000008781c */ /* 0x000fe40003f8f070 */
[----:B------:R-:W-:Y:S02]  /*0810*/  PLOP3.LUT P5, PT, PT, PT, PT, 0x8, 0x80 ;  /* 0x000000000080781c */ /* 0x000fe40003fae170 */
[----:B------:R-:W-:Y:S02]  /*0820*/  PLOP3.LUT P6, PT, PT, PT, PT, 0x80, 0x8 ;  /* 0x000000000008781c */ /* 0x000fe40003fcf070 */
[----:B------:R-:W-:-:S05]  /*0830*/  PLOP3.LUT P3, PT, PT, PT, PT, 0x80, 0x8 ;  /* 0x000000000008781c */ /* 0x000fca0003f6f070 */
[----:B------:R-:W-:Y:S08]  /*0840*/  @P1 BRA `(.L_x_9) ;  /* 0x0000000000201947 */ /* 0x000ff00003800000 */
[----:B------:R-:W-:Y:S02]  /*0850*/  PLOP3.LUT P5, PT, PT, PT, PT, 0x8, 0x80 ;  /* 0x000000000080781c */ /* 0x000fe40003fae170 */
[----:B------:R-:W-:Y:S02]  /*0860*/  PLOP3.LUT P6, PT, PT, PT, PT, 0x8, 0x80 ;  /* 0x000000000080781c */ /* 0x000fe40003fce170 */
[----:B------:R-:W-:Y:S01]  /*0870*/  PLOP3.LUT P3, PT, PT, PT, PT, 0x8, 0x80 ;  /* 0x000000000080781c */ /* 0x000fe20003f6e170 */
[----:B------:R-:W-:-:S12]  /*0880*/  BRA `(.L_x_9) ;  /* 0x0000000000107947 */ /* 0x000fd80003800000 */
.L_x_10:
[----:B------:R-:W-:Y:S02]  /*0890*/  PLOP3.LUT P6, PT, PT, PT, PT, 0x8, 0x80 ;  /* 0x000000000080781c */ /* 0x000fe40003fce170 */
[----:B------:R-:W-:Y:S02]  /*08a0*/  PLOP3.LUT P5, PT, PT, PT, PT, 0x80, 0x8 ;  /* 0x000000000008781c */ /* 0x000fe40003faf070 */
[----:B------:R-:W-:Y:S02]  /*08b0*/  PLOP3.LUT P4, PT, PT, PT, PT, 0x8, 0x80 ;  /* 0x000000000080781c */ /* 0x000fe40003f8e170 */
[----:B------:R-:W-:-:S13]  /*08c0*/  PLOP3.LUT P3, PT, PT, PT, PT, 0x80, 0x8 ;  /* 0x000000000008781c */ /* 0x000fda0003f6f070 */
.L_x_9:
[----:B------:R-:W-:Y:S05]  /*08d0*/  BSYNC.RECONVERGENT B0 ;  /* 0x0000000000007941 */ /* 0x000fea0003800200 */
.L_x_7:
[----:B------:R-:W1:Y:S01]  /*08e0*/  SHFL.IDX PT, R0, R3, RZ, 0x1f ;  /* 0x00001fff03007589 */ /* 0x000e6200000e0000 */
[----:B------:R-:W-:Y:S02]  /*08f0*/  ISETP.NE.AND P1, PT, R2, 0x3, PT ;  /* 0x000000030200780c */ /* 0x000fe40003f25270 */
[----:B------:R-:W-:Y:S02]  /*0900*/  PLOP3.LUT P0, PT, P0, PT, UP1, 0xae, 0xea ;  /* 0x0000000000ea781c */ /* 0x000fe4000070f51e */
[----:B-1----:R-:W-:-:S13]  /*0910*/  ISETP.NE.AND P2, PT, R0, RZ, PT ;  /* 0x000000ff0000720c */ /* 0x002fda0003f45270 */
[----:B------:R-:W-:Y:S05]  /*0920*/  @P2 BRA `(.L_x_11) ;  /* 0x0000000000382947 */ /* 0x000fea0003800000 */
[----:B------:R-:W1:Y:S01]  /*0930*/  S2UR UR5, SR_CgaCtaId ;  /* 0x00000000000579c3 */ /* 0x000e620000008800 */
[----:B------:R-:W-:Y:S01]  /*0940*/  UMOV UR6, 0x400 ;  /* 0x0000040000067882 */ /* 0x000fe20000000000 */
[----:B------:R-:W-:Y:S01]  /*0950*/  UMOV UR4, 0x1 ;  /* 0x0000000100047882 */ /* 0x000fe20000000000 */
[----:B------:R-:W-:Y:S01]  /*0960*/  ELECT P2, URZ, PT ;  /* 0x0000000000ff782f */ /* 0x000fe20003840000 */
[----:B-1----:R-:W-:Y:S02]  /*0970*/  ULEA UR5, UR5, UR6, 0x18 ;  /* 0x0000000605057291 */ /* 0x002fe4000f8ec0ff */
[----:B------:R-:W-:-:S04]  /*0980*/  UIADD3 UR6, UPT, UPT, -UR4, 0x100000, URZ ;  /* 0x0010000004067890 */ /* 0x000fc8000fffe1ff */
[----:B------:R-:W-:Y:S02]  /*0990*/  USHF.L.U32 UR7, UR6, 0xb, URZ ;  /* 0x0000000b06077899 */ /* 0x000fe400080006ff */
[----:B------:R-:W-:Y:S01]  /*09a0*/  USHF.L.U32 UR6, UR6, 0x1, URZ ;  /* 0x0000000106067899 */ /* 0x000fe200080006ff */
[----:B------:R-:W1:Y:S11]  /*09b0*/  FENCE.VIEW.ASYNC.S ;  /* 0x00000000000073c6 */ /* 0x000e760000000000 */
[----:B-1----:R1:W2:Y:S01]  /*09c0*/  SYNCS.EXCH.64 URZ, [UR5+0xe000], UR6 ;  /* 0x00e0000605ff75b2 */ /* 0x0022a20008000100 */
[----:B------:R1:W3:Y:S01]  /*09d0*/  SYNCS.EXCH.64 URZ, [UR5+0xe010], UR6 ;  /* 0x00e0100605ff75b2 */ /* 0x0002e20008000100 */
[----:B------:R1:W4:Y:S01]  /*09e0*/  SYNCS.EXCH.64 URZ, [UR5+0xe008], UR6 ;  /* 0x00e0080605ff75b2 */ /* 0x0003220008000100 */
[----:B------:R1:W1:Y:S01]  /*09f0*/  SYNCS.EXCH.64 URZ, [UR5+0xe018], UR6 ;  /* 0x00e0180605ff75b2 */ /* 0x0002620008000100 */
[----:B------:R-:W-:Y:S01]  /*0a00*/  NOP ;  /* 0x0000000000007918 */ /* 0x000fe20000000000 */
.L_x_11:
[----:B------:R-:W-:Y:S01]  /*0a10*/  NOP ;  /* 0x0000000000007918 */ /* 0x000fe20000000000 */
[----:B------:R-:W-:Y:S05]  /*0a20*/  @!P1 BRA `(.L_x_12) ;  /* 0x0000000000289947 */ /* 0x000fea0003800000 */
[----:B------:R-:W-:Y:S01]  /*0a30*/  ISETP.NE.AND P1, PT, R2, 0x4, PT ;  /* 0x000000040200780c */ /* 0x000fe20003f25270 */
[----:B------:R-:W-:Y:S02]  /*0a40*/  UPLOP3.LUT UP3, UPT, UPT, UPT, UPT, 0x80, 0x8 ;  /* 0x000000000008789c */ /* 0x000fe40003f6f070 */
[----:B------:R-:W-:Y:S02]  /*0a50*/  UPLOP3.LUT UP2, UPT, UPT, UPT, UPT, 0x40, 0x4 ;  /* 0x000000000004789c */ /* 0x000fe40003f4e870 */
[----:B------:R-:W-:Y:S02]  /*0a60*/  UPLOP3.LUT UP1, UPT, UPT, UPT, UPT, 0x80, 0x8 ;  /* 0x000000000008789c */ /* 0x000fe40003f2f070 */
[----:B------:R-:W-:-:S06]  /*0a70*/  UPLOP3.LUT UP0, UPT, UPT, UPT, UPT, 0x80, 0x8 ;  /* 0x000000000008789c */ /* 0x000fcc0003f0f070 */
[----:B------:R-:W-:Y:S05]  /*0a80*/  @P1 BRA `(.L_x_13) ;  /* 0x0000000000201947 */ /* 0x000fea0003800000 */
[----:B------:R-:W-:Y:S02]  /*0a90*/  UPLOP3.LUT UP2, UPT, UPT, UPT, UPT, 0x40, 0x4 ;  /* 0x000000000004789c */ /* 0x000fe40003f4e870 */
[----:B------:R-:W-:Y:S02]  /*0aa0*/  UPLOP3.LUT UP3, UPT, UPT, UPT, UPT, 0x40, 0x4 ;  /* 0x000000000004789c */ /* 0x000fe40003f6e870 */
[----:B------:R-:W-:Y:S01]  /*0ab0*/  UPLOP3.LUT UP0, UPT, UPT, UPT, UPT, 0x40, 0x4 ;  /* 0x000000000004789c */ /* 0x000fe20003f0e870 */
[----:B------:R-:W-:Y:S05]  /*0ac0*/  BRA `(.L_x_13) ;  /* 0x0000000000107947 */ /* 0x000fea0003800000 */
.L_x_12:
[----:B------:R-:W-:Y:S02]  /*0ad0*/  UPLOP3.LUT UP3, UPT, UPT, UPT, UPT, 0x40, 0x4 ;  /* 0x000000000004789c */ /* 0x000fe40003f6e870 */
[----:B------:R-:W-:Y:S02]  /*0ae0*/  UPLOP3.LUT UP2, UPT, UPT, UPT, UPT, 0x80, 0x8 ;  /* 0x000000000008789c */ /* 0x000fe40003f4f070 */
[----:B------:R-:W-:Y:S02]  /*0af0*/  UPLOP3.LUT UP1, UPT, UPT, UPT, UPT, 0x40, 0x4 ;  /* 0x000000000004789c */ /* 0x000fe40003f2e870 */
[----:B------:R-:W-:Y:S02]  /*0b00*/  UPLOP3.LUT UP0, UPT, UPT, UPT, UPT, 0x80, 0x8 ;  /* 0x000000000008789c */ /* 0x000fe40003f0f070 */
.L_x_13:
[----:B------:R-:W5:Y:S02]  /*0b10*/  SHFL.IDX PT, R0, R3, RZ, 0x1f ;  /* 0x00001fff03007589 */ /* 0x000f6400000e0000 */
[----:B-----5:R-:W-:-:S13]  /*0b20*/  ISETP.NE.AND P1, PT, R0, RZ, PT ;  /* 0x000000ff0000720c */ /* 0x020fda0003f25270 */
[----:B------:R-:W-:Y:S05]  /*0b30*/  @P1 BRA `(.L_x_14) ;  /* 0x0000000000401947 */ /* 0x000fea0003800000 */
[----:B-1----:R-:W1:Y:S01]  /*0b40*/  S2UR UR5, SR_CgaCtaId ;  /* 0x00000000000579c3 */ /* 0x002e620000008800 */
        /* <DEDUP_REMOVED lines=8> */
[----:B-1----:R1:W1:Y:S01]  /*0bd0*/  SYNCS.EXCH.64 URZ, [UR5+0xe020], UR6 ;  /* 0x00e0200605ff75b2 */ /* 0x0022620008000100 */
[----:B------:R1:W1:Y:S01]  /*0be0*/  SYNCS.EXCH.64 URZ, [UR5+0xe038], UR6 ;  /* 0x00e0380605ff75b2 */ /* 0x0002620008000100 */
[----:B------:R1:W1:Y:S01]  /*0bf0*/  SYNCS.EXCH.64 URZ, [UR5+0xe028], UR6 ;  /* 0x00e0280605ff75b2 */ /* 0x0002620008000100 */
[----:B------:R1:W1:Y:S01]  /*0c00*/  SYNCS.EXCH.64 URZ, [UR5+0xe040], UR6 ;  /* 0x00e0400605ff75b2 */ /* 0x0002620008000100 */
[----:B------:R1:W1:Y:S01]  /*0c10*/  SYNCS.EXCH.64 URZ, [UR5+0xe030], UR6 ;  /* 0x00e0300605ff75b2 */ /* 0x0002620008000100 */
[----:B------:R1:W1:Y:S01]  /*0c20*/  SYNCS.EXCH.64 URZ, [UR5+0xe048], UR6 ;  /* 0x00e0480605ff75b2 */ /* 0x0002620008000100 */
[----:B------:R-:W-:Y:S01]  /*0c30*/  NOP ;  /* 0x0000000000007918 */ /* 0x000fe20000000000 */
.L_x_14:
[----:B------:R-:W5:Y:S01]  /*0c40*/  SHFL.IDX PT, R0, R3, RZ, 0x1f ;  /* 0x00001fff03007589 */ /* 0x000f6200000e0000 */
[----:B------:R-:W-:Y:S01]  /*0c50*/  NOP ;  /* 0x0000000000007918 */ /* 0x000fe20000000000 */
[----:B-----5:R-:W-:-:S13]  /*0c60*/  ISETP.NE.AND P1, PT, R0, RZ, PT ;  /* 0x000000ff0000720c */ /* 0x020fda0003f25270 */
[----:B------:R-:W-:Y:S05]  /*0c70*/  @P1 BRA `(.L_x_15) ;  /* 0x0000000000401947 */ /* 0x000fea0003800000 */
[----:B-1----:R-:W1:Y:S01]  /*0c80*/  S2UR UR6, SR_CgaCtaId ;  /* 0x00000000000679c3 */ /* 0x002e620000008800 */
[----:B------:R-:W-:Y:S01]  /*0c90*/  UMOV UR7, 0x400 ;  /* 0x0000040000077882 */ /* 0x000fe20000000000 */
[----:B------:R-:W-:Y:S01]  /*0ca0*/  UMOV UR5, 0x1 ;  /* 0x0000000100057882 */ /* 0x000fe20000000000 */
[----:B------:R-:W-:Y:S01]  /*0cb0*/  UMOV UR4, 0x80 ;  /* 0x0000008000047882 */ /* 0x000fe20000000000 */
[----:B------:R-:W-:-:S04]  /*0cc0*/  UIADD3 UR8, UPT, UPT, -UR5, 0x100000, URZ ;  /* 0x0010000005087890 */ /* 0x000fc8000fffe1ff */
[----:B------:R-:W-:Y:S02]  /*0cd0*/  USHF.L.U32 UR9, UR8, 0xb, URZ ;  /* 0x0000000b08097899 */ /* 0x000fe400080006ff */
[----:B------:R-:W-:Y:S02]  /*0ce0*/  USHF.L.U32 UR8, UR8, 0x1, URZ ;  /* 0x0000000108087899 */ /* 0x000fe400080006ff */
[----:B------:R-:W-:-:S04]  /*0cf0*/  UIADD3 UR4, UPT, UPT, -UR4, 0x100000, URZ ;  /* 0x0010000004047890 */ /* 0x000fc8000fffe1ff */
[----:B------:R-:W-:Y:S02]  /*0d00*/  USHF.L.U32 UR5, UR4, 0xb, URZ ;  /* 0x0000000b04057899 */ /* 0x000fe400080006ff */
[----:B------:R-:W-:Y:S01]  /*0d10*/  USHF.L.U32 UR4, UR4, 0x1, URZ ;  /* 0x0000000104047899 */ /* 0x000fe200080006ff */
[----:B------:R-:W-:Y:S01]  /*0d20*/  ELECT P1, URZ, PT ;  /* 0x0000000000ff782f */ /* 0x000fe20003820000 */
[----:B-1----:R-:W-:Y:S01]  /*0d30*/  ULEA UR6, UR6, UR7, 0x18 ;  /* 0x0000000706067291 */ /* 0x002fe2000f8ec0ff */
[----:B------:R-:W1:Y:S11]  /*0d40*/  FENCE.VIEW.ASYNC.S ;  /* 0x00000000000073c6 */ /* 0x000e760000000000 */
[----:B-1----:R1:W1:Y:S01]  /*0d50*/  SYNCS.EXCH.64 URZ, [UR6+0xe050], UR8 ;  /* 0x00e0500806ff75b2 */ /* 0x0022620008000100 */
[----:B------:R1:W1:Y:S01]  /*0d60*/  SYNCS.EXCH.64 URZ, [UR6+0xe058], UR4 ;  /* 0x00e0580406ff75b2 */ /* 0x0002620008000100 */
[----:B------:R-:W-:Y:S01]  /*0d70*/  NOP ;  /* 0x0000000000007918 */ /* 0x000fe20000000000 */
.L_x_15:
[----:B------:R-:W5:Y:S01]  /*0d80*/  SHFL.IDX PT, R0, R3, RZ, 0x1f ;  /* 0x00001fff03007589 */ /* 0x000f6200000e0000 */
[----:B-1----:R-:W-:Y:S01]  /*0d90*/  USEL UR5, URZ, 0x2, !UP4 ;  /* 0x00000002ff057887 */ /* 0x002fe2000e000000 */
[----:B------:R-:W-:Y:S01]  /*0da0*/  ISETP.NE.AND P2, PT, R2, 0x2, PT ;  /* 0x000000020200780c */ /* 0x000fe20003f45270 */
[----:B------:R-:W-:Y:S02]  /*0db0*/  NOP ;  /* 0x0000000000007918 */ /* 0x000fe40000000000 */
[----:B------:R-:W-:Y:S01]  /*0dc0*/  USEL UR5, UR5, 0x1, !UP5 ;  /* 0x0000000105057887 */ /* 0x000fe2000e800000 */
[----:B-----5:R-:W-:-:S13]  /*0dd0*/  ISETP.NE.AND P1, PT, R0, RZ, PT ;  /* 0x000000ff0000720c */ /* 0x020fda0003f25270 */
[----:B------:R-:W-:Y:S05]  /*0de0*/  @P1 BRA `(.L_x_16) ;  /* 0x0000000000401947 */ /* 0x000fea0003800000 */
[----:B------:R-:W1:Y:S01]  /*0df0*/  S2UR UR7, SR_CgaCtaId ;  /* 0x00000000000779c3 */ /* 0x000e620000008800 */
[----:B------:R-:W-:Y:S01]  /*0e00*/  UMOV UR8, 0x400 ;  /* 0x0000040000087882 */ /* 0x000fe20000000000 */
[----:B------:R-:W-:Y:S01]  /*0e10*/  UMOV UR6, 0x1 ;  /* 0x0000000100067882 */ /* 0x000fe20000000000 */
[----:B------:R-:W-:Y:S01]  /*0e20*/  UMOV UR4, 0x80 ;  /* 0x0000008000047882 */ /* 0x000fe20000000000 */
[----:B------:R-:W-:Y:S01]  /*0e30*/  ELECT P1, URZ, PT ;  /* 0x0000000000ff782f */ /* 0x000fe20003820000 */
[----:B------:R-:W-:-:S04]  /*0e40*/  UIADD3 UR10, UPT, UPT, -UR4, 0x100000, URZ ;  /* 0x00100000040a7890 */ /* 0x000fc8000fffe1ff */
[----:B------:R-:W-:Y:S02]  /*0e50*/  USHF.L.U32 UR11, UR10, 0xb, URZ ;  /* 0x0000000b0a0b7899 */ /* 0x000fe400080006ff */
[----:B------:R-:W-:Y:S02]  /*0e60*/  USHF.L.U32 UR10, UR10, 0x1, URZ ;  /* 0x000000010a0a7899 */ /* 0x000fe400080006ff */
[----:B-1----:R-:W-:Y:S02]  /*0e70*/  ULEA UR7, UR7, UR8, 0x18 ;  /* 0x0000000807077291 */ /* 0x002fe4000f8ec0ff */
[----:B------:R-:W-:-:S04]  /*0e80*/  UIADD3 UR8, UPT, UPT, -UR6, 0x100000, URZ ;  /* 0x0010000006087890 */ /* 0x000fc8000fffe1ff */
[----:B------:R-:W-:Y:S02]  /*0e90*/  USHF.L.U32 UR9, UR8, 0xb, URZ ;  /* 0x0000000b08097899 */ /* 0x000fe400080006ff */
[----:B------:R-:W-:Y:S01]  /*0ea0*/  USHF.L.U32 UR8, UR8, 0x1, URZ ;  /* 0x0000000108087899 */ /* 0x000fe200080006ff */
[----:B------:R-:W1:Y:S11]  /*0eb0*/  FENCE.VIEW.ASYNC.S ;  /* 0x00000000000073c6 */ /* 0x000e760000000000 */
[----:B-1----:R1:W1:Y:S01]  /*0ec0*/  SYNCS.EXCH.64 URZ, [UR7+0xe060], UR8 ;  /* 0x00e0600807ff75b2 */ /* 0x0022620008000100 */
[----:B------:R1:W1:Y:S01]  /*0ed0*/  SYNCS.EXCH.64 URZ, [UR7+0xe068], UR10 ;  /* 0x00e0680a07ff75b2 */ /* 0x0002620008000100 */
[----:B------:R-:W-:Y:S01]  /*0ee0*/  NOP ;  /* 0x0000000000007918 */ /* 0x000fe20000000000 */
.L_x_16:
[----:B------:R-:W-:Y:S01]  /*0ef0*/  NOP ;  /* 0x0000000000007918 */ /* 0x000fe20000000000 */
[----:B------:R-:W-:Y:S05]  /*0f00*/  @!P2 BRA `(.L_x_17) ;  /* 0x000000000024a947 */ /* 0x000fea0003800000 */
[----:B------:R-:W-:Y:S01]  /*0f10*/  ISETP.NE.AND P1, PT, R2, RZ, PT ;  /* 0x000000ff0200720c */ /* 0x000fe20003f25270 */
[----:B------:R-:W-:Y:S02]  /*0f20*/  UP2UR UR4, UPR, URZ, 0x1 ;  /* 0x00000001ff047883 */ /* 0x000fe40008000000 */
[----:B------:R-:W-:Y:S01]  /*0f30*/  UPLOP3.LUT UP0, UPT, UPT, UPT, UPT, 0x80, 0x8 ;  /* 0x000000000008789c */ /* 0x000fe20003f0f070 */
[----:B-1----:R-:W-:-:S03]  /*0f40*/  UMOV UR7, URZ ;  /* 0x000000ff00077c82 */ /* 0x002fc60008000000 */
[----:B------:R-:W-:Y:S02]  /*0f50*/  UP2UR UR40, UPR, URZ, 0x1 ;  /* 0x00000001ff287883 */ /* 0x000fe40008000000 */
[----:B------:R-:W-:-:S04]  /*0f60*/  UISETP.NE.AND UP0, UPT, UR4, URZ, UPT ;  /* 0x000000ff0400728c */ /* 0x000fc8000bf05270 */
[----:B------:R-:W-:Y:S07]  /*0f70*/  @P1 BRA `(.L_x_18) ;  /* 0x00000000001c1947 */ /* 0x000fee0003800000 */
[----:B------:R-:W-:Y:S01]  /*0f80*/  UMOV UR7, 0x1 ;  /* 0x0000000100077882 */ /* 0x000fe20000000000 */
[----:B------:R-:W-:Y:S05]  /*0f90*/  BRA `(.L_x_18) ;  /* 0x0000000000147947 */ /* 0x000fea0003800000 */
.L_x_17:
[----:B------:R-:W-:Y:S02]  /*0fa0*/  UP2UR UR4, UPR, URZ, 0x1 ;  /* 0x00000001ff047883 */ /* 0x000fe40008000000 */
[----:B------:R-:W-:Y:S01]  /*0fb0*/  UPLOP3.LUT UP0, UPT, UPT, UPT, UPT, 0x40, 0x4 ;  /* 0x000000000004789c */ /* 0x000fe20003f0e870 */
[----:B-1----:R-:W-:-:S03]  /*0fc0*/  UMOV UR7, 0x2 ;  /* 0x0000000200077882 */ /* 0x002fc60000000000 */
[----:B------:R-:W-:Y:S02]  /*0fd0*/  UP2UR UR40, UPR, URZ, 0x1 ;  /* 0x00000001ff287883 */ /* 0x000fe40008000000 */
[----:B------:R-:W-:Y:S02]  /*0fe0*/  UISETP.NE.AND UP0, UPT, UR4, URZ, UPT ;  /* 0x000000ff0400728c */ /* 0x000fe4000bf05270 */
.L_x_18:
[----:B------:R-:W1:Y:S02]  /*0ff0*/  SHFL.IDX PT, R0, R3, RZ, 0x1f ;  /* 0x00001fff03007589 */ /* 0x000e6400000e0000 */
        /* <DEDUP_REMOVED lines=14> */
.L_x_19:
[----:B------:R-:W-:Y:S01]  /*10e0*/  NOP ;  /* 0x0000000000007918 */ /* 0x000fe20000000000 */
[----:B------:R-:W-:Y:S05]  /*10f0*/  @!P2 BRA `(.L_x_20) ;  /* 0x000000000024a947 */ /* 0x000fea0003800000 */
[----:B------:R-:W-:Y:S01]  /*1100*/  ISETP.NE.AND P1, PT, R2, 0x1, PT ;  /* 0x000000010200780c */ /* 0x000fe20003f25270 */
        /* <DEDUP_REMOVED lines=8> */
.L_x_20:
[----:B------:R-:W-:Y:S02]  /*1190*/  UP2UR UR4, UPR, URZ, 0x1 ;  /* 0x00000001ff047883 */ /* 0x000fe40008000000 */
[----:B------:R-:W-:Y:S01]  /*11a0*/  UPLOP3.LUT UP0, UPT, UPT, UPT, UPT, 0x40, 0x4 ;  /* 0x000000000004789c */ /* 0x000fe20003f0e870 */
[----:B-1----:R-:W-:-:S03]  /*11b0*/  UMOV UR6, 0x2 ;  /* 0x0000000200067882 */ /* 0x002fc60000000000 */
[----:B------:R-:W-:Y:S02]  /*11c0*/  UP2UR UR39, UPR, URZ, 0x1 ;  /* 0x00000001ff277883 */ /* 0x000fe40008000000 */
[----:B------:R-:W-:Y:S02]  /*11d0*/  UISETP.NE.AND UP0, UPT, UR4, URZ, UPT ;  /* 0x000000ff0400728c */ /* 0x000fe4000bf05270 */
.L_x_21:
[----:B------:R-:W1:Y:S01]  /*11e0*/  SHFL.IDX PT, R0, R3, RZ, 0x1f ;  /* 0x00001fff03007589 */ /* 0x000e6200000e0000 */
[----:B------:R-:W-:Y:S02]  /*11f0*/  USEL UR8, URZ, 0x1, !UP4 ;  /* 0x00000001ff087887 */ /* 0x000fe4000e000000 */
[----:B------:R-:W-:Y:S01]  /*1200*/  USEL UR49, URZ, 0x1, UP4 ;  /* 0x00000001ff317887 */ /* 0x000fe2000a000000 */
        /* <DEDUP_REMOVED lines=14> */
.L_x_22:
        /* <DEDUP_REMOVED lines=19> */
[----:B------:R1:W1:Y:S01]  /*1420*/  SYNCS.EXCH.64 URZ, [UR10+0xe098], UR12 ;  /* 0x00e0980c0aff75b2 */ /* 0x0002620008000100 */
[----:B------:R1:W1:Y:S01]  /*1430*/  SYNCS.EXCH.64 URZ, [UR10+0xe0a8], UR14 ;  /* 0x00e0a80e0aff75b2 */ /* 0x0002620008000100 */
[----:B------:R-:W-:Y:S01]  /*1440*/  NOP ;  /* 0x0000000000007918 */ /* 0x000fe20000000000 */
.L_x_23:
        /* <DEDUP_REMOVED lines=22> */
.L_x_24:
[----:B------:R-:W5:Y:S01]  /*15b0*/  SHFL.IDX PT, R3, R3, RZ, 0x1f ;  /* 0x00001fff03037589 */ /* 0x000f6200000e0000 */
[----:B------:R-:W1:Y:S01]  /*15c0*/  S2UR UR36, SR_CTAID.X ;  /* 0x00000000002479c3 */ /* 0x000e620000002500 */
[----:B------:R-:W-:Y:S01]  /*15d0*/  NOP ;  /* 0x0000000000007918 */ /* 0x000fe20000000000 */
[----:B-----5:R-:W-:-:S13]  /*15e0*/  ISETP.NE.AND P1, PT, R3, RZ, PT ;  /* 0x000000ff0300720c */ /* 0x020fda0003f25270 */
[----:B-1----:R-:W-:Y:S05]  /*15f0*/  @P1 BRA `(.L_x_25) ;  /* 0x0000000000301947 */ /* 0x002fea0003800000 */
        /* <DEDUP_REMOVED lines=12> */
.L_x_25:
[----:B------:R-:W-:Y:S01]  /*16c0*/  ISETP.GT.AND P1, PT, R2, 0x3, PT ;  /* 0x000000030200780c */ /* 0x000fe20003f24270 */
[----:B------:R-:W-:Y:S01]  /*16d0*/  NOP ;  /* 0x0000000000007918 */ /* 0x000fe20000000000 */
[----:B-1234-:R-:W-:Y:S11]  /*16e0*/  BAR.SYNC.DEFER_BLOCKING 0x0 ;  /* 0x0000000000007b1d */ /* 0x01eff60000010000 */
[----:B------:R-:W-:Y:S05]  /*16f0*/  @P1 BRA `(.L_x_26) ;  /* 0x0000013800b41947 */ /* 0x000fea0003800000 */
[----:B------:R-:W-:Y:S01]  /*1700*/  ISETP.GE.U32.AND P0, PT, R2, 0x2, PT ;  /* 0x000000020200780c */ /* 0x000fe20003f06070 */
[----:B------:R-:W-:-:S04]  /*1710*/  UISETP.NE.AND UP0, UPT, UR50, URZ, UPT ;  /* 0x000000ff3200728c */ /* 0x000fc8000bf05270 */
[----:B------:R-:W-:-:S04]  /*1720*/  USEL UR4, URZ, 0x2, !UP0 ;  /* 0x00000002ff047887 */ /* 0x000fc8000c000000 */
[----:B------:R-:W-:-:S04]  /*1730*/  USEL UR4, UR4, 0x1, !UP5 ;  /* 0x0000000104047887 */ /* 0x000fc8000e800000 */
[----:B------:R-:W-:Y:S08]  /*1740*/  @!P0 BRA `(.L_x_27) ;  /* 0x0000009000548947 */ /* 0x000ff00003800000 */
[----:B------:R-:W-:Y:S05]  /*1750*/  @!P2 BRA `(.L_x_28) ;  /* 0x000000280084a947 */ /* 0x000fea0003800000 */
[----:B------:R-:W-:-:S08]  /*1760*/  NOP ;  /* 0x0000000000007918 */ /* 0x000fd00000000000 */
[----:B------:R-:W1:-:S00]  /*1770*/  USETMAXREG.DEALLOC.CTAPOOL 0x20 ;  /* 0x00000020000079c8 */ /* 0x000e4000080e0500 */
[----:B-1----:R-:W1:Y:S02]  /*1780*/  LDC R0, c[0x0][0x900] ;  /* 0x00024000ff007b82 */ /* 0x002e640000000800 */
[----:B-1----:R-:W-:-:S13]  /*1790*/  ISETP.LE.AND P0, PT, R0, UR36, PT ;  /* 0x0000002400007c0c */ /* 0x002fda000bf03270 */
[----:B------:R-:W-:Y:S05]  /*17a0*/  @P0 EXIT ;  /* 0x000000000000094d */ /* 0x000fea0003800000 */
[----:B------:R-:W1:Y:S01]  /*17b0*/  S2UR UR6, SR_CgaCtaId ;  /* 0x00000000000679c3 */ /* 0x000e620000008800 */
[----:B------:R-:W-:Y:S01]  /*17c0*/  UMOV UR7, 0x400 ;  /* 0x0000040000077882 */ /* 0x000fe20000000000 */
[----:B------:R-:W-:Y:S01]  /*17d0*/  HFMA2 R7, -RZ, RZ, 0, 0 ;  /* 0x00000000ff077431 */ /* 0x000fe200000001ff */
[----:B------:R-:W-:Y:S01]  /*17e0*/  PRMT R8, RZ, 0x7610, R8 ;  /* 0x00007610ff087816 */ /* 0x000fe20000000008 */
[----:B------:R-:W-:Y:S02]  /*17f0*/  ULOP3.LUT UR22, UR4, 0x1, URZ, 0xc0, !UPT ;  /* 0x0000000104167892 */ /* 0x000fe4000f8ec0ff */
[----:B------:R-:W-:Y:S01]  /*1800*/  ULOP3.LUT UR21, UR5, 0x1, URZ, 0xc0, !UPT ;  /* 0x0000000105157892 */ /* 0x000fe2000f8ec0ff */
[----:B------:R-:W-:Y:S01]  /*1810*/  UMOV UR33, URZ ;  /* 0x000000ff00217c82 */ /* 0x000fe20008000000 */
[----:B------:R-:W-:Y:S01]  /*1820*/  UMOV UR32, 0x1 ;  /* 0x0000000100207882 */ /* 0x000fe20000000000 */
[----:B------:R-:W-:Y:S01]  /*1830*/  UMOV UR31, 0x1 ;  /* 0x00000001001f7882 */ /* 0x000fe20000000000 */
[----:B------:R-:W-:Y:S01]  /*1840*/  UMOV UR30, 0x1 ;  /* 0x00000001001e7882 */ /* 0x000fe20000000000 */
[----:B------:R-:W-:Y:S01]  /*1850*/  UMOV UR29, URZ ;  /* 0x000000ff001d7c82 */ /* 0x000fe20008000000 */
[----:B------:R-:W-:Y:S01]  /*1860*/  UMOV UR28, URZ ;  /* 0x000000ff001c7c82 */ /* 0x000fe20008000000 */
[----:B-1----:R-:W-:-:S04]  /*1870*/  ULEA UR6, UR6, UR7, 0x18 ;  /* 0x0000000706067291 */ /* 0x002fc8000f8ec0ff */
[----:B------:R-:W-:-:S04]  /*1880*/  UIADD3 UR6, UPT, UPT, UR6, 0x4000, URZ ;  /* 0x0000400006067890 */ /* 0x000fc8000fffe0ff */
[----:B------:R-:W-:-:S04]  /*1890*/  USHF.R.U32.HI UR34, URZ, 0x4, UR6 ;  /* 0x00000004ff227899 */ /* 0x000fc80008011606 */
[----:B------:R-:W-:-:S04]  /*18a0*/  ULOP3.LUT UR34, UR34, 0x3fff, URZ, 0xc0, !UPT ;  /* 0x00003fff22227892 */ /* 0x000fc8000f8ec0ff */
[----:B------:R-:W-:-:S12]  /*18b0*/  ULOP3.LUT UR23, UR34, 0x10000, URZ, 0xfc, !UPT ;  /* 0x0001000022177892 */ /* 0x000fd8000f8efcff */
.L_x_89:
[----:B------:R-:W1:Y:S01]  /*18c0*/  LDCU.64 UR4, c[0x0][0x908] ;  /* 0x00012100ff0477ac */ /* 0x000e620008000a00 */
[----:B--2---:R-:W2:Y:S01]  /*18d0*/  LDCU UR6, c[0x0][0x904] ;  /* 0x00012080ff0677ac */ /* 0x004ea20008000800 */
[----:B-1----:R-:W-:Y:S01]  /*18e0*/  UIMAD.WIDE.U32 UR8, UR36, UR4, URZ ;  /* 0x00000004240872a5 */ /* 0x002fe2000f8e00ff */
[----:B------:R-:W1:Y:S01]  /*18f0*/  LDCU UR4, c[0x0][0x380] ;  /* 0x00007000ff0477ac */ /* 0x000e620008000800 */
[----:B--2---:R-:W-:Y:S02]  /*1900*/  UISETP.NE.AND UP0, UPT, UR6, 0x1, UPT ;  /* 0x000000010600788c */ /* 0x004fe4000bf05270 */
[----:B------:R-:W-:-:S04]  /*1910*/  USHF.R.U32.HI UR5, URZ, UR5, UR9 ;  /* 0x00000005ff057299 */ /* 0x000fc80008011609 */
[----:B------:R-:W-:-:S04]  /*1920*/  USEL UR5, UR36, UR5, !UP0 ;  /* 0x0000000524057287 */ /* 0x000fc8000c000000 */
[----:B------:R-:W-:-:S04]  /*1930*/  UIADD3 UR5, UPT, UPT, -UR5, URZ, URZ ;  /* 0x000000ff05057290 */ /* 0x000fc8000fffe1ff */
[----:B------:R-:W-:-:S04]  /*1940*/  UIMAD UR5, UR6, UR5, UR36 ;  /* 0x00000005060572a4 */ /* 0x000fc8000f8e0224 */
[----:B------:R-:W-:-:S04]  /*1950*/  USHF.L.U32 UR5, UR5, 0x8, URZ ;  /* 0x0000000805057899 */ /* 0x000fc800080006ff */
[----:B-1----:R-:W-:-:S09]  /*1960*/  UISETP.GE.AND UP0, UPT, UR5, UR4, UPT ;  /* 0x000000040500728c */ /* 0x002fd2000bf06270 */
[----:B------:R-:W-:Y:S05]  /*1970*/  BRA.U UP0, `(.L_x_29) ;  /* 0x0000002500e47547 */ /* 0x000fea000b800000 */
[----:B------:R-:W-:-:S13]  /*1980*/  LOP3.LUT P0, RZ, R8, 0xff, RZ, 0xc0, !PT ;  /* 0x000000ff08ff7812 */ /* 0x000fda000780c0ff */
[----:B------:R-:W-:Y:S05]  /*1990*/  @P0 BRA `(.L_x_30) ;  /* 0x0000000000940947 */ /* 0x000fea0003800000 */
[----:B------:R-:W1:Y:S01]  /*19a0*/  S2UR UR5, SR_CgaCtaId ;  /* 0x00000000000579c3 */ /* 0x000e620000008800 */
[----:B------:R-:W-:Y:S01]  /*19b0*/  UMOV UR6, 0x40 ;  /* 0x0000004000067882 */ /* 0x000fe20000000000 */
[----:B------:R-:W-:Y:S01]  /*19c0*/  NOP ;  /* 0x0000000000007918 */ /* 0x000fe20000000000 */
[----:B------:R-:W-:Y:S01]  /*19d0*/  UMOV UR4, 0x400 ;  /* 0x0000040000047882 */ /* 0x000fe20000000000 */
[----:B-1----:R-:W-:Y:S02]  /*19e0*/  ULEA UR6, UR5, UR6, 0x18 ;  /* 0x0000000605067291 */ /* 0x002fe4000f8ec0ff */
[----:B------:R-:W-:-:S07]  /*19f0*/  ULEA UR5, UR5, UR4, 0x18 ;  /* 0x0000000405057291 */ /* 0x000fce000f8ec0ff */
[----:B------:R-:W1:Y:S02]  /*1a00*/  LDS.U8 R0, [UR6+0x1c] ;  /* 0x00001c06ff007984 */ /* 0x000e640008000000 */
[----:B-1----:R-:W-:-:S13]  /*1a10*/  ISETP.NE.AND P0, PT, R0, RZ, PT ;  /* 0x000000ff0000720c */ /* 0x002fda0003f05270 */
[----:B------:R-:W-:Y:S05]  /*1a20*/  @P0 BRA `(.L_x_31) ;  /* 0x0000000000580947 */ /* 0x000fea0003800000 */
[----:B------:R-:W-:-:S13]  /*1a30*/  ELECT P0, URZ, PT ;  /* 0x0000000000ff782f */ /* 0x000fda0003800000 */
[----:B------:R-:W-:Y:S05]  /*1a40*/  @!P0 BRA `(.L_x_32) ;  /* 0x0000000000608947 */ /* 0x000fea0003800000 */
[----:B------:R-:W-:Y:S01]  /*1a50*/  UMOV UR4, 0x10 ;  /* 0x0000001000047882 */ /* 0x000fe20000000000 */
[----:B------:R-:W-:Y:S01]  /*1a60*/  HFMA2 R0, -RZ, RZ, 0, 5.9604644775390625e-08 ;  /* 0x00000001ff007431 */ /* 0x000fe200000001ff */
[----:B------:R-:W-:-:S03]  /*1a70*/  MOV R2, 0xffff ;  /* 0x0000ffff00027802 */ /* 0x000fc60000000f00 */
[----:B------:R-:W-:Y:S04]  /*1a80*/  DEPBAR.LE SB1, 0x36 ;  /* 0x00009d800000791a */ /* 0x000fe80000000000 */
[----:B------:R-:W1:Y:S02]  /*1a90*/  UTCATOMSWS.FIND_AND_SET.ALIGN UP0, UR4, UR4 ;  /* 0x00000004000475e3 */ /* 0x000e640008000800 */
[----:B-1----:R-:W-:Y:S01]  /*1aa0*/  MOV R3, UR4 ;  /* 0x0000000400037c02 */ /* 0x002fe20008000f00 */
[----:B------:R-:W-:Y:S06]  /*1ab0*/  BRA.U UP0, `(.L_x_33) ;  /* 0x0000000100187547 */ /* 0x000fec000b800000 */
.L_x_34:
[----:B------:R-:W-:Y:S05]  /*1ac0*/  NANOSLEEP 0x64 ;  /* 0x000000640000795d */ /* 0x000fea0003800000 */
[----:B------:R-:W-:-:S05]  /*1ad0*/  UMOV UR4, 0x10 ;  /* 0x0000001000047882 */ /* 0x000fca0000000000 */
[----:B------:R-:W-:Y:S04]  /*1ae0*/  DEPBAR.LE SB1, 0x36 ;  /* 0x00009d800000791a */ /* 0x000fe80000000000 */
[----:B------:R-:W1:Y:S02]  /*1af0*/  UTCATOMSWS.FIND_AND_SET.ALIGN UP0, UR4, UR4 ;  /* 0x00000004000475e3 */ /* 0x000e640008000800 */
[----:B-1----:R-:W-:Y:S01]  /*1b00*/  MOV R3, UR4 ;  /* 0x0000000400037c02 */ /* 0x002fe20008000f00 */
[----:B------:R-:W-:Y:S05]  /*1b10*/  BRA.U !UP0, `(.L_x_34) ;  /* 0xfffffffd08e87547 */ /* 0x000fea000b83ffff */
.L_x_33:
[-C--:B------:R-:W-:Y:S02]  /*1b20*/  SHF.L.U32 R2, R2, R3.reuse, RZ ;  /* 0x0000000302027219 */ /* 0x080fe400000006ff */
[----:B------:R-:W-:Y:S01]  /*1b30*/  SHF.L.U32 R0, R0, R3, RZ ;  /* 0x0000000300007219 */ /* 0x000fe200000006ff */
[----:B------:R-:W-:Y:S02]  /*1b40*/  IMAD.SHL.U32 R3, R3, 0x20, RZ ;  /* 0x0000002003037824 */ /* 0x000fe400078e00ff */
[----:B------:R1:W-:Y:S04]  /*1b50*/  ATOMS.OR RZ, [UR6+0x14], R2 ;  /* 0x00001402ffff798c */ /* 0x0003e8000b000006 */
[----:B------:R1:W-:Y:S04]  /*1b60*/  ATOMS.OR RZ, [UR6+0x18], R0 ;  /* 0x00001800ffff798c */ /* 0x0003e8000b000006 */
[----:B------:R1:W-:Y:S01]  /*1b70*/  STS [UR5+0xe0e0], R3 ;  /* 0x00e0e003ff007988 */ /* 0x0003e20008000805 */
[----:B------:R-:W-:Y:S05]  /*1b80*/  BRA `(.L_x_32) ;  /* 0x0000000000107947 */ /* 0x000fea0003800000 */
.L_x_31:
[----:B------:R-:W-:Y:S02]  /*1b90*/  MOV R0, 0xffffffff ;  /* 0xffffffff00007802 */ /* 0x000fe40000000f00 */
[----:B------:R-:W-:-:S03]  /*1ba0*/  MOV R2, 0x1bd0 ;  /* 0x00001bd000027802 */ /* 0x000fc60000000f00 */
[----:B------:R1:W-:Y:S04]  /*1bb0*/  STS [UR5+0xe0e0], R0 ;  /* 0x00e0e000ff007988 */ /* 0x0003e80008000805 */
[----:B-1----:R-:W-:Y:S05]  /*1bc0*/  CALL.REL.NOINC `($__internal_1_$__cuda_sm10x_tcgen05_guardrail_trap_phase_invalid_during_alloc) ;  /* 0x0000018000407944 */ /* 0x002fea0003c00000 */
.L_x_32:
[----:B------:R-:W-:Y:S05]  /*1bd0*/  WARPSYNC.ALL ;  /* 0x0000000000007948 */ /* 0x000fea0003800000 */
[----:B------:R-:W-:Y:S01]  /*1be0*/  NOP ;  /* 0x0000000000007918 */ /* 0x000fe20000000000 */
.L_x_30:
[----:B------:R-:W2:Y:S01]  /*1bf0*/  LDCU UR4, c[0x0][0x384] ;  /* 0x00007080ff0477ac */ /* 0x000ea20008000800 */
[----:B------:R-:W-:Y:S01]  /*1c00*/  HFMA2 R8, -RZ, RZ, 0, 5.9604644775390625e-08 ;  /* 0x00000001ff087431 */ /* 0x000fe200000001ff */
[----:B--2---:R-:W-:-:S09]  /*1c10*/  UISETP.NE.AND UP0, UPT, UR4, URZ, UPT ;  /* 0x000000ff0400728c */ /* 0x004fd2000bf05270 */
[----:B------:R-:W-:Y:S05]  /*1c20*/  BRA.U !UP0, `(.L_x_29) ;  /* 0x0000002508387547 */ /* 0x000fea000b800000 */
[----:B------:R-:W-:Y:S04]  /*1c30*/  BSSY.RECONVERGENT B0, `(.L_x_35) ;  /* 0x0000003000007945 */ /* 0x000fe80003800200 */
[----:B------:R-:W-:Y:S05]  /*1c40*/  @!P4 BRA `(.L_x_36) ;  /* 0x000000000004c947 */ /* 0x000fea0003800000 */
[----:B------:R-:W-:Y:S05]  /*1c50*/  BPT.TRAP 0x1 ;  /* 0x000000040000795c */ /* 0x000fea0000300000 */
.L_x_36:
[----:B------:R-:W-:Y:S05]  /*1c60*/  BSYNC.RECONVERGENT B0 ;  /* 0x0000000000007941 */ /* 0x000fea0003800200 */
.L_x_35:
[----:B------:R-:W2:Y:S01]  /*1c70*/  S2UR UR20, SR_CgaCtaId ;  /* 0x00000000001479c3 */ /* 0x000ea20000008800 */
[----:B------:R-:W-:Y:S01]  /*1c80*/  UMOV UR5, 0x400 ;  /* 0x0000040000057882 */ /* 0x000fe20000000000 */
[----:B------:R-:W-:Y:S01]  /*1c90*/  SHF.L.U32 R5, R7, 0x1f, RZ ;  /* 0x0000001f07057819 */ /* 0x000fe200000006ff */
[----:B--2---:R-:W-:-:S09]  /*1ca0*/  ULEA UR20, UR20, UR5, 0x18 ;  /* 0x0000000514147291 */ /* 0x004fd2000f8ec0ff */
[----:B------:R-:W2:Y:S02]  /*1cb0*/  SYNCS.PHASECHK.TRANS64.TRYWAIT P0, [UR20+0xe000], R5 ;  /* 0x00e00005ff0075a7 */ /* 0x000ea40008001114 */
[----:B--2---:R-:W-:Y:S05]  /*1cc0*/  @!P0 BRA `(.L_x_37) ;  /* 0x0000016800848947 */ /* 0x004fea0003800000 */
.L_x_383:
[----:B------:R-:W-:Y:S05]  /*1cd0*/  BRA.U !UP1, `(.L_x_38) ;  /* 0x0000000109047547 */ /* 0x000fea000b800000 */
[----:B------:R-:W-:Y:S05]  /*1ce0*/  BPT.TRAP 0x1 ;  /* 0x000000040000795c */ /* 0x000fea0000300000 */
.L_x_38:
[----:B------:R-:W-:Y:S01]  /*1cf0*/  ULEA UR5, UR29, UR20, 0x3 ;  /* 0x000000141d057291 */ /* 0x000fe2000f8e18ff */
[----:B-1----:R-:W-:Y:S01]  /*1d00*/  MOV R3, UR28 ;  /* 0x0000001c00037c02 */ /* 0x002fe20008000f00 */
[----:B------:R-:W-:-:S03]  /*1d10*/  UISETP.NE.AND UP4, UPT, UR22, URZ, UPT ;  /* 0x000000ff1600728c */ /* 0x000fc6000bf85270 */
[----:B------:R-:W-:-:S04]  /*1d20*/  SHF.L.U32 R3, R3, 0x1f, RZ ;  /* 0x0000001f03037819 */ /* 0x000fc800000006ff */
[----:B------:R-:W1:Y:S02]  /*1d30*/  SYNCS.PHASECHK.TRANS64.TRYWAIT P0, [UR5+0xe020], R3 ;  /* 0x00e02003ff0075a7 */ /* 0x000e640008001105 */
[----:B-1----:R-:W-:Y:S05]  /*1d40*/  @!P0 BRA `(.L_x_39) ;  /* 0x00000168007c8947 */ /* 0x002fea0003800000 */
.L_x_385:
[----:B------:R-:W-:-:S04]  /*1d50*/  UIADD3 UR27, UPT, UPT, UR29, 0x1, URZ ;  /* 0x000000011d1b7890 */ /* 0x000fc8000fffe0ff */
[----:B------:R-:W-:-:S04]  /*1d60*/  UISETP.NE.AND UP0, UPT, UR27, 0x3, UPT ;  /* 0x000000031b00788c */ /* 0x000fc8000bf05270 */
[----:B------:R-:W-:Y:S02]  /*1d70*/  USEL UR6, URZ, 0x1, UP0 ;  /* 0x00000001ff067887 */ /* 0x000fe40008000000 */
[----:B------:R-:W-:Y:S02]  /*1d80*/  USEL UR27, UR27, URZ, UP0 ;  /* 0x000000ff1b1b7287 */ /* 0x000fe40008000000 */
[----:B------:R-:W-:Y:S01]  /*1d90*/  ULOP3.LUT UR28, UR28, UR6, URZ, 0x3c, !UPT ;  /* 0x000000061c1c7292 */ /* 0x000fe2000f8e3cff */
[----:B------:R-:W-:Y:S11]  /*1da0*/  BRA.U UP4, `(.L_x_40) ;  /* 0x0000000104047547 */ /* 0x000ff6000b800000 */
[----:B------:R-:W-:Y:S05]  /*1db0*/  BPT.TRAP 0x1 ;  /* 0x000000040000795c */ /* 0x000fea0000300000 */
.L_x_40:
[----:B------:R-:W-:Y:S01]  /*1dc0*/  IMAD.U32 R4, RZ, RZ, UR30 ;  /* 0x0000001eff047e24 */ /* 0x000fe2000f8e00ff */
[----:B------:R-:W-:Y:S01]  /*1dd0*/  USHF.R.U32.HI UR16, URZ, 0x4, UR20 ;  /* 0x00000004ff107899 */ /* 0x000fe20008011614 */
[----:B------:R-:W-:Y:S01]  /*1de0*/  MOV R2, RZ ;  /* 0x000000ff00027202 */ /* 0x000fe20000000f00 */
[----:B-1----:R-:W-:Y:S02]  /*1df0*/  IMAD.MOV.U32 R0, RZ, RZ, RZ ;  /* 0x000000ffff007224 */ /* 0x002fe400078e00ff */
[----:B------:R-:W-:Y:S01]  /*1e00*/  SHF.L.U32 R4, R4, 0x1f, RZ ;  /* 0x0000001f04047819 */ /* 0x000fe200000006ff */
[----:B------:R-:W-:-:S03]  /*1e10*/  ULOP3.LUT UR16, UR16, 0x3fff, URZ, 0xc0, !UPT ;  /* 0x00003fff10107892 */ /* 0x000fc6000f8ec0ff */
[----:B------:R-:W1:Y:S01]  /*1e20*/  SYNCS.PHASECHK.TRANS64.TRYWAIT P0, [UR20+0xe058], R4 ;  /* 0x00e05804ff0075a7 */ /* 0x000e620008001114 */
[----:B------:R-:W-:Y:S01]  /*1e30*/  ULOP3.LUT UR16, UR16, 0x10000, URZ, 0xfc, !UPT ;  /* 0x0001000010107892 */ /* 0x000fe2000f8efcff */
[----:B-1----:R-:W-:Y:S11]  /*1e40*/  @!P0 BRA `(.L_x_41) ;  /* 0x0000016800548947 */ /* 0x002ff60003800000 */
.L_x_387:
[----:B------:R-:W-:Y:S01]  /*1e50*/  R2UR UR7, R2 ;  /* 0x00000000020772ca */ /* 0x000fe200000e0000 */
[----:B------:R-:W-:Y:S01]  /*1e60*/  ULEA UR14, UR29, UR23, 0x9 ;  /* 0x000000171d0e7291 */ /* 0x000fe2000f8e48ff */
[----:B------:R-:W-:Y:S01]  /*1e70*/  R2UR UR6, R0 ;  /* 0x00000000000672ca */ /* 0x000fe200000e0000 */
[----:B------:R-:W-:Y:S02]  /*1e80*/  UIADD3 UR18, UPT, UPT, UR16, 0x2, URZ ;  /* 0x0000000210127890 */ /* 0x000fe4000fffe0ff */
[----:B------:R-:W-:Y:S01]  /*1e90*/  UIADD3 UR10, UPT, UPT, UR14, 0x2, URZ ;  /* 0x000000020e0a7890 */ /* 0x000fe2000fffe0ff */
[----:B------:R-:W-:Y:S01]  /*1ea0*/  UMOV UR17, 0x80004020 ;  /* 0x8000402000117882 */ /* 0x000fe20000000000 */
[----:B------:R-:W-:Y:S01]  /*1eb0*/  UMOV UR12, 0x0 ;  /* 0x00000000000c7882 */ /* 0x000fe20000000000 */
[----:B------:R-:W-:Y:S01]  /*1ec0*/  UMOV UR13, 0x8200490 ;  /* 0x08200490000d7882 */ /* 0x000fe20000000000 */
[----:B------:R-:W-:Y:S01]  /*1ed0*/  UMOV UR15, 0x80004020 ;  /* 0x80004020000f7882 */ /* 0x000fe20000000000 */
[----:B------:R-:W-:Y:S01]  /*1ee0*/  UMOV UR8, 0x0 ;  /* 0x0000000000087882 */ /* 0x000fe20000000000 */
[----:B------:R-:W-:Y:S01]  /*1ef0*/  UMOV UR9, 0x8200490 ;  /* 0x0820049000097882 */ /* 0x000fe20000000000 */
[----:B------:R-:W-:Y:S01]  /*1f00*/  UMOV UR19, 0x80004020 ;  /* 0x8000402000137882 */ /* 0x000fe20000000000 */
[----:B------:R-:W-:Y:S01]  /*1f10*/  UMOV UR11, 0x80004020 ;  /* 0x80004020000b7882 */ /* 0x000fe20000000000 */
[----:B------:R2:W-:Y:S01]  /*1f20*/  UTCHMMA gdesc[UR16], gdesc[UR14], tmem[UR7], tmem[UR12], idesc[UR13], !UPT ;  /* 0x00ff0c0e100075ea */ /* 0x0005e2000f800007 */
[----:B------:R2:W-:Y:S01]  /*1f30*/  UTCHMMA gdesc[UR18], gdesc[UR10], tmem[UR6], tmem[UR8], idesc[UR9], UPT ;  /* 0x00ff080a120075ea */ /* 0x0005e2000b800006 */
[----:B------:R-:W-:Y:S05]  /*1f40*/  BRA.U UP4, `(.L_x_42) ;  /* 0x0000000104047547 */ /* 0x000fea000b800000 */
[----:B--2---:R-:W-:Y:S05]  /*1f50*/  BPT.TRAP 0x1 ;  /* 0x000000040000795c */ /* 0x004fea0000300000 */
.L_x_42:
[----:B--2---:R-:W-:Y:S01]  /*1f60*/  UIADD3 UR6, UPT, UPT, UR20, 0xe050, URZ ;  /* 0x0000e05014067890 */ /* 0x004fe2000fffe0ff */
[----:B------:R-:W-:Y:S01]  /*1f70*/  BSSY.RECONVERGENT B0, `(.L_x_43) ;  /* 0x0000005000007945 */ /* 0x000fe20003800200 */
[----:B------:R-:W-:-:S07]  /*1f80*/  ULOP3.LUT UR26, UR30, 0x1, URZ, 0x3c, !UPT ;  /* 0x000000011e1a7892 */ /* 0x000fce000f8e3cff */
[----:B------:R2:W-:Y:S01]  /*1f90*/  UTCBAR [UR6], URZ ;  /* 0x000000ff060073e9 */ /* 0x0005e200080000ff */
[----:B------:R-:W-:Y:S05]  /*1fa0*/  @!P4 BRA `(.L_x_44) ;  /* 0x000000000004c947 */ /* 0x000fea0003800000 */
[----:B--2---:R-:W-:Y:S05]  /*1fb0*/  BPT.TRAP 0x1 ;  /* 0x000000040000795c */ /* 0x004fea0000300000 */
.L_x_44:
[----:B--2---:R-:W-:Y:S05]  /*1fc0*/  BSYNC.RECONVERGENT B0 ;  /* 0x0000000000007941 */ /* 0x004fea0003800200 */
.L_x_43:
[----:B------:R-:W2:Y:S01]  /*1fd0*/  SYNCS.PHASECHK.TRANS64.TRYWAIT P0, [UR20+0xe008], R5 ;  /* 0x00e00805ff0075a7 */ /* 0x000ea20008001114 */
[----:B------:R-:W-:Y:S01]  /*1fe0*/  UISETP.NE.AND UP3, UPT, UR21, URZ, UPT ;  /* 0x000000ff1500728c */ /* 0x000fe2000bf65270 */
[----:B--2---:R-:W-:Y:S10]  /*1ff0*/  @!P0 BRA `(.L_x_45) ;  /* 0x0000016800008947 */ /* 0x004ff40003800000 */
.L_x_389:
[----:B------:R-:W-:Y:S05]  /*2000*/  BRA.U UP3, `(.L_x_46) ;  /* 0x0000000103047547 */ /* 0x000fea000b800000 */
[----:B------:R-:W-:Y:S05]  /*2010*/  BPT.TRAP 0x1 ;  /* 0x000000040000795c */ /* 0x000fea0000300000 */
.L_x_46:
[----:B-1----:R-:W-:Y:S02]  /*2020*/  IMAD.U32 R4, RZ, RZ, UR31 ;  /* 0x0000001fff047e24 */ /* 0x002fe4000f8e00ff */
[----:B------:R-:W-:Y:S02]  /*2030*/  HFMA2 R2, -RZ, RZ, 0, 7.62939453125e-06 ;  /* 0x00000080ff027431 */ /* 0x000fe400000001ff */
[----:B--2---:R-:W-:Y:S01]  /*2040*/  IMAD.MOV.U32 R0, RZ, RZ, 0x80 ;  /* 0x00000080ff007424 */ /* 0x004fe200078e00ff */
[----:B------:R-:W-:-:S04]  /*2050*/  SHF.L.U32 R4, R4, 0x1f, RZ ;  /* 0x0000001f04047819 */ /* 0x000fc800000006ff */
[----:B------:R-:W1:Y:S02]  /*2060*/  SYNCS.PHASECHK.TRANS64.TRYWAIT P0, [UR20+0xe068], R4 ;  /* 0x00e06804ff0075a7 */ /* 0x000e640008001114 */
[----:B-1----:R-:W-:Y:S05]  /*2070*/  @!P0 BRA `(.L_x_47) ;  /* 0x0000016400f88947 */ /* 0x002fea0003800000 */
.L_x_391:
[----:B------:R-:W-:Y:S01]  /*2080*/  R2UR UR7, R2 ;  /* 0x00000000020772ca */ /* 0x000fe200000e0000 */
[----:B------:R-:W-:Y:S01]  /*2090*/  UIADD3 UR18, UPT, UPT, UR16, 0x200, URZ ;  /* 0x0000020010127890 */ /* 0x000fe2000fffe0ff */
[----:B------:R-:W-:Y:S01]  /*20a0*/  R2UR UR6, R0 ;  /* 0x00000000000672ca */ /* 0x000fe200000e0000 */
        /* <DEDUP_REMOVED lines=8> */
[----:B------:R-:W-:-:S02]  /*2130*/  UMOV UR17, 0x80004020 ;  /* 0x8000402000117882 */ /* 0x000fc40000000000 */
[----:B------:R2:W-:Y:S02]  /*2140*/  UTCHMMA gdesc[UR18], gdesc[UR14], tmem[UR7], tmem[UR12], idesc[UR13], !UPT ;  /* 0x00ff0c0e120075ea */ /* 0x0005e4000f800007 */
[----:B------:R2:W-:Y:S01]  /*2150*/  UTCHMMA gdesc[UR16], gdesc[UR10], tmem[UR6], tmem[UR8], idesc[UR9], UPT ;  /* 0x00ff080a100075ea */ /* 0x0005e2000b800006 */
[----:B------:R-:W-:Y:S05]  /*2160*/  BRA.U UP3, `(.L_x_48) ;  /* 0x0000000103047547 */ /* 0x000fea000b800000 */
[----:B--2---:R-:W-:Y:S05]  /*2170*/  BPT.TRAP 0x1 ;  /* 0x000000040000795c */ /* 0x004fea0000300000 */
.L_x_48:
[----:B--2---:R-:W-:-:S09]  /*2180*/  UIADD3 UR6, UPT, UPT, UR20, 0xe060, URZ ;  /* 0x0000e06014067890 */ /* 0x004fd2000fffe0ff */
[----:B------:R2:W-:Y:S01]  /*2190*/  UTCBAR [UR6], URZ ;  /* 0x000000ff060073e9 */ /* 0x0005e200080000ff */
[----:B------:R-:W-:Y:S05]  /*21a0*/  BRA.U !UP1, `(.L_x_49) ;  /* 0x0000000109047547 */ /* 0x000fea000b800000 */
[----:B--2---:R-:W-:Y:S05]  /*21b0*/  BPT.TRAP 0x1 ;  /* 0x000000040000795c */ /* 0x004fea0000300000 */
.L_x_49:
[----:B------:R-:W-:-:S09]  /*21c0*/  UIADD3 UR5, UPT, UPT, UR5, 0xe038, URZ ;  /* 0x0000e03805057890 */ /* 0x000fd2000fffe0ff */
[----:B------:R3:W-:Y:S01]  /*21d0*/  UTCBAR [UR5], URZ ;  /* 0x000000ff050073e9 */ /* 0x0007e200080000ff */
[----:B------:R-:W-:Y:S05]  /*21e0*/  BRA.U !UP1, `(.L_x_50) ;  /* 0x0000000109047547 */ /* 0x000fea000b800000 */
[----:B--23--:R-:W-:Y:S05]  /*21f0*/  BPT.TRAP 0x1 ;  /* 0x000000040000795c */ /* 0x00cfea0000300000 */
.L_x_50:
[----:B---3--:R-:W-:Y:S01]  /*2200*/  ULEA UR5, UR27, UR20, 0x3 ;  /* 0x000000141b057291 */ /* 0x008fe2000f8e18ff */
[----:B-1----:R-:W-:-:S04]  /*2210*/  MOV R3, UR28 ;  /* 0x0000001c00037c02 */ /* 0x002fc80008000f00 */
[----:B------:R-:W-:-:S04]  /*2220*/  SHF.L.U32 R3, R3, 0x1f, RZ ;  /* 0x0000001f03037819 */ /* 0x000fc800000006ff */
[----:B------:R-:W1:Y:S02]  /*2230*/  SYNCS.PHASECHK.TRANS64.TRYWAIT P0, [UR5+0xe020], R3 ;  /* 0x00e02003ff0075a7 */ /* 0x000e640008001105 */
[----:B-1----:R-:W-:Y:S05]  /*2240*/  @!P0 BRA `(.L_x_51) ;  /* 0x00000164009c8947 */ /* 0x002fea0003800000 */
.L_x_393:
[----:B------:R-:W-:-:S04]  /*2250*/  UIADD3 UR29, UPT, UPT, UR27, 0x1, URZ ;  /* 0x000000011b1d7890 */ /* 0x000fc8000fffe0ff */
[----:B------:R-:W-:-:S04]  /*2260*/  UISETP.NE.AND UP0, UPT, UR29, 0x3, UPT ;  /* 0x000000031d00788c */ /* 0x000fc8000bf05270 */
[----:B------:R-:W-:Y:S02]  /*2270*/  USEL UR5, URZ, 0x1, UP0 ;  /* 0x00000001ff057887 */ /* 0x000fe40008000000 */
[----:B------:R-:W-:Y:S02]  /*2280*/  USEL UR29, UR29, URZ, UP0 ;  /* 0x000000ff1d1d7287 */ /* 0x000fe40008000000 */
[----:B------:R-:W-:Y:S01]  /*2290*/  ULOP3.LUT UR28, UR28, UR5, URZ, 0x3c, !UPT ;  /* 0x000000051c1c7292 */ /* 0x000fe2000f8e3cff */
[----:B------:R-:W-:Y:S11]  /*22a0*/  BRA.U UP5, `(.L_x_52) ;  /* 0x0000000105047547 */ /* 0x000ff6000b800000 */
[----:B--2---:R-:W-:Y:S05]  /*22b0*/  BPT.TRAP 0x1 ;  /* 0x000000040000795c */ /* 0x004fea0000300000 */
.L_x_52:
[----:B-1----:R-:W-:-:S04]  /*22c0*/  MOV R3, UR32 ;  /* 0x0000002000037c02 */ /* 0x002fc80008000f00 */
[----:B------:R-:W-:-:S04]  /*22d0*/  SHF.L.U32 R3, R3, 0x1f, RZ ;  /* 0x0000001f03037819 */ /* 0x000fc800000006ff */
[----:B------:R-:W1:Y:S02]  /*22e0*/  SYNCS.PHASECHK.TRANS64.TRYWAIT P0, [UR20+0xe0a0], R3 ;  /* 0x00e0a003ff0075a7 */ /* 0x000e640008001114 */
[----:B-1----:R-:W-:Y:S05]  /*22f0*/  @!P0 BRA `(.L_x_53) ;  /* 0x0000016400888947 */ /* 0x002fea0003800000 */
.L_x_395:
[----:B------:R-:W-:Y:S05]  /*2300*/  BRA.U UP4, `(.L_x_54) ;  /* 0x0000000104047547 */ /* 0x000fea000b800000 */
[----:B--2---:R-:W-:Y:S05]  /*2310*/  BPT.TRAP 0x1 ;  /* 0x000000040000795c */ /* 0x004fea0000300000 */
.L_x_54:
[----:B------:R-:W-:Y:S01]  /*2320*/  IMAD.U32 R5, RZ, RZ, UR26 ;  /* 0x0000001aff057e24 */ /* 0x000fe2000f8e00ff */
[----:B------:R-:W-:Y:S01]  /*2330*/  MOV R4, 0x20 ;  /* 0x0000002000047802 */ /* 0x000fe20000000f00 */
[----:B-1----:R-:W-:-:S03]  /*2340*/  IMAD.MOV.U32 R3, RZ, RZ, 0x100 ;  /* 0x00000100ff037424 */ /* 0x002fc600078e00ff */
[----:B------:R-:W-:-:S04]  /*2350*/  SHF.L.U32 R5, R5, 0x1f, RZ ;  /* 0x0000001f05057819 */ /* 0x000fc800000006ff */
[----:B------:R-:W1:Y:S02]  /*2360*/  SYNCS.PHASECHK.TRANS64.TRYWAIT P0, [UR20+0xe058], R5 ;  /* 0x00e05805ff0075a7 */ /* 0x000e640008001114 */
[----:B-1----:R-:W-:Y:S05]  /*2370*/  @!P0 BRA `(.L_x_55) ;  /* 0x0000016400808947 */ /* 0x002fea0003800000 */
.L_x_397:
[----:B------:R-:W-:Y:S01]  /*2380*/  IMAD.MOV.U32 R2, RZ, RZ, 0x28 ;  /* 0x00000028ff027424 */ /* 0x000fe200078e00ff */
[----:B------:R-:W-:Y:S01]  /*2390*/  R2UR UR19, R4 ;  /* 0x00000000041372ca */ /* 0x000fe200000e0000 */
[----:B------:R-:W-:Y:S01]  /*23a0*/  IMAD.MOV.U32 R4, RZ, RZ, 0x30 ;  /* 0x00000030ff047424 */ /* 0x000fe200078e00ff */
[----:B------:R-:W-:Y:S01]  /*23b0*/  R2UR UR24, R3 ;  /* 0x00000000031872ca */ /* 0x000fe200000e0000 */
[----:B-1----:R-:W-:Y:S01]  /*23c0*/  IMAD.MOV.U32 R0, RZ, RZ, 0x100 ;  /* 0x00000100ff007424 */ /* 0x002fe200078e00ff */
[----:B------:R-:W-:Y:S01]  /*23d0*/  R2UR UR17, R2 ;  /* 0x00000000021172ca */ /* 0x000fe200000e0000 */
[----:B------:R-:W-:Y:S01]  /*23e0*/  IMAD.MOV.U32 R2, RZ, RZ, 0x38 ;  /* 0x00000038ff027424 */ /* 0x000fe200078e00ff */
[----:B------:R-:W-:Y:S01]  /*23f0*/  R2UR UR15, R4 ;  /* 0x00000000040f72ca */ /* 0x000fe200000e0000 */
[----:B------:R-:W-:Y:S01]  /*2400*/  IMAD.MOV.U32 R3, RZ, RZ, 0x100 ;  /* 0x00000100ff037424 */ /* 0x000fe200078e00ff */
[----:B------:R-:W-:Y:S01]  /*2410*/  R2UR UR18, R0 ;  /* 0x00000000001272ca */ /* 0x000fe200000e0000 */
[----:B------:R-:W-:Y:S01]  /*2420*/  IMAD.MOV.U32 R4, RZ, RZ, 0x40 ;  /* 0x00000040ff047424 */ /* 0x000fe200078e00ff */
[----:B------:R-:W-:Y:S01]  /*2430*/  R2UR UR13, R2 ;  /* 0x00000000020d72ca */ /* 0x000fe200000e0000 */
[----:B------:R-:W-:Y:S01]  /*2440*/  IMAD.MOV.U32 R2, RZ, RZ, 0x48 ;  /* 0x00000048ff027424 */ /* 0x000fe200078e00ff */
[----:B------:R-:W-:Y:S01]  /*2450*/  ULEA UR68, UR27, UR34, 0x9 ;  /* 0x000000221b447291 */ /* 0x000fe2000f8e48ff */
[C---:B------:R-:W-:Y:S01]  /*2460*/  R2UR UR16, R3.reuse ;  /* 0x00000000031072ca */ /* 0x040fe200000e0000 */
[----:B------:R-:W-:Y:S01]  /*2470*/  UMOV UR52, 0x0 ;  /* 0x0000000000347882 */ /* 0x000fe20000000000 */
[----:B------:R-:W-:Y:S01]  /*2480*/  R2UR UR14, R0 ;  /* 0x00000000000e72ca */ /* 0x000fe200000e0000 */
[----:B------:R-:W-:Y:S01]  /*2490*/  UIADD3 UR66, UPT, UPT, UR68, 0x40, URZ ;  /* 0x0000004044427890 */ /* 0x000fe2000fffe0ff */
[----:B------:R-:W-:Y:S01]  /*24a0*/  R2UR UR9, R2 ;  /* 0x00000000020972ca */ /* 0x000fe200000e0000 */
[----:B------:R-:W-:Y:S01]  /*24b0*/  IMAD.MOV.U32 R2, RZ, RZ, 0x50 ;  /* 0x00000050ff027424 */ /* 0x000fe200078e00ff */
[----:B------:R-:W-:Y:S01]  /*24c0*/  R2UR UR11, R4 ;  /* 0x00000000040b72ca */ /* 0x000fe200000e0000 */
[----:B------:R-:W-:Y:S01]  /*24d0*/  UIADD3 UR64, UPT, UPT, UR68, 0x80, URZ ;  /* 0x0000008044407890 */ /* 0x000fe2000fffe0ff */
[----:B------:R-:W-:Y:S01]  /*24e0*/  R2UR UR12, R3 ;  /* 0x00000000030c72ca */ /* 0x000fe200000e0000 */
[----:B------:R-:W-:Y:S01]  /*24f0*/  UIADD3 UR62, UPT, UPT, UR68, 0xc0, URZ ;  /* 0x000000c0443e7890 */ /* 0x000fe2000fffe0ff */
[----:B------:R-:W-:Y:S01]  /*2500*/  R2UR UR7, R2 ;  /* 0x00000000020772ca */ /* 0x000fe200000e0000 */
[----:B------:R-:W-:Y:S01]  /*2510*/  IMAD.MOV.U32 R2, RZ, RZ, 0x58 ;  /* 0x00000058ff027424 */ /* 0x000fe200078e00ff */
[C---:B------:R-:W-:Y:S01]  /*2520*/  R2UR UR10, R0.reuse ;  /* 0x00000000000a72ca */ /* 0x040fe200000e0000 */
[----:B------:R-:W-:Y:S01]  /*2530*/  UIADD3 UR60, UPT, UPT, UR68, 0x100, URZ ;  /* 0x00000100443c7890 */ /* 0x000fe2000fffe0ff */
[----:B------:R-:W-:Y:S01]  /*2540*/  R2UR UR8, R0 ;  /* 0x00000000000872ca */ /* 0x000fe200000e0000 */
[----:B------:R-:W-:Y:S01]  /*2550*/  UIADD3 UR58, UPT, UPT, UR68, 0x140, URZ ;  /* 0x00000140443a7890 */ /* 0x000fe2000fffe0ff */
[----:B------:R-:W-:Y:S01]  /*2560*/  R2UR UR5, R2 ;  /* 0x00000000020572ca */ /* 0x000fe200000e0000 */
[----:B------:R-:W-:Y:S01]  /*2570*/  UIADD3 UR56, UPT, UPT, UR68, 0x180, URZ ;  /* 0x0000018044387890 */ /* 0x000fe2000fffe0ff */
[----:B--2---:R-:W-:Y:S01]  /*2580*/  R2UR UR6, R0 ;  /* 0x00000000000672ca */ /* 0x004fe200000e0000 */
[----:B------:R-:W-:Y:S01]  /*2590*/  UMOV UR53, 0x8090490 ;  /* 0x0809049000357882 */ /* 0x000fe20000000000 */
[----:B------:R-:W-:Y:S01]  /*25a0*/  UMOV UR69, 0x80004020 ;  /* 0x8000402000457882 */ /* 0x000fe20000000000 */
[----:B------:R-:W-:Y:S01]  /*25b0*/  UIADD3 UR54, UPT, UPT, UR68, 0x1c0, URZ ;  /* 0x000001c044367890 */ /* 0x000fe2000fffe0ff */
[----:B------:R1:W-:Y:S01]  /*25c0*/  UTCHMMA tmem[UR19], gdesc[UR68], tmem[UR24], tmem[UR52], idesc[UR53], !UPT ;  /* 0x00ff3444130079ea */ /* 0x0003e2000f800018 */
        /* <DEDUP_REMOVED lines=9> */
[----:B------:R1:W-:Y:S01]  /*2660*/  UTCHMMA tmem[UR17], gdesc[UR66], tmem[UR18], tmem[UR50], idesc[UR51], UPT ;  /* 0x00ff3242110079ea */ /* 0x0003e2000b800012 */
        /* <DEDUP_REMOVED lines=16> */
[----:B------:R1:W-:Y:S01]  /*2770*/  UTCHMMA tmem[UR7], gdesc[UR56], tmem[UR8], tmem[UR40], idesc[UR41], UPT ;  /* 0x00ff2838070079ea */ /* 0x0003e2000b800008 */
[----:B------:R1:W-:Y:S01]  /*2780*/  UTCHMMA tmem[UR5], gdesc[UR54], tmem[UR6], tmem[UR38], idesc[UR39], UPT ;  /* 0x00ff2636050079ea */ /* 0x0003e2000b800006 */
[----:B------:R-:W-:Y:S05]  /*2790*/  BRA.U UP5, `(.L_x_56) ;  /* 0x0000000105047547 */ /* 0x000fea000b800000 */
[----:B-1----:R-:W-:Y:S05]  /*27a0*/  BPT.TRAP 0x1 ;  /* 0x000000040000795c */ /* 0x002fea0000300000 */
.L_x_56:
[----:B-1----:R-:W-:Y:S02]  /*27b0*/  UIADD3 UR7, UPT, UPT, UR20, 0xe090, URZ ;  /* 0x0000e09014077890 */ /* 0x002fe4000fffe0ff */
[----:B------:R-:W-:Y:S02]  /*27c0*/  UISETP.GE.AND UP0, UPT, UR4, 0x81, UPT ;  /* 0x000000810400788c */ /* 0x000fe4000bf06270 */
[----:B------:R-:W-:Y:S01]  /*27d0*/  ULOP3.LUT UR5, UR31, 0x1, URZ, 0x3c, !UPT ;  /* 0x000000011f057892 */ /* 0x000fe2000f8e3cff */
[----:B------:R-:W-:Y:S01]  /*27e0*/  UMOV UR6, URZ ;  /* 0x000000ff00067c82 */ /* 0x000fe20008000000 */
[----:B------:R-:W-:Y:S01]  /*27f0*/  UMOV UR25, UR33 ;  /* 0x0000002100197c82 */ /* 0x000fe20008000000 */
[----:B------:R-:W-:Y:S02]  /*2800*/  UMOV UR24, UR27 ;  /* 0x0000001b00187c82 */ /* 0x000fe40008000000 */
[----:B------:R1:W-:Y:S02]  /*2810*/  UTCBAR [UR7], URZ ;  /* 0x000000ff070073e9 */ /* 0x0003e400080000ff */
[----:B------:R-:W-:Y:S05]  /*2820*/  BRA.U !UP0, `(.L_x_57) ;  /* 0x0000001108747547 */ /* 0x000fea000b800000 */
[----:B------:R-:W-:Y:S01]  /*2830*/  UIADD3 UR6, UPT, UPT, UR4, 0x7f, URZ ;  /* 0x0000007f04067890 */ /* 0x000fe2000fffe0ff */
[----:B------:R-:W-:Y:S01]  /*2840*/  UMOV UR24, UR27 ;  /* 0x0000001b00187c82 */ /* 0x000fe20008000000 */
[----:B-1----:R-:W-:Y:S02]  /*2850*/  UMOV UR7, UR27 ;  /* 0x0000001b00077c82 */ /* 0x002fe40008000000 */
[----:B------:R-:W-:-:S04]  /*2860*/  USHF.R.S32.HI UR4, URZ, 0x1f, UR6 ;  /* 0x0000001fff047899 */ /* 0x000fc80008011406 */
[----:B------:R-:W-:-:S04]  /*2870*/  ULEA.HI UR6, UR4, UR6, URZ, 0x7 ;  /* 0x0000000604067291 */ /* 0x000fc8000f8f38ff */
[----:B------:R-:W-:-:S04]  /*2880*/  USHF.R.S32.HI UR6, URZ, 0x7, UR6 ;  /* 0x00000007ff067899 */ /* 0x000fc80008011406 */
[----:B------:R-:W-:-:S04]  /*2890*/  UISETP.LT.AND UP0, UPT, UR6, 0x2, UPT ;  /* 0x000000020600788c */ /* 0x000fc8000bf01270 */
[----:B------:R-:W-:-:S04]  /*28a0*/  USEL UR4, UR6, 0x2, UP0 ;  /* 0x0000000206047887 */ /* 0x000fc80008000000 */
[----:B------:R-:W-:-:S03]  /*28b0*/  UIADD3 UR4, UPT, UPT, -UR4, UR33, UR6 ;  /* 0x0000002104047290 */ /* 0x000fc6000fffe106 */
[----:B------:R-:W-:Y:S01]  /*28c0*/  UMOV UR6, URZ ;  /* 0x000000ff00067c82 */ /* 0x000fe20008000000 */
[----:B------:R-:W-:-:S12]  /*28d0*/  UIADD3 UR25, UPT, UPT, UR4, 0x1, URZ ;  /* 0x0000000104197890 */ /* 0x000fd8000fffe0ff */
.L_x_76:
[----:B------:R-:W-:Y:S01]  /*28e0*/  UIADD3 UR33, UPT, UPT, UR33, 0x1, URZ ;  /* 0x0000000121217890 */ /* 0x000fe2000fffe0ff */
[----:B------:R-:W-:Y:S01]  /*28f0*/  UMOV UR30, UR26 ;  /* 0x0000001a001e7c82 */ /* 0x000fe20008000000 */
[----:B------:R-:W-:Y:S02]  /*2900*/  UMOV UR31, UR5 ;  /* 0x00000005001f7c82 */ /* 0x000fe40008000000 */
[----:B------:R-:W-:Y:S01]  /*2910*/  UISETP.NE.AND UP2, UPT, UR33, UR25, UPT ;  /* 0x000000192100728c */ /* 0x000fe2000bf45270 */
[----:B-12---:R-:W-:Y:S05]  /*2920*/  BRA.U !UP1, `(.L_x_58) ;  /* 0x0000000109047547 */ /* 0x006fea000b800000 */
[----:B------:R-:W-:Y:S05]  /*2930*/  BPT.TRAP 0x1 ;  /* 0x000000040000795c */ /* 0x000fea0000300000 */
.L_x_58:
[----:B------:R-:W1:Y:S01]  /*2940*/  S2UR UR20, SR_CgaCtaId ;  /* 0x00000000001479c3 */ /* 0x000e620000008800 */
[----:B------:R-:W-:Y:S01]  /*2950*/  UMOV UR4, 0x400 ;  /* 0x0000040000047882 */ /* 0x000fe20000000000 */
[----:B------:R-:W-:Y:S04]  /*2960*/  MOV R0, UR28 ;  /* 0x0000001c00007c02 */ /* 0x000fe80008000f00 */
[----:B------:R-:W-:Y:S01]  /*2970*/  SHF.L.U32 R3, R0, 0x1f, RZ ;  /* 0x0000001f00037819 */ /* 0x000fe200000006ff */
[----:B-1----:R-:W-:Y:S04]  /*2980*/  ULEA UR20, UR20, UR4, 0x18 ;  /* 0x0000000414147291 */ /* 0x002fe8000f8ec0ff */
[----:B------:R-:W-:Y:S09]  /*2990*/  ULEA UR4, UR29, UR20, 0x3 ;  /* 0x000000141d047291 */ /* 0x000ff2000f8e18ff */
[----:B------:R-:W1:Y:S02]  /*29a0*/  SYNCS.PHASECHK.TRANS64.TRYWAIT P0, [UR4+0xe020], R3 ;  /* 0x00e02003ff0075a7 */ /* 0x000e640008001104 */
[----:B-1----:R-:W-:Y:S05]  /*29b0*/  @!P0 BRA `(.L_x_59) ;  /* 0x0000016000088947 */ /* 0x002fea0003800000 */
.L_x_399:
[----:B------:R-:W-:Y:S01]  /*29c0*/  USHF.R.U32.HI UR10, URZ, 0x4, UR20 ;  /* 0x00000004ff0a7899 */ /* 0x000fe20008011614 */
[----:B------:R-:W-:Y:S01]  /*29d0*/  IMAD.MOV.U32 R2, RZ, RZ, RZ ;  /* 0x000000ffff027224 */ /* 0x000fe200078e00ff */
[----:B------:R-:W-:Y:S01]  /*29e0*/  USHF.R.U32.HI UR5, URZ, 0x4, UR20 ;  /* 0x00000004ff057899 */ /* 0x000fe20008011614 */
[----:B-1----:R-:W-:Y:S01]  /*29f0*/  IMAD.MOV.U32 R0, RZ, RZ, RZ ;  /* 0x000000ffff007224 */ /* 0x002fe200078e00ff */
[----:B------:R-:W-:Y:S02]  /*2a00*/  ULOP3.LUT UR10, UR10, 0x3fff, URZ, 0xc0, !UPT ;  /* 0x00003fff0a0a7892 */ /* 0x000fe4000f8ec0ff */
[----:B------:R-:W-:Y:S01]  /*2a10*/  ULOP3.LUT UR5, UR5, 0x3fff, URZ, 0xc0, !UPT ;  /* 0x00003fff05057892 */ /* 0x000fe2000f8ec0ff */
[----:B------:R-:W-:Y:S01]  /*2a20*/  R2UR UR9, R2 ;  /* 0x00000000020972ca */ /* 0x000fe200000e0000 */
[----:B------:R-:W-:Y:S01]  /*2a30*/  ULEA UR38, UR29, UR23, 0x9 ;  /* 0x000000171d267291 */ /* 0x000fe2000f8e48ff */
[----:B------:R-:W-:Y:S01]  /*2a40*/  R2UR UR8, R0 ;  /* 0x00000000000872ca */ /* 0x000fe200000e0000 */
[----:B------:R-:W-:Y:S02]  /*2a50*/  ULOP3.LUT UR10, UR10, 0x10000, URZ, 0xfc, !UPT ;  /* 0x000100000a0a7892 */ /* 0x000fe4000f8efcff */
[----:B------:R-:W-:Y:S02]  /*2a60*/  ULOP3.LUT UR16, UR5, 0x10000, URZ, 0xfc, !UPT ;  /* 0x0001000005107892 */ /* 0x000fe4000f8efcff */
[----:B------:R-:W-:Y:S02]  /*2a70*/  UIADD3 UR4, UPT, UPT, UR38, 0x2, URZ ;  /* 0x0000000226047890 */ /* 0x000fe4000fffe0ff */
[----:B------:R-:W-:Y:S02]  /*2a80*/  UIADD3 UR18, UPT, UPT, UR10, 0x2, URZ ;  /* 0x000000020a127890 */ /* 0x000fe4000fffe0ff */
[----:B------:R-:W-:Y:S02]  /*2a90*/  UISETP.NE.AND UP4, UPT, UR22, URZ, UPT ;  /* 0x000000ff1600728c */ /* 0x000fe4000bf85270 */
[----:B------:R-:W-:Y:S01]  /*2aa0*/  UIADD3 UR27, UPT, UPT, UR29, 0x1, URZ ;  /* 0x000000011d1b7890 */ /* 0x000fe2000fffe0ff */
[----:B------:R-:W-:Y:S01]  /*2ab0*/  UMOV UR14, 0x0 ;  /* 0x00000000000e7882 */ /* 0x000fe20000000000 */
[----:B------:R-:W-:Y:S02]  /*2ac0*/  UMOV UR15, 0x8200490 ;  /* 0x08200490000f7882 */ /* 0x000fe40000000000 */
[----:B------:R-:W-:Y:S01]  /*2ad0*/  UISETP.NE.AND UP0, UPT, UR27, 0x3, UPT ;  /* 0x000000031b00788c */ /* 0x000fe2000bf05270 */
[----:B------:R-:W-:Y:S01]  /*2ae0*/  UMOV UR39, 0x80004020 ;  /* 0x8000402000277882 */ /* 0x000fe20000000000 */
[----:B------:R-:W-:Y:S02]  /*2af0*/  UMOV UR17, 0x80004020 ;  /* 0x8000402000117882 */ /* 0x000fe40000000000 */
[----:B------:R-:W-:Y:S01]  /*2b00*/  USEL UR10, URZ, 0x1, UP0 ;  /* 0x00000001ff0a7887 */ /* 0x000fe20008000000 */
[----:B------:R1:W-:Y:S01]  /*2b10*/  UTCHMMA gdesc[UR16], gdesc[UR38], tmem[UR9], tmem[UR14], idesc[UR15], !UPT ;  /* 0x00ff0e26100075ea */ /* 0x0003e2000f800009 */
[----:B------:R-:W-:Y:S02]  /*2b20*/  USEL UR27, UR27, URZ, UP0 ;  /* 0x000000ff1b1b7287 */ /* 0x000fe40008000000 */
[----:B------:R-:W-:Y:S01]  /*2b30*/  ULOP3.LUT UR28, UR28, UR10, URZ, 0x3c, !UPT ;  /* 0x0000000a1c1c7292 */ /* 0x000fe2000f8e3cff */
[----:B------:R-:W-:Y:S01]  /*2b40*/  UMOV UR12, 0x0 ;  /* 0x00000000000c7882 */ /* 0x000fe20000000000 */
[----:B------:R-:W-:Y:S01]  /*2b50*/  UMOV UR13, 0x8200490 ;  /* 0x08200490000d7882 */ /* 0x000fe20000000000 */
[----:B------:R-:W-:Y:S01]  /*2b60*/  UMOV UR5, 0x80004020 ;  /* 0x8000402000057882 */ /* 0x000fe20000000000 */
[----:B------:R-:W-:Y:S02]  /*2b70*/  UMOV UR19, 0x80004020 ;  /* 0x8000402000137882 */ /* 0x000fe40000000000 */
[----:B------:R1:W-:Y:S01]  /*2b80*/  UTCHMMA gdesc[UR18], gdesc[UR4], tmem[UR8], tmem[UR12], idesc[UR13], UPT ;  /* 0x00ff0c04120075ea */ /* 0x0003e2000b800008 */
[----:B------:R-:W-:Y:S05]  /*2b90*/  BRA.U UP4, `(.L_x_60) ;  /* 0x0000000104047547 */ /* 0x000fea000b800000 */
[----:B-1----:R-:W-:Y:S05]  /*2ba0*/  BPT.TRAP 0x1 ;  /* 0x000000040000795c */ /* 0x002fea0000300000 */
.L_x_60:
[----:B-1----:R-:W-:Y:S09]  /*2bb0*/  UIADD3 UR8, UPT, UPT, UR20, 0xe050, URZ ;  /* 0x0000e05014087890 */ /* 0x002ff2000fffe0ff */
[----:B------:R1:W-:Y:S01]  /*2bc0*/  UTCBAR [UR8], URZ ;  /* 0x000000ff080073e9 */ /* 0x0003e200080000ff */
[----:B------:R-:W-:Y:S05]  /*2bd0*/  BRA.U UP5, `(.L_x_61) ;  /* 0x0000000105047547 */ /* 0x000fea000b800000 */
[----:B-1----:R-:W-:Y:S05]  /*2be0*/  BPT.TRAP 0x1 ;  /* 0x000000040000795c */ /* 0x002fea0000300000 */
.L_x_61:
[----:B------:R-:W-:Y:S01]  /*2bf0*/  MOV R0, UR32 ;  /* 0x0000002000007c02 */ /* 0x000fe20008000f00 */
[----:B------:R-:W-:Y:S03]  /*2c00*/  UISETP.NE.AND UP3, UPT, UR21, URZ, UPT ;  /* 0x000000ff1500728c */ /* 0x000fe6000bf65270 */
[----:B------:R-:W-:Y:S04]  /*2c10*/  SHF.L.U32 R3, R0, 0x1f, RZ ;  /* 0x0000001f00037819 */ /* 0x000fe800000006ff */
[----:B------:R-:W2:Y:S02]  /*2c20*/  SYNCS.PHASECHK.TRANS64.TRYWAIT P0, [UR20+0xe0a8], R3 ;  /* 0x00e0a803ff0075a7 */ /* 0x000ea40008001114 */
[----:B--2---:R-:W-:Y:S05]  /*2c30*/  @!P0 BRA `(.L_x_62) ;  /* 0x0000015c00808947 */ /* 0x004fea0003800000 */
.L_x_401:
[----:B------:R-:W-:Y:S05]  /*2c40*/  BRA.U UP3, `(.L_x_63) ;  /* 0x0000000103047547 */ /* 0x000fea000b800000 */
[----:B-1----:R-:W-:Y:S05]  /*2c50*/  BPT.TRAP 0x1 ;  /* 0x000000040000795c */ /* 0x002fea0000300000 */
.L_x_63:
[----:B--2---:R-:W-:Y:S02]  /*2c60*/  IMAD.U32 R0, RZ, RZ, UR31 ;  /* 0x0000001fff007e24 */ /* 0x004fe4000f8e00ff */
[----:B------:R-:W-:Y:S02]  /*2c70*/  HFMA2 R4, -RZ, RZ, 0, 9.5367431640625e-06 ;  /* 0x000000a0ff047431 */ /* 0x000fe400000001ff */
[----:B------:R-:W-:Y:S01]  /*2c80*/  IMAD.MOV.U32 R3, RZ, RZ, 0x180 ;  /* 0x00000180ff037424 */ /* 0x000fe200078e00ff */
[----:B------:R-:W-:Y:S04]  /*2c90*/  SHF.L.U32 R5, R0, 0x1f, RZ ;  /* 0x0000001f00057819 */ /* 0x000fe800000006ff */
[----:B------:R-:W2:Y:S02]  /*2ca0*/  SYNCS.PHASECHK.TRANS64.TRYWAIT P0, [UR20+0xe068], R5 ;  /* 0x00e06805ff0075a7 */ /* 0x000ea40008001114 */
[----:B--2---:R-:W-:Y:S05]  /*2cb0*/  @!P0 BRA `(.L_x_64) ;  /* 0x0000015c00788947 */ /* 0x004fea0003800000 */
.L_x_403:
[----:B------:R-:W-:Y:S01]  /*2cc0*/  ULEA UR70, UR7, UR34, 0x9 ;  /* 0x0000002207467291 */ /* 0x000fe2000f8e48ff */
[----:B------:R-:W-:Y:S01]  /*2cd0*/  IMAD.MOV.U32 R2, RZ, RZ, 0xa8 ;  /* 0x000000a8ff027424 */ /* 0x000fe200078e00ff */
[----:B------:R-:W-:Y:S01]  /*2ce0*/  UISETP.NE.U32.AND UP0, UPT, UR6, URZ, UPT ;  /* 0x000000ff0600728c */ /* 0x000fe2000bf05070 */
[----:B------:R-:W-:Y:S01]  /*2cf0*/  R2UR UR26, R4 ;  /* 0x00000000041a72ca */ /* 0x000fe200000e0000 */
[----:B------:R-:W-:Y:S01]  /*2d00*/  UIADD3 UR68, UPT, UPT, UR70, 0x40, URZ ;  /* 0x0000004046447890 */ /* 0x000fe2000fffe0ff */
[----:B------:R-:W-:Y:S01]  /*2d10*/  IMAD.MOV.U32 R4, RZ, RZ, 0xb0 ;  /* 0x000000b0ff047424 */ /* 0x000fe200078e00ff */
[----:B------:R-:W-:Y:S01]  /*2d20*/  UIADD3 UR66, UPT, UPT, UR70, 0x80, URZ ;  /* 0x0000008046427890 */ /* 0x000fe2000fffe0ff */
[----:B------:R-:W-:Y:S01]  /*2d30*/  R2UR UR18, R2 ;  /* 0x00000000021272ca */ /* 0x000fe200000e0000 */
[----:B------:R-:W-:Y:S01]  /*2d40*/  UIADD3 UR64, UPT, UPT, UR70, 0xc0, URZ ;  /* 0x000000c046407890 */ /* 0x000fe2000fffe0ff */
[----:B------:R-:W-:Y:S01]  /*2d50*/  IMAD.MOV.U32 R2, RZ, RZ, 0xb8 ;  /* 0x000000b8ff027424 */ /* 0x000fe200078e00ff */
[----:B------:R-:W-:Y:S01]  /*2d60*/  UIADD3 UR62, UPT, UPT, UR70, 0x100, URZ ;  /* 0x00000100463e7890 */ /* 0x000fe2000fffe0ff */
[----:B------:R-:W-:Y:S01]  /*2d70*/  R2UR UR29, R3 ;  /* 0x00000000031d72ca */ /* 0x000fe200000e0000 */
[----:B------:R-:W-:Y:S01]  /*2d80*/  UIADD3 UR60, UPT, UPT, UR70, 0x140, URZ ;  /* 0x00000140463c7890 */ /* 0x000fe2000fffe0ff */
[----:B--2---:R-:W-:Y:S01]  /*2d90*/  IMAD.MOV.U32 R0, RZ, RZ, 0x180 ;  /* 0x00000180ff007424 */ /* 0x004fe200078e00ff */
[----:B------:R-:W-:Y:S01]  /*2da0*/  UIADD3 UR58, UPT, UPT, UR70, 0x180, URZ ;  /* 0x00000180463a7890 */ /* 0x000fe2000fffe0ff */
[----:B------:R-:W-:Y:S01]  /*2db0*/  R2UR UR14, R2 ;  /* 0x00000000020e72ca */ /* 0x000fe200000e0000 */
[----:B------:R-:W-:Y:S01]  /*2dc0*/  UIADD3 UR56, UPT, UPT, UR70, 0x1c0, URZ ;  /* 0x000001c046387890 */ /* 0x000fe2000fffe0ff */
[----:B------:R-:W-:Y:S01]  /*2dd0*/  IMAD.MOV.U32 R2, RZ, RZ, 0xc8 ;  /* 0x000000c8ff027424 */ /* 0x000fe200078e00ff */
[----:B------:R-:W-:Y:S01]  /*2de0*/  R2UR UR16, R4 ;  /* 0x00000000041072ca */ /* 0x000fe200000e0000 */
[----:B------:R-:W-:Y:S01]  /*2df0*/  IMAD.MOV.U32 R3, RZ, RZ, 0x180 ;  /* 0x00000180ff037424 */ /* 0x000fe200078e00ff */
[----:B------:R-:W-:Y:S01]  /*2e00*/  R2UR UR19, R0 ;  /* 0x00000000001372ca */ /* 0x000fe200000e0000 */
[----:B------:R-:W-:Y:S01]  /*2e10*/  IMAD.MOV.U32 R4, RZ, RZ, 0xc0 ;  /* 0x000000c0ff047424 */ /* 0x000fe200078e00ff */
[----:B------:R-:W-:Y:S01]  /*2e20*/  R2UR UR10, R2 ;  /* 0x00000000020a72ca */ /* 0x000fe200000e0000 */
[----:B------:R-:W-:Y:S01]  /*2e30*/  IMAD.MOV.U32 R2, RZ, RZ, 0xd0 ;  /* 0x000000d0ff027424 */ /* 0x000fe200078e00ff */
[C---:B------:R-:W-:Y:S01]  /*2e40*/  R2UR UR17, R3.reuse ;  /* 0x00000000031172ca */ /* 0x040fe200000e0000 */
[----:B------:R-:W-:Y:S01]  /*2e50*/  UMOV UR54, 0x0 ;  /* 0x0000000000367882 */ /* 0x000fe20000000000 */
[----:B------:R-:W-:Y:S01]  /*2e60*/  R2UR UR15, R0 ;  /* 0x00000000000f72ca */ /* 0x000fe200000e0000 */
[----:B------:R-:W-:Y:S01]  /*2e70*/  UMOV UR55, 0x8090490 ;  /* 0x0809049000377882 */ /* 0x000fe20000000000 */
[----:B-1----:R-:W-:Y:S01]  /*2e80*/  R2UR UR8, R2 ;  /* 0x00000000020872ca */ /* 0x002fe200000e0000 */
[----:B------:R-:W-:Y:S01]  /*2e90*/  IMAD.MOV.U32 R2, RZ, RZ, 0xd8 ;  /* 0x000000d8ff027424 */ /* 0x000fe200078e00ff */
[----:B------:R-:W-:Y:S01]  /*2ea0*/  R2UR UR12, R4 ;  /* 0x00000000040c72ca */ /* 0x000fe200000e0000 */
[----:B------:R-:W-:Y:S01]  /*2eb0*/  UMOV UR71, 0x80004020 ;  /* 0x8000402000477882 */ /* 0x000fe20000000000 */
[----:B------:R-:W-:Y:S01]  /*2ec0*/  R2UR UR13, R3 ;  /* 0x00000000030d72ca */ /* 0x000fe200000e0000 */
[----:B------:R1:W-:Y:S01]  /*2ed0*/  UTCHMMA tmem[UR26], gdesc[UR70], tmem[UR29], tmem[UR54], idesc[UR55], UP0 ;  /* 0x00ff36461a0079ea */ /* 0x0003e2000800001d */
[C---:B------:R-:W-:Y:S01]  /*2ee0*/  R2UR UR11, R0.reuse ;  /* 0x00000000000b72ca */ /* 0x040fe200000e0000 */
[----:B------:R-:W-:Y:S01]  /*2ef0*/  UMOV UR52, 0x0 ;  /* 0x0000000000347882 */ /* 0x000fe20000000000 */
[----:B------:R-:W-:Y:S01]  /*2f00*/  R2UR UR9, R0 ;  /* 0x00000000000972ca */ /* 0x000fe200000e0000 */
[----:B------:R-:W-:Y:S01]  /*2f10*/  UMOV UR53, 0x8090490 ;  /* 0x0809049000357882 */ /* 0x000fe20000000000 */
[----:B------:R-:W-:Y:S01]  /*2f20*/  R2UR UR6, R2 ;  /* 0x00000000020672ca */ /* 0x000fe200000e0000 */
[----:B------:R-:W-:Y:S01]  /*2f30*/  UMOV UR69, 0x80004020 ;  /* 0x8000402000457882 */ /* 0x000fe20000000000 */
[----:B------:R-:W-:Y:S01]  /*2f40*/  R2UR UR7, R0 ;  /* 0x00000000000772ca */ /* 0x000fe200000e0000 */
[----:B------:R1:W-:Y:S01]  /*2f50*/  UTCHMMA tmem[UR18], gdesc[UR68], tmem[UR19], tmem[UR52], idesc[UR53], UPT ;  /* 0x00ff3444120079ea */ /* 0x0003e2000b800013 */
        /* <DEDUP_REMOVED lines=22> */
[----:B------:R-:W-:Y:S02]  /*30c0*/  UMOV UR57, 0x80004020 ;  /* 0x8000402000397882 */ /* 0x000fe40000000000 */
[----:B------:R1:W-:Y:S01]  /*30d0*/  UTCHMMA tmem[UR6], gdesc[UR56], tmem[UR7], tmem[UR40], idesc[UR41], UPT ;  /* 0x00ff2838060079ea */ /* 0x0003e2000b800007 */
[----:B------:R-:W-:Y:S05]  /*30e0*/  BRA.U UP5, `(.L_x_65) ;  /* 0x0000000105047547 */ /* 0x000fea000b800000 */
[----:B-1----:R-:W-:Y:S05]  /*30f0*/  BPT.TRAP 0x1 ;  /* 0x000000040000795c */ /* 0x002fea0000300000 */
.L_x_65:
[----:B-1----:R-:W-:Y:S02]  /*3100*/  UIADD3 UR6, UPT, UPT, UR20, 0xe098, URZ ;  /* 0x0000e09814067890 */ /* 0x002fe4000fffe0ff */
[----:B------:R-:W-:Y:S07]  /*3110*/  ULOP3.LUT UR32, UR32, 0x1, URZ, 0x3c, !UPT ;  /* 0x0000000120207892 */ /* 0x000fee000f8e3cff */
[----:B------:R1:W-:Y:S01]  /*3120*/  UTCBAR [UR6], URZ ;  /* 0x000000ff060073e9 */ /* 0x0003e200080000ff */
[----:B------:R-:W-:Y:S05]  /*3130*/  BRA.U !UP1, `(.L_x_66) ;  /* 0x0000000109047547 */ /* 0x000fea000b800000 */
[----:B-1----:R-:W-:Y:S05]  /*3140*/  BPT.TRAP 0x1 ;  /* 0x000000040000795c */ /* 0x002fea0000300000 */
.L_x_66:
[----:B------:R-:W-:Y:S01]  /*3150*/  USHF.R.U32.HI UR7, URZ, 0x4, UR20 ;  /* 0x00000004ff077899 */ /* 0x000fe20008011614 */
[----:B------:R-:W-:Y:S01]  /*3160*/  IMAD.MOV.U32 R2, RZ, RZ, 0x80 ;  /* 0x00000080ff027424 */ /* 0x000fe200078e00ff */
[----:B------:R-:W-:Y:S01]  /*3170*/  ULEA UR8, UR24, UR20, 0x3 ;  /* 0x0000001418087291 */ /* 0x000fe2000f8e18ff */
[----:B------:R-:W-:Y:S01]  /*3180*/  IMAD.MOV.U32 R0, RZ, RZ, 0x80 ;  /* 0x00000080ff007424 */ /* 0x000fe200078e00ff */
[----:B------:R-:W-:Y:S02]  /*3190*/  ULOP3.LUT UR7, UR7, 0x3fff, URZ, 0xc0, !UPT ;  /* 0x00003fff07077892 */ /* 0x000fe4000f8ec0ff */
[----:B------:R-:W-:Y:S01]  /*31a0*/  UIADD3 UR8, UPT, UPT, UR8, 0xe038, URZ ;  /* 0x0000e03808087890 */ /* 0x000fe2000fffe0ff */
[----:B-1----:R-:W-:Y:S01]  /*31b0*/  R2UR UR6, R2 ;  /* 0x00000000020672ca */ /* 0x002fe200000e0000 */
[----:B------:R-:W-:Y:S01]  /*31c0*/  ULOP3.LUT UR7, UR7, 0x10000, URZ, 0xfc, !UPT ;  /* 0x0001000007077892 */ /* 0x000fe2000f8efcff */
[----:B------:R-:W-:Y:S01]  /*31d0*/  R2UR UR5, R0 ;  /* 0x00000000000572ca */ /* 0x000fe200000e0000 */
[----:B------:R-:W-:Y:S01]  /*31e0*/  UMOV UR39, 0x80004020 ;  /* 0x8000402000277882 */ /* 0x000fe20000000000 */
[----:B------:R-:W-:Y:S01]  /*31f0*/  UMOV UR14, 0x0 ;  /* 0x00000000000e7882 */ /* 0x000fe20000000000 */
[----:B------:R-:W-:Y:S02]  /*3200*/  UIADD3 UR10, UPT, UPT, UR7, 0x200, URZ ;  /* 0x00000200070a7890 */ /* 0x000fe4000fffe0ff */
[----:B------:R-:W-:Y:S01]  /*3210*/  UIADD3 UR12, UPT, UPT, UR7, 0x202, URZ ;  /* 0x00000202070c7890 */ /* 0x000fe2000fffe0ff */
[----:B------:R1:W-:Y:S01]  /*3220*/  UTCBAR [UR8], URZ ;  /* 0x000000ff080073e9 */ /* 0x0003e200080000ff */
[----:B------:R-:W-:Y:S01]  /*3230*/  UIADD3 UR7, UPT, UPT, UR24, 0x1, URZ ;  /* 0x0000000118077890 */ /* 0x000fe2000fffe0ff */
[----:B------:R-:W-:Y:S01]  /*3240*/  UMOV UR15, 0x8200490 ;  /* 0x08200490000f7882 */ /* 0x000fe20000000000 */
[----:B------:R-:W-:Y:S02]  /*3250*/  UMOV UR11, 0x80004020 ;  /* 0x80004020000b7882 */ /* 0x000fe40000000000 */
[----:B------:R-:W-:Y:S01]  /*3260*/  UISETP.NE.AND UP0, UPT, UR7, 0x3, UPT ;  /* 0x000000030700788c */ /* 0x000fe2000bf05270 */
[----:B------:R1:W-:Y:S01]  /*3270*/  UTCHMMA gdesc[UR10], gdesc[UR38], tmem[UR6], tmem[UR14], idesc[UR15], !UPT ;  /* 0x00ff0e260a0075ea */ /* 0x0003e2000f800006 */
[----:B------:R-:W-:Y:S01]  /*3280*/  UMOV UR18, UR4 ;  /* 0x0000000400127c82 */ /* 0x000fe20008000000 */
[----:B------:R-:W-:Y:S01]  /*3290*/  UMOV UR19, 0x80004020 ;  /* 0x8000402000137882 */ /* 0x000fe20000000000 */
[----:B------:R-:W-:Y:S01]  /*32a0*/  USEL UR7, UR7, URZ, UP0 ;  /* 0x000000ff07077287 */ /* 0x000fe20008000000 */
[----:B------:R-:W-:Y:S01]  /*32b0*/  UMOV UR16, 0x0 ;  /* 0x0000000000107882 */ /* 0x000fe20000000000 */
[----:B------:R-:W-:Y:S01]  /*32c0*/  UMOV UR17, 0x8200490 ;  /* 0x0820049000117882 */ /* 0x000fe20000000000 */
[----:B------:R-:W-:Y:S02]  /*32d0*/  UMOV UR13, 0x80004020 ;  /* 0x80004020000d7882 */ /* 0x000fe40000000000 */
[----:B------:R1:W-:Y:S01]  /*32e0*/  UTCHMMA gdesc[UR12], gdesc[UR18], tmem[UR5], tmem[UR16], idesc[UR17], UPT ;  /* 0x00ff10120c0075ea */ /* 0x0003e2000b800005 */
[----:B------:R-:W-:Y:S06]  /*32f0*/  BRA.U UP3, `(.L_x_67) ;  /* 0x0000000103047547 */ /* 0x000fec000b800000 */
[----:B-1----:R-:W-:Y:S05]  /*3300*/  BPT.TRAP 0x1 ;  /* 0x000000040000795c */ /* 0x002fea0000300000 */
.L_x_67:
[----:B------:R-:W-:Y:S09]  /*3310*/  UIADD3 UR4, UPT, UPT, UR20, 0xe060, URZ ;  /* 0x0000e06014047890 */ /* 0x000ff2000fffe0ff */
[----:B------:R2:W-:Y:S01]  /*3320*/  UTCBAR [UR4], URZ ;  /* 0x000000ff040073e9 */ /* 0x0005e200080000ff */
[----:B------:R-:W-:Y:S05]  /*3330*/  BRA.U !UP1, `(.L_x_68) ;  /* 0x0000000109047547 */ /* 0x000fea000b800000 */
[----:B-12---:R-:W-:Y:S05]  /*3340*/  BPT.TRAP 0x1 ;  /* 0x000000040000795c */ /* 0x006fea0000300000 */
.L_x_68:
[----:B-1----:R-:W-:Y:S02]  /*3350*/  ULEA UR5, UR7, UR20, 0x3 ;  /* 0x0000001407057291 */ /* 0x002fe4000f8e18ff */
[----:B------:R-:W-:Y:S02]  /*3360*/  UIADD3 UR7, UPT, UPT, UR7, 0x1, URZ ;  /* 0x0000000107077890 */ /* 0x000fe4000fffe0ff */
[----:B--2---:R-:W-:Y:S02]  /*3370*/  UIADD3 UR4, UPT, UPT, UR5, 0xe038, URZ ;  /* 0x0000e03805047890 */ /* 0x004fe4000fffe0ff */
[----:B------:R-:W-:Y:S04]  /*3380*/  UISETP.NE.AND UP0, UPT, UR7, 0x3, UPT ;  /* 0x000000030700788c */ /* 0x000fe8000bf05270 */
[----:B------:R-:W-:Y:S03]  /*3390*/  USEL UR24, UR7, URZ, UP0 ;  /* 0x000000ff07187287 */ /* 0x000fe60008000000 */
[----:B------:R1:W-:Y:S01]  /*33a0*/  UTCBAR [UR4], URZ ;  /* 0x000000ff040073e9 */ /* 0x0003e200080000ff */
[----:B------:R-:W-:Y:S08]  /*33b0*/  BRA.U !UP1, `(.L_x_69) ;  /* 0x0000000109047547 */ /* 0x000ff0000b800000 */
[----:B-1----:R-:W-:Y:S05]  /*33c0*/  BPT.TRAP 0x1 ;  /* 0x000000040000795c */ /* 0x002fea0000300000 */
.L_x_69:
[----:B-1----:R-:W-:Y:S01]  /*33d0*/  ULEA UR4, UR27, UR20, 0x3 ;  /* 0x000000141b047291 */ /* 0x002fe2000f8e18ff */
[----:B------:R-:W-:Y:S04]  /*33e0*/  MOV R0, UR28 ;  /* 0x0000001c00007c02 */ /* 0x000fe80008000f00 */
[----:B------:R-:W-:Y:S04]  /*33f0*/  SHF.L.U32 R3, R0, 0x1f, RZ ;  /* 0x0000001f00037819 */ /* 0x000fe800000006ff */
[----:B------:R-:W1:Y:S02]  /*3400*/  SYNCS.PHASECHK.TRANS64.TRYWAIT P0, [UR4+0xe020], R3 ;  /* 0x00e02003ff0075a7 */ /* 0x000e640008001104 */
[----:B-1----:R-:W-:Y:S05]  /*3410*/  @!P0 BRA `(.L_x_70) ;  /* 0x0000015400b88947 */ /* 0x002fea0003800000 */
.L_x_405:
[----:B------:R-:W-:Y:S04]  /*3420*/  UIADD3 UR29, UPT, UPT, UR27, 0x1, URZ ;  /* 0x000000011b1d7890 */ /* 0x000fe8000fffe0ff */
[----:B------:R-:W-:Y:S04]  /*3430*/  UISETP.NE.AND UP0, UPT, UR29, 0x3, UPT ;  /* 0x000000031d00788c */ /* 0x000fe8000bf05270 */
[----:B------:R-:W-:Y:S02]  /*3440*/  USEL UR4, URZ, 0x1, UP0 ;  /* 0x00000001ff047887 */ /* 0x000fe40008000000 */
[----:B------:R-:W-:Y:S02]  /*3450*/  USEL UR29, UR29, URZ, UP0 ;  /* 0x000000ff1d1d7287 */ /* 0x000fe40008000000 */
[----:B------:R-:W-:Y:S01]  /*3460*/  ULOP3.LUT UR28, UR28, UR4, URZ, 0x3c, !UPT ;  /* 0x000000041c1c7292 */ /* 0x000fe2000f8e3cff */
[----:B------:R-:W-:Y:S11]  /*3470*/  BRA.U UP5, `(.L_x_71) ;  /* 0x0000000105047547 */ /* 0x000ff6000b800000 */
[----:B------:R-:W-:Y:S05]  /*3480*/  BPT.TRAP 0x1 ;  /* 0x000000040000795c */ /* 0x000fea0000300000 */
.L_x_71:
[----:B-1----:R-:W-:Y:S04]  /*3490*/  MOV R0, UR32 ;  /* 0x0000002000007c02 */ /* 0x002fe80008000f00 */
[----:B------:R-:W-:Y:S04]  /*34a0*/  SHF.L.U32 R3, R0, 0x1f, RZ ;  /* 0x0000001f00037819 */ /* 0x000fe800000006ff */
[----:B------:R-:W1:Y:S02]  /*34b0*/  SYNCS.PHASECHK.TRANS64.TRYWAIT P0, [UR20+0xe0a0], R3 ;  /* 0x00e0a003ff0075a7 */ /* 0x000e640008001114 */
[----:B-1----:R-:W-:Y:S05]  /*34c0*/  @!P0 BRA `(.L_x_72) ;  /* 0x0000015400a48947 */ /* 0x002fea0003800000 */
.L_x_407:
[----:B------:R-:W-:Y:S05]  /*34d0*/  BRA.U UP4, `(.L_x_73) ;  /* 0x0000000104047547 */ /* 0x000fea000b800000 */
[----:B------:R-:W-:Y:S05]  /*34e0*/  BPT.TRAP 0x1 ;  /* 0x000000040000795c */ /* 0x000fea0000300000 */
.L_x_73:
[----:B------:R-:W-:Y:S01]  /*34f0*/  ULOP3.LUT UR26, UR30, 0x1, URZ, 0x3c, !UPT ;  /* 0x000000011e1a7892 */ /* 0x000fe2000f8e3cff */
[----:B------:R-:W-:Y:S02]  /*3500*/  HFMA2 R4, -RZ, RZ, 0, 1.9073486328125e-06 ;  /* 0x00000020ff047431 */ /* 0x000fe400000001ff */
[----:B-1----:R-:W-:Y:S01]  /*3510*/  IMAD.MOV.U32 R3, RZ, RZ, 0x100 ;  /* 0x00000100ff037424 */ /* 0x002fe200078e00ff */
[----:B------:R-:W-:Y:S02]  /*3520*/  MOV R2, 0x28 ;  /* 0x0000002800027802 */ /* 0x000fe40000000f00 */
[----:B------:R-:W-:Y:S05]  /*3530*/  IMAD.U32 R0, RZ, RZ, UR26 ;  /* 0x0000001aff007e24 */ /* 0x000fea000f8e00ff */
[----:B------:R-:W-:Y:S01]  /*3540*/  SHF.L.U32 R5, R0, 0x1f, RZ ;  /* 0x0000001f00057819 */ /* 0x000fe200000006ff */
[----:B------:R-:W-:Y:S03]  /*3550*/  IMAD.MOV.U32 R0, RZ, RZ, 0x100 ;  /* 0x00000100ff007424 */ /* 0x000fe600078e00ff */
[----:B------:R-:W1:Y:S02]  /*3560*/  SYNCS.PHASECHK.TRANS64.TRYWAIT P0, [UR20+0xe058], R5 ;  /* 0x00e05805ff0075a7 */ /* 0x000e640008001114 */
[----:B-1----:R-:W-:Y:S05]  /*3570*/  @!P0 BRA `(.L_x_74) ;  /* 0x0000015400908947 */ /* 0x002fea0003800000 */
.L_x_409:
[----:B------:R-:W-:Y:S01]  /*3580*/  ULEA UR68, UR27, UR34, 0x9 ;  /* 0x000000221b447291 */ /* 0x000fe2000f8e48ff */
[----:B------:R-:W-:Y:S01]  /*3590*/  R2UR UR16, R2 ;  /* 0x00000000021072ca */ /* 0x000fe200000e0000 */
[----:B------:R-:W-:Y:S01]  /*35a0*/  IMAD.MOV.U32 R2, RZ, RZ, 0x38 ;  /* 0x00000038ff027424 */ /* 0x000fe200078e00ff */
        /* <DEDUP_REMOVED lines=10> */
[----:B------:R-:W-:Y:S01]  /*3650*/  R2UR UR17, R0 ;  /* 0x00000000001172ca */ /* 0x000fe200000e0000 */
[----:B------:R-:W-:Y:S01]  /*3660*/  UIADD3 UR56, UPT, UPT, UR68, 0x180, URZ ;  /* 0x0000018044387890 */ /* 0x000fe2000fffe0ff */
[----:B------:R-:W-:Y:S01]  /*3670*/  R2UR UR8, R2 ;  /* 0x00000000020872ca */ /* 0x000fe200000e0000 */
[----:B------:R-:W-:Y:S01]  /*3680*/  UIADD3 UR54, UPT, UPT, UR68, 0x1c0, URZ ;  /* 0x000001c044367890 */ /* 0x000fe2000fffe0ff */
[----:B------:R-:W-:Y:S01]  /*3690*/  IMAD.MOV.U32 R2, RZ, RZ, 0x50 ;  /* 0x00000050ff027424 */ /* 0x000fe200078e00ff */
[----:B------:R-:W-:Y:S01]  /*36a0*/  R2UR UR14, R4 ;  /* 0x00000000040e72ca */ /* 0x000fe200000e0000 */
[----:B------:R-:W-:Y:S01]  /*36b0*/  IMAD.MOV.U32 R3, RZ, RZ, 0x100 ;  /* 0x00000100ff037424 */ /* 0x000fe200078e00ff */
[----:B------:R-:W-:Y:S01]  /*36c0*/  UMOV UR52, 0x0 ;  /* 0x0000000000347882 */ /* 0x000fe20000000000 */
[----:B------:R-:W-:Y:S01]  /*36d0*/  IMAD.MOV.U32 R0, RZ, RZ, 0x100 ;  /* 0x00000100ff007424 */ /* 0x000fe200078e00ff */
[----:B------:R-:W-:Y:S01]  /*36e0*/  R2UR UR6, R2 ;  /* 0x00000000020672ca */ /* 0x000fe200000e0000 */
[----:B------:R-:W-:Y:S01]  /*36f0*/  IMAD.MOV.U32 R4, RZ, RZ, 0x40 ;  /* 0x00000040ff047424 */ /* 0x000fe200078e00ff */
[C---:B------:R-:W-:Y:S01]  /*3700*/  R2UR UR15, R3.reuse ;  /* 0x00000000030f72ca */ /* 0x040fe200000e0000 */
[----:B------:R-:W-:Y:S01]  /*3710*/  IMAD.MOV.U32 R2, RZ, RZ, 0x58 ;  /* 0x00000058ff027424 */ /* 0x000fe200078e00ff */
[----:B------:R-:W-:Y:S01]  /*3720*/  R2UR UR13, R0 ;  /* 0x00000000000d72ca */ /* 0x000fe200000e0000 */
[----:B------:R-:W-:Y:S01]  /*3730*/  UMOV UR53, 0x8090490 ;  /* 0x0809049000357882 */ /* 0x000fe20000000000 */
[----:B------:R-:W-:Y:S01]  /*3740*/  R2UR UR10, R4 ;  /* 0x00000000040a72ca */ /* 0x000fe200000e0000 */
[----:B------:R-:W-:Y:S01]  /*3750*/  UMOV UR69, 0x80004020 ;  /* 0x8000402000457882 */ /* 0x000fe20000000000 */
[----:B------:R-:W-:Y:S01]  /*3760*/  R2UR UR11, R3 ;  /* 0x00000000030b72ca */ /* 0x000fe200000e0000 */
[----:B------:R2:W-:Y:S01]  /*3770*/  UTCHMMA tmem[UR18], gdesc[UR68], tmem[UR19], tmem[UR52], idesc[UR53], UPT ;  /* 0x00ff3444120079ea */ /* 0x0005e2000b800013 */
        /* <DEDUP_REMOVED lines=33> */
[----:B--2---:R-:W-:Y:S05]  /*3990*/  BPT.TRAP 0x1 ;  /* 0x000000040000795c */ /* 0x004fea0000300000 */
.L_x_75:
[----:B--2---:R-:W-:Y:S02]  /*39a0*/  UIADD3 UR4, UPT, UPT, UR20, 0xe090, URZ ;  /* 0x0000e09014047890 */ /* 0x004fe4000fffe0ff */
[----:B------:R-:W-:Y:S01]  /*39b0*/  ULOP3.LUT UR5, UR31, 0x1, URZ, 0x3c, !UPT ;  /* 0x000000011f057892 */ /* 0x000fe2000f8e3cff */
[----:B------:R-:W-:Y:S01]  /*39c0*/  UMOV UR6, 0x1 ;  /* 0x0000000100067882 */ /* 0x000fe20000000000 */
[----:B------:R-:W-:Y:S05]  /*39d0*/  UMOV UR7, UR27 ;  /* 0x0000001b00077c82 */ /* 0x000fea0008000000 */
[----:B------:R2:W-:Y:S01]  /*39e0*/  UTCBAR [UR4], URZ ;  /* 0x000000ff040073e9 */ /* 0x0005e200080000ff */
[----:B------:R-:W-:Y:S05]  /*39f0*/  BRA.U UP2, `(.L_x_76) ;  /* 0xffffffed02b87547 */ /* 0x000fea000b83ffff */
.L_x_57:
[----:B------:R-:W-:Y:S04]  /*3a00*/  BSSY.RECONVERGENT B0, `(.L_x_77) ;  /* 0x0000003000007945 */ /* 0x000fe80003800200 */
[----:B------:R-:W-:Y:S05]  /*3a10*/  @!P4 BRA `(.L_x_78) ;  /* 0x000000000004c947 */ /* 0x000fea0003800000 */
[----:B-12---:R-:W-:Y:S05]  /*3a20*/  BPT.TRAP 0x1 ;  /* 0x000000040000795c */ /* 0x006fea0000300000 */
.L_x_78:
[----:B-12---:R-:W-:Y:S05]  /*3a30*/  BSYNC.RECONVERGENT B0 ;  /* 0x0000000000007941 */ /* 0x006fea0003800200 */
.L_x_77:
[----:B------:R-:W-:Y:S01]  /*3a40*/  UIADD3 UR4, UPT, UPT, UR20, 0xe010, URZ ;  /* 0x0000e01014047890 */ /* 0x000fe2000fffe0ff */
[----:B------:R-:W-:Y:S08]  /*3a50*/  BSSY.RECONVERGENT B0, `(.L_x_79) ;  /* 0x0000004000007945 */ /* 0x000ff00003800200 */
[----:B------:R1:W-:Y:S01]  /*3a60*/  UTCBAR [UR4], URZ ;  /* 0x000000ff040073e9 */ /* 0x0003e200080000ff */
[----:B------:R-:W-:Y:S05]  /*3a70*/  @!P4 BRA `(.L_x_80) ;  /* 0x000000000004c947 */ /* 0x000fea0003800000 */
[----:B-1----:R-:W-:Y:S05]  /*3a80*/  BPT.TRAP 0x1 ;  /* 0x000000040000795c */ /* 0x002fea0000300000 */
.L_x_80:
[----:B-1----:R-:W-:Y:S05]  /*3a90*/  BSYNC.RECONVERGENT B0 ;  /* 0x0000000000007941 */ /* 0x002fea0003800200 */
.L_x_79:
[----:B------:R-:W-:-:S09]  /*3aa0*/  UIADD3 UR4, UPT, UPT, UR20, 0xe018, URZ ;  /* 0x0000e01814047890 */ /* 0x000fd2000fffe0ff */
[----:B------:R1:W-:Y:S01]  /*3ab0*/  UTCBAR [UR4], URZ ;  /* 0x000000ff040073e9 */ /* 0x0003e200080000ff */
[----:B------:R-:W-:Y:S05]  /*3ac0*/  BRA.U UP5, `(.L_x_81) ;  /* 0x0000000105047547 */ /* 0x000fea000b800000 */
[----:B-1----:R-:W-:Y:S05]  /*3ad0*/  BPT.TRAP 0x1 ;  /* 0x000000040000795c */ /* 0x002fea0000300000 */
.L_x_81:
[----:B------:R-:W-:-:S04]  /*3ae0*/  MOV R3, UR32 ;  /* 0x0000002000037c02 */ /* 0x000fc80008000f00 */
[----:B------:R-:W-:-:S04]  /*3af0*/  SHF.L.U32 R3, R3, 0x1f, RZ ;  /* 0x0000001f03037819 */ /* 0x000fc800000006ff */
[----:B------:R-:W2:Y:S02]  /*3b00*/  SYNCS.PHASECHK.TRANS64.TRYWAIT P0, [UR20+0xe0a8], R3 ;  /* 0x00e0a803ff0075a7 */ /* 0x000ea40008001114 */
[----:B--2---:R-:W-:Y:S05]  /*3b10*/  @!P0 BRA `(.L_x_82) ;  /* 0x0000015000488947 */ /* 0x004fea0003800000 */
.L_x_411:
[----:B------:R-:W-:Y:S05]  /*3b20*/  BRA.U UP3, `(.L_x_83) ;  /* 0x0000000103047547 */ /* 0x000fea000b800000 */
[----:B-1----:R-:W-:Y:S05]  /*3b30*/  BPT.TRAP 0x1 ;  /* 0x000000040000795c */ /* 0x002fea0000300000 */
.L_x_83:
[----:B------:R-:W-:Y:S02]  /*3b40*/  IMAD.U32 R5, RZ, RZ, UR5 ;  /* 0x00000005ff057e24 */ /* 0x000fe4000f8e00ff */
[----:B------:R-:W-:Y:S02]  /*3b50*/  HFMA2 R4, -RZ, RZ, 0, 9.5367431640625e-06 ;  /* 0x000000a0ff047431 */ /* 0x000fe400000001ff */
[----:B--2---:R-:W-:Y:S01]  /*3b60*/  IMAD.MOV.U32 R3, RZ, RZ, 0x180 ;  /* 0x00000180ff037424 */ /* 0x004fe200078e00ff */
[----:B------:R-:W-:-:S04]  /*3b70*/  SHF.L.U32 R5, R5, 0x1f, RZ ;  /* 0x0000001f05057819 */ /* 0x000fc800000006ff */
[----:B------:R-:W2:Y:S02]  /*3b80*/  SYNCS.PHASECHK.TRANS64.TRYWAIT P0, [UR20+0xe068], R5 ;  /* 0x00e06805ff0075a7 */ /* 0x000ea40008001114 */
[----:B--2---:R-:W-:Y:S05]  /*3b90*/  @!P0 BRA `(.L_x_84) ;  /* 0x0000015000408947 */ /* 0x004fea0003800000 */
.L_x_413:
[----:B------:R-:W-:Y:S01]  /*3ba0*/  IMAD.MOV.U32 R2, RZ, RZ, 0xa8 ;  /* 0x000000a8ff027424 */ /* 0x000fe200078e00ff */
[----:B------:R-:W-:Y:S01]  /*3bb0*/  R2UR UR15, R4 ;  /* 0x00000000040f72ca */ /* 0x000fe200000e0000 */
[----:B------:R-:W-:Y:S01]  /*3bc0*/  IMAD.MOV.U32 R4, RZ, RZ, 0xb0 ;  /* 0x000000b0ff047424 */ /* 0x000fe200078e00ff */
[----:B------:R-:W-:Y:S01]  /*3bd0*/  R2UR UR16, R3 ;  /* 0x00000000031072ca */ /* 0x000fe200000e0000 */
[----:B--2---:R-:W-:Y:S01]  /*3be0*/  IMAD.MOV.U32 R0, RZ, RZ, 0x180 ;  /* 0x00000180ff007424 */ /* 0x004fe200078e00ff */
        /* <DEDUP_REMOVED lines=10> */
[----:B------:R-:W-:Y:S01]  /*3c90*/  UISETP.NE.U32.AND UP0, UPT, UR6, URZ, UPT ;  /* 0x000000ff0600728c */ /* 0x000fe2000bf05070 */
[----:B------:R-:W-:Y:S01]  /*3ca0*/  R2UR UR10, R0 ;  /* 0x00000000000a72ca */ /* 0x000fe200000e0000 */
[----:B------:R-:W-:Y:S01]  /*3cb0*/  UIADD3 UR66, UPT, UPT, UR26, 0x40, URZ ;  /* 0x000000401a427890 */ /* 0x000fe2000fffe0ff */
[----:B-1----:R-:W-:Y:S01]  /*3cc0*/  R2UR UR4, R2 ;  /* 0x00000000020472ca */ /* 0x002fe200000e0000 */
        /* <DEDUP_REMOVED lines=13> */
[----:B------:R-:W-:Y:S01]  /*3da0*/  R2UR UR17, R0 ;  /* 0x00000000001172ca */ /* 0x000fe200000e0000 */
[----:B------:R-:W-:Y:S01]  /*3db0*/  UMOV UR52, 0x0 ;  /* 0x0000000000347882 */ /* 0x000fe20000000000 */
[----:B------:R-:W-:Y:S01]  /*3dc0*/  UMOV UR53, 0x8090490 ;  /* 0x0809049000357882 */ /* 0x000fe20000000000 */
[----:B------:R-:W-:Y:S01]  /*3dd0*/  UMOV UR27, 0x80004020 ;  /* 0x80004020001b7882 */ /* 0x000fe20000000000 */
[----:B------:R-:W-:Y:S01]  /*3de0*/  UIADD3 UR54, UPT, UPT, UR26, 0x1c0, URZ ;  /* 0x000001c01a367890 */ /* 0x000fe2000fffe0ff */
[----:B------:R1:W-:Y:S01]  /*3df0*/  UTCHMMA tmem[UR15], gdesc[UR26], tmem[UR16], tmem[UR52], idesc[UR53], UP0 ;  /* 0x00ff341a0f0079ea */ /* 0x0003e20008000010 */
        /* <DEDUP_REMOVED lines=30> */
.L_x_85:
[----:B-1----:R-:W-:-:S09]  /*3fe0*/  UIADD3 UR4, UPT, UPT, UR20, 0xe098, URZ ;  /* 0x0000e09814047890 */ /* 0x002fd2000fffe0ff */
[----:B------:R1:W-:Y:S01]  /*3ff0*/  UTCBAR [UR4], URZ ;  /* 0x000000ff040073e9 */ /* 0x0003e200080000ff */
[----:B------:R-:W-:Y:S05]  /*4000*/  BRA.U !UP1, `(.L_x_86) ;  /* 0x0000000109047547 */ /* 0x000fea000b800000 */
[----:B-1----:R-:W-:Y:S05]  /*4010*/  BPT.TRAP 0x1 ;  /* 0x000000040000795c */ /* 0x002fea0000300000 */
.L_x_86:
[----:B-1----:R-:W-:-:S04]  /*4020*/  ULEA UR4, UR24, UR20, 0x3 ;  /* 0x0000001418047291 */ /* 0x002fc8000f8e18ff */
[----:B------:R-:W-:-:S09]  /*4030*/  UIADD3 UR4, UPT, UPT, UR4, 0xe038, URZ ;  /* 0x0000e03804047890 */ /* 0x000fd2000fffe0ff */
[----:B------:R1:W-:Y:S01]  /*4040*/  UTCBAR [UR4], URZ ;  /* 0x000000ff040073e9 */ /* 0x0003e200080000ff */
[----:B------:R-:W-:Y:S05]  /*4050*/  BRA.U UP4, `(.L_x_87) ;  /* 0x0000000104047547 */ /* 0x000fea000b800000 */
[----:B-1----:R-:W-:Y:S05]  /*4060*/  BPT.TRAP 0x1 ;  /* 0x000000040000795c */ /* 0x002fea0000300000 */
.L_x_87:
[----:B-1----:R-:W-:-:S09]  /*4070*/  UIADD3 UR4, UPT, UPT, UR20, 0xe050, URZ ;  /* 0x0000e05014047890 */ /* 0x002fd2000fffe0ff */
[----:B------:R1:W-:Y:S01]  /*4080*/  UTCBAR [UR4], URZ ;  /* 0x000000ff040073e9 */ /* 0x0003e200080000ff */
[----:B------:R-:W-:Y:S05]  /*4090*/  BRA.U UP3, `(.L_x_88) ;  /* 0x0000000103047547 */ /* 0x000fea000b800000 */
[----:B-1----:R-:W-:Y:S05]  /*40a0*/  BPT.TRAP 0x1 ;  /* 0x000000040000795c */ /* 0x002fea0000300000 */
.L_x_88:
[----:B------:R-:W-:Y:S01]  /*40b0*/  UIADD3 UR20, UPT, UPT, UR20, 0xe060, URZ ;  /* 0x0000e06014147890 */ /* 0x000fe2000fffe0ff */
[----:B------:R-:W-:Y:S01]  /*40c0*/  LOP3.LUT R7, R7, 0x1, RZ, 0x3c, !PT ;  /* 0x0000000107077812 */ /* 0x000fe200078e3cff */
[----:B------:R-:W-:Y:S02]  /*40d0*/  UIADD3 UR33, UPT, UPT, UR25, 0x2, URZ ;  /* 0x0000000219217890 */ /* 0x000fe4000fffe0ff */
[----:B------:R-:W-:-:S05]  /*40e0*/  ULOP3.LUT UR32, UR32, 0x1, URZ, 0x3c, !UPT ;  /* 0x0000000120207892 */ /* 0x000fca000f8e3cff */
[----:B------:R2:W-:Y:S01]  /*40f0*/  UTCBAR [UR20], URZ ;  /* 0x000000ff140073e9 */ /* 0x0005e200080000ff */
[----:B------:R-:W-:Y:S02]  /*4100*/  NOP ;  /* 0x0000000000007918 */ /* 0x000fe40000000000 */
.L_x_29:
[----:B------:R-:W3:Y:S01]  /*4110*/  LDCU UR5, c[0x0][0x370] ;  /* 0x00006e00ff0577ac */ /* 0x000ee20008000800 */
[----:B-1----:R-:W1:Y:S01]  /*4120*/  LDCU UR4, c[0x0][0x900] ;  /* 0x00012000ff0477ac */ /* 0x002e620008000800 */
[----:B---3--:R-:W-:-:S04]  /*4130*/  UIADD3 UR36, UPT, UPT, UR5, UR36, URZ ;  /* 0x0000002405247290 */ /* 0x008fc8000fffe0ff */
[----:B-1----:R-:W-:-:S09]  /*4140*/  UISETP.GE.AND UP0, UPT, UR36, UR4, UPT ;  /* 0x000000042400728c */ /* 0x002fd2000bf06270 */
[----:B------:R-:W-:Y:S05]  /*4150*/  BRA.U !UP0, `(.L_x_89) ;  /* 0xffffffd508d87547 */ /* 0x000fea000b83ffff */
[----:B--2---:R-:W-:Y:S05]  /*4160*/  EXIT ;  /* 0x000000000000794d */ /* 0x004fea0003800000 */
.L_x_28:
[----:B------:R-:W-:-:S08]  /*4170*/  NOP ;  /* 0x0000000000007918 */ /* 0x000fd00000000000 */
[----:B------:R-:W1:-:S00]  /*4180*/  USETMAXREG.DEALLOC.CTAPOOL 0x60 ;  /* 0x00000060000079c8 */ /* 0x000e4000080e0500 */
[----:B-1----:R-:W1:Y:S01]  /*4190*/  LDC R0, c[0x0][0x900] ;  /* 0x00024000ff007b82 */ /* 0x002e620000000800 */
[----:B------:R-:W-:Y:S02]  /*41a0*/  MOV R45, UR36 ;  /* 0x00000024002d7c02 */ /* 0x000fe40008000f00 */
[----:B-1----:R-:W-:-:S13]  /*41b0*/  ISETP.LE.AND P0, PT, R0, UR36, PT ;  /* 0x0000002400007c0c */ /* 0x002fda000bf03270 */
[----:B------:R-:W-:Y:S05]  /*41c0*/  @P0 EXIT ;  /* 0x000000000000094d */ /* 0x000fea0003800000 */
[----:B------:R-:W1:Y:S01]  /*41d0*/  S2UR UR4, SR_CTAID.Z ;  /* 0x00000000000479c3 */ /* 0x000e620000002700 */
[----:B------:R-:W2:Y:S01]  /*41e0*/  S2R R0, SR_CTAID.Y ;  /* 0x0000000000007919 */ /* 0x000ea20000002600 */
[----:B------:R-:W1:Y:S01]  /*41f0*/  LDCU UR36, c[0x0][0x370] ;  /* 0x00006e00ff2477ac */ /* 0x000e620008000800 */
[----:B------:R-:W-:Y:S01]  /*4200*/  LOP3.LUT P0, R44, R41, 0x7f, RZ, 0xc0, !PT ;  /* 0x0000007f292c7812 */ /* 0x000fe2000780c0ff */
[----:B------:R-:W-:Y:S01]  /*4210*/  BSSY B8, `(.L_x_90) ;  /* 0x0000667000087945 */ /* 0x000fe20003800000 */
[----:B------:R-:W-:Y:S01]  /*4220*/  IMAD.MOV.U32 R43, RZ, RZ, 0x1 ;  /* 0x00000001ff2b7424 */ /* 0x000fe200078e00ff */
[----:B------:R-:W3:Y:S01]  /*4230*/  LDCU UR5, c[0x0][0x374] ;  /* 0x00006e80ff0577ac */ /* 0x000ee20008000800 */
[----:B------:R-:W-:Y:S01]  /*4240*/  MOV R42, RZ ;  /* 0x000000ff002a7202 */ /* 0x000fe20000000f00 */
[----:B------:R-:W-:Y:S01]  /*4250*/  IMAD.MOV.U32 R22, RZ, RZ, RZ ;  /* 0x000000ffff167224 */ /* 0x000fe200078e00ff */
[----:B------:R-:W4:Y:S01]  /*4260*/  LDCU.64 UR44, c[0x0][0x358] ;  /* 0x00006b00ff2c77ac */ /* 0x000f220008000a00 */
[----:B------:R-:W-:Y:S01]  /*4270*/  UMOV UR43, URZ ;  /* 0x000000ff002b7c82 */ /* 0x000fe20008000000 */
[----:B------:R-:W-:Y:S01]  /*4280*/  UMOV UR42, URZ ;  /* 0x000000ff002a7c82 */ /* 0x000fe20008000000 */
[----:B-1----:R-:W-:-:S04]  /*4290*/  UIMAD UR4, UR36, UR4, URZ ;  /* 0x00000004240472a4 */ /* 0x002fc8000f8e02ff */
[----:B------:R-:W-:-:S04]  /*42a0*/  UIADD3 UR4, UPT, UPT, URZ, -UR4, URZ ;  /* 0x80000004ff047290 */ /* 0x000fc8000fffe0ff */
[----:B---3--:R-:W-:Y:S01]  /*42b0*/  UIMAD UR4, UR4, UR5, URZ ;  /* 0x00000005040472a4 */ /* 0x008fe2000f8e02ff */
[----:B--2---:R-:W-:-:S05]  /*42c0*/  IMAD R0, R0, UR36, R45 ;  /* 0x0000002400007c24 */ /* 0x004fca000f8e022d */
[----:B------:R-:W-:-:S04]  /*42d0*/  ISETP.NE.OR P0, PT, R0, UR4, P0 ;  /* 0x0000000400007c0c */ /* 0x000fc80008705670 */
[----:B----4-:R-:W-:-:S09]  /*42e0*/  P2R R46, PR, RZ, 0x1 ;  /* 0x00000001ff2e7803 */ /* 0x010fd20000000000 */
.L_x_222:
[----:B------:R-:W-:Y:S05]  /*42f0*/  YIELD ;  /* 0x0000000000007946 */ /* 0x000fea0003800000 */
[----:B-1----:R-:W1:Y:S01]  /*4300*/  LDC R6, c[0x0][0x904] ;  /* 0x00024100ff067b82 */ /* 0x002e620000000800 */
[----:B--2---:R-:W2:Y:S01]  /*4310*/  LDCU.64 UR4, c[0x0][0x908] ;  /* 0x00012100ff0477ac */ /* 0x004ea20008000a00 */
[----:B------:R-:W-:Y:S01]  /*4320*/  BSSY B7, `(.L_x_91) ;  /* 0x0000651000077945 */ /* 0x000fe20003800000 */
[----:B---3--:R-:W3:Y:S05]  /*4330*/  LDCU.64 UR6, c[0x0][0x920] ;  /* 0x00012400ff0677ac */ /* 0x008eea0008000a00 */
[----:B----4-:R-:W4:Y:S08]  /*4340*/  LDC.64 R4, c[0x0][0x918] ;  /* 0x00024600ff047b82 */ /* 0x010f300000000a00 */
[----:B------:R-:W5:Y:S01]  /*4350*/  LDC.64 R2, c[0x0][0x910] ;  /* 0x00024400ff027b82 */ /* 0x000f620000000a00 */
[----:B--2---:R-:W-:Y:S01]  /*4360*/  IMAD.HI.U32 R40, R45, UR4, RZ ;  /* 0x000000042d287c27 */ /* 0x004fe2000f8e00ff */
[----:B------:R-:W2:Y:S04]  /*4370*/  LDCU UR4, c[0x0][0x380] ;  /* 0x00007000ff0477ac */ /* 0x000ea80008000800 */
[----:B------:R-:W-:-:S02]  /*4380*/  SHF.R.U32.HI R40, RZ, UR5, R40 ;  /* 0x00000005ff287c19 */ /* 0x000fc40008011628 */
[----:B-1----:R-:W-:-:S04]  /*4390*/  ISETP.NE.AND P0, PT, R6, 0x1, PT ;  /* 0x000000010600780c */ /* 0x002fc80003f05270 */
[----:B------:R-:W-:Y:S02]  /*43a0*/  SEL R40, R45, R40, !P0 ;  /* 0x000000282d287207 */ /* 0x000fe40004000000 */
[----:B----4-:R-:W-:-:S03]  /*43b0*/  ISETP.NE.AND P0, PT, R5, 0x1, PT ;  /* 0x000000010500780c */ /* 0x010fc60003f05270 */
[----:B---3--:R-:W-:-:S05]  /*43c0*/  IMAD.HI.U32 R7, R40, UR6, RZ ;  /* 0x0000000628077c27 */ /* 0x008fca000f8e00ff */
[----:B------:R-:W-:-:S04]  /*43d0*/  SHF.R.U32.HI R7, RZ, UR7, R7 ;  /* 0x00000007ff077c19 */ /* 0x000fc80008011607 */
[----:B------:R-:W-:Y:S01]  /*43e0*/  SEL R0, R40, R7, !P0 ;  /* 0x0000000728007207 */ /* 0x000fe20004000000 */
[----:B------:R-:W-:Y:S01]  /*43f0*/  IMAD.MOV R7, RZ, RZ, -R40 ;  /* 0x000000ffff077224 */ /* 0x000fe200078e0a28 */
[----:B-----5:R-:W-:-:S03]  /*4400*/  ISETP.NE.AND P0, PT, R2, 0x1, PT ;  /* 0x000000010200780c */ /* 0x020fc60003f05270 */
[----:B------:R-:W-:-:S04]  /*4410*/  IMAD.HI.U32 R3, R0, R3, RZ ;  /* 0x0000000300037227 */ /* 0x000fc800078e00ff */
[----:B------:R-:W-:Y:S01]  /*4420*/  IMAD R7, R6, R7, R45 ;  /* 0x0000000706077224 */ /* 0x000fe200078e022d */
[----:B------:R-:W-:Y:S01]  /*4430*/  SHF.R.U32.HI R3, RZ, R4, R3 ;  /* 0x00000004ff037219 */ /* 0x000fe20000011603 */
[----:B------:R-:W-:Y:S02]  /*4440*/  IMAD.MOV R4, RZ, RZ, -R0 ;  /* 0x000000ffff047224 */ /* 0x000fe400078e0a00 */
[----:B------:R-:W-:Y:S01]  /*4450*/  IMAD.SHL.U32 R7, R7, 0x100, RZ ;  /* 0x0000010007077824 */ /* 0x000fe200078e00ff */
[----:B------:R-:W-:Y:S01]  /*4460*/  SEL R3, R0, R3, !P0 ;  /* 0x0000000300037207 */ /* 0x000fe20004000000 */
[----:B------:R-:W-:-:S03]  /*4470*/  IMAD R40, R5, R4, R40 ;  /* 0x0000000405287224 */ /* 0x000fc600078e0228 */
[----:B--2---:R-:W-:Y:S01]  /*4480*/  ISETP.GE.AND P0, PT, R7, UR4, PT ;  /* 0x0000000407007c0c */ /* 0x004fe2000bf06270 */
[----:B------:R-:W-:-:S04]  /*4490*/  IMAD.MOV R3, RZ, RZ, -R3 ;  /* 0x000000ffff037224 */ /* 0x000fc800078e0a03 */
[----:B------:R-:W-:-:S08]  /*44a0*/  IMAD R2, R2, R3, R0 ;  /* 0x0000000302027224 */ /* 0x000fd000078e0200 */
[----:B------:R-:W-:Y:S05]  /*44b0*/  @P0 BRA `(.L_x_92) ;  /* 0x0000006000dc0947 */ /* 0x000fea0003800000 */
[----:B------:R-:W1:Y:S02]  /*44c0*/  LDC R4, c[0x0][0x384] ;  /* 0x0000e100ff047b82 */ /* 0x000e640000000800 */
[----:B-1----:R-:W-:-:S13]  /*44d0*/  ISETP.NE.AND P0, PT, R4, RZ, PT ;  /* 0x000000ff0400720c */ /* 0x002fda0003f05270 */
[----:B------:R-:W-:Y:S05]  /*44e0*/  @P0 BRA `(.L_x_93) ;  /* 0x0000003400b40947 */ /* 0x000fea0003800000 */
[----:B------:R-:W-:-:S09]  /*44f0*/  UISETP.NE.AND UP0, UPT, UR41, URZ, UPT ;  /* 0x000000ff2900728c */ /* 0x000fd2000bf05270 */
[----:B------:R-:W-:Y:S05]  /*4500*/  BRA.U UP0, `(.L_x_94) ;  /* 0x0000000100047547 */ /* 0x000fea000b800000 */
[----:B------:R-:W-:Y:S05]  /*4510*/  BPT.TRAP 0x1 ;  /* 0x000000040000795c */ /* 0x000fea0000300000 */
.L_x_94:
[----:B------:R-:W1:Y:S01]  /*4520*/  S2R R16, SR_CgaCtaId ;  /* 0x0000000000107919 */ /* 0x000e620000008800 */
[----:B------:R-:W-:Y:S01]  /*4530*/  MOV R5, 0x400 ;  /* 0x0000040000057802 */ /* 0x000fe20000000f00 */
[----:B------:R-:W-:Y:S01]  /*4540*/  BSSY B0, `(.L_x_95) ;  /* 0x0000005000007945 */ /* 0x000fe20003800000 */
[----:B------:R-:W-:Y:S02]  /*4550*/  SHF.L.U32 R3, R43, 0x1f, RZ ;  /* 0x0000001f2b037819 */ /* 0x000fe400000006ff */
[----:B-1----:R-:W-:-:S04]  /*4560*/  LEA R16, R16, R5, 0x18 ;  /* 0x0000000510107211 */ /* 0x002fc800078ec0ff */
[----:B------:R-:W1:Y:S02]  /*4570*/  SYNCS.PHASECHK.TRANS64.TRYWAIT P0, [R16+URZ+0xe0c0], R3 ;  /* 0x00e0c003100075a7 */ /* 0x000e6400080011ff */
[----:B-1----:R-:W-:Y:S05]  /*4580*/  @!P0 BRA `(.L_x_96) ;  /* 0x0000014400dc8947 */ /* 0x002fea0003800000 */
.L_x_414:
[----:B------:R-:W-:Y:S05]  /*4590*/  BSYNC B0 ;  /* 0x0000000000007941 */ /* 0x000fea0003800000 */
.L_x_95:
[----:B------:R-:W-:Y:S01]  /*45a0*/  ISETP.NE.AND P0, PT, R46, RZ, PT ;  /* 0x000000ff2e00720c */ /* 0x000fe20003f05270 */
[----:B------:R-:W-:-:S12]  /*45b0*/  BSSY.RECONVERGENT B6, `(.L_x_97) ;  /* 0x0000233000067945 */ /* 0x000fd80003800200 */
[----:B------:R-:W-:Y:S05]  /*45c0*/  @P0 BRA `(.L_x_98) ;  /* 0x0000002000c40947 */ /* 0x000fea0003800000 */
[----:B------:R-:W2:Y:S01]  /*45d0*/  LDC.64 R10, c[0x4][0xa0] ;  /* 0x01002800ff0a7b82 */ /* 0x000ea20000000a00 */
[----:B------:R-:W-:Y:S01]  /*45e0*/  MOV R17, 0x0 ;  /* 0x0000000000117802 */ /* 0x000fe20000000f00 */
[----:B------:R-:W3:Y:S01]  /*45f0*/  LDCU.64 UR4, c[0x4][0xd0] ;  /* 0x01001a00ff0477ac */ /* 0x000ee20008000a00 */
[----:B------:R-:W-:Y:S02]  /*4600*/  MOV R6, UR38 ;  /* 0x0000002600067c02 */ /* 0x000fe40008000f00 */
[----:B------:R-:W-:-:S03]  /*4610*/  MOV R7, UR37 ;  /* 0x0000002500077c02 */ /* 0x000fc60008000f00 */
[----:B------:R4:W1:Y:S01]  /*4620*/  LDC.64 R8, c[0x4][R17] ;  /* 0x0100000011087b82 */ /* 0x0008620000000a00 */
[----:B---3--:R-:W-:Y:S02]  /*4630*/  IMAD.U32 R4, RZ, RZ, UR4 ;  /* 0x00000004ff047e24 */ /* 0x008fe4000f8e00ff */
[----:B------:R-:W-:Y:S01]  /*4640*/  IMAD.U32 R5, RZ, RZ, UR5 ;  /* 0x00000005ff057e24 */ /* 0x000fe2000f8e00ff */
[----:B--2---:R4:W-:Y:S04]  /*4650*/  STL.64 [R1], R10 ;  /* 0x0000000a01007387 */ /* 0x0049e80000100a00 */
[----:B------:R-:W-:-:S07]  /*4660*/  LEPC R20, `(.L_x_99) ;  /* 0x000000001014794e */ /* 0x000fce0000000000 */
[----:B-1--4-:R-:W-:Y:S05]  /*4670*/  CALL.ABS.NOINC R8 ;  /* 0x0000000008007343 */ /* 0x012fea0003c00000 */
.L_x_99:
[----:B------:R-:W-:Y:S01]  /*4680*/  HFMA2 R8, -RZ, RZ, 0, 1.1920928955078125e-07 ;  /* 0x00000002ff087431 */ /* 0x000fe200000001ff */
[----:B------:R-:W-:Y:S01]  /*4690*/  MOV R9, 0x4 ;  /* 0x0000000400097802 */ /* 0x000fe20000000f00 */
[----:B------:R-:W-:Y:S01]  /*46a0*/  IMAD.MOV.U32 R0, RZ, RZ, 0x3 ;  /* 0x00000003ff007424 */ /* 0x000fe200078e00ff */
[----:B------:R1:W2:Y:S01]  /*46b0*/  LDC.64 R10, c[0x4][R17] ;  /* 0x01000000110a7b82 */ /* 0x0002a20000000a00 */
[----:B------:R-:W3:Y:S01]  /*46c0*/  LDCU.64 UR4, c[0x4][0xe8] ;  /* 0x01001d00ff0477ac */ /* 0x000ee20008000a00 */
[----:B------:R-:W-:Y:S01]  /*46d0*/  MOV R6, UR38 ;  /* 0x0000002600067c02 */ /* 0x000fe20008000f00 */
[----:B------:R-:W-:Y:S01]  /*46e0*/  IMAD.U32 R7, RZ, RZ, UR37 ;  /* 0x00000025ff077e24 */ /* 0x000fe2000f8e00ff */
[----:B------:R1:W-:Y:S04]  /*46f0*/  STL.64 [R1], R8 ;  /* 0x0000000801007387 */ /* 0x0003e80000100a00 */
[----:B------:R1:W-:Y:S01]  /*4700*/  STL [R1+0x8], R0 ;  /* 0x0000080001007387 */ /* 0x0003e20000100800 */
[----:B---3--:R-:W-:Y:S01]  /*4710*/  MOV R4, UR4 ;  /* 0x0000000400047c02 */ /* 0x008fe20008000f00 */
[----:B------:R-:W-:-:S02]  /*4720*/  IMAD.U32 R5, RZ, RZ, UR5 ;  /* 0x00000005ff057e24 */ /* 0x000fc4000f8e00ff */
[----:B------:R-:W-:-:S07]  /*4730*/  LEPC R20, `(.L_x_100) ;  /* 0x000000001014794e */ /* 0x000fce0000000000 */
[----:B-12---:R-:W-:Y:S05]  /*4740*/  CALL.ABS.NOINC R10 ;  /* 0x000000000a007343 */ /* 0x006fea0003c00000 */
.L_x_100:
[----:B------:R1:W2:Y:S01]  /*4750*/  LDC.64 R8, c[0x4][R17] ;  /* 0x0100000011087b82 */ /* 0x0002a20000000a00 */
[----:B------:R-:W3:Y:S01]  /*4760*/  LDCU.64 UR4, c[0x4][0xe0] ;  /* 0x01001c00ff0477ac */ /* 0x000ee20008000a00 */
[----:B------:R-:W-:Y:S01]  /*4770*/  CS2R R6, SRZ ;  /* 0x0000000000067805 */ /* 0x000fe2000001ff00 */
[----:B---3--:R-:W-:Y:S01]  /*4780*/  IMAD.U32 R4, RZ, RZ, UR4 ;  /* 0x00000004ff047e24 */ /* 0x008fe2000f8e00ff */
[----:B------:R-:W-:-:S04]  /*4790*/  MOV R5, UR5 ;  /* 0x0000000500057c02 */ /* 0x000fc80008000f00 */
[----:B------:R-:W-:-:S07]  /*47a0*/  LEPC R20, `(.L_x_101) ;  /* 0x000000001014794e */ /* 0x000fce0000000000 */
[----:B-12---:R-:W-:Y:S05]  /*47b0*/  CALL.ABS.NOINC R8 ;  /* 0x0000000008007343 */ /* 0x006fea0003c00000 */
.L_x_101:
[----:B------:R1:W2:Y:S01]  /*47c0*/  LDC.64 R8, c[0x4][R17] ;  /* 0x0100000011087b82 */ /* 0x0002a20000000a00 */
[----:B------:R-:W3:Y:S01]  /*47d0*/  LDCU.64 UR4, c[0x4][0xf0] ;  /* 0x01001e00ff0477ac */ /* 0x000ee20008000a00 */
[----:B------:R-:W-:Y:S01]  /*47e0*/  CS2R R6, SRZ ;  /* 0x0000000000067805 */ /* 0x000fe2000001ff00 */
[----:B---3--:R-:W-:Y:S01]  /*47f0*/  IMAD.U32 R4, RZ, RZ, UR4 ;  /* 0x00000004ff047e24 */ /* 0x008fe2000f8e00ff */
[----:B------:R-:W-:-:S04]  /*4800*/  MOV R5, UR5 ;  /* 0x0000000500057c02 */ /* 0x000fc80008000f00 */
[----:B------:R-:W-:-:S07]  /*4810*/  LEPC R20, `(.L_x_102) ;  /* 0x000000001014794e */ /* 0x000fce0000000000 */
[----:B-12---:R-:W-:Y:S05]  /*4820*/  CALL.ABS.NOINC R8 ;  /* 0x0000000008007343 */ /* 0x006fea0003c00000 */
.L_x_102:
[----:B------:R1:W2:Y:S01]  /*4830*/  LDC.64 R8, c[0x4][R17] ;  /* 0x0100000011087b82 */ /* 0x0002a20000000a00 */
[----:B------:R-:W3:Y:S01]  /*4840*/  LDCU.64 UR4, c[0x4][0xf8] ;  /* 0x01001f00ff0477ac */ /* 0x000ee20008000a00 */
[----:B------:R-:W-:Y:S01]  /*4850*/  CS2R R6, SRZ ;  /* 0x0000000000067805 */ /* 0x000fe2000001ff00 */
[----:B---3--:R-:W-:Y:S01]  /*4860*/  IMAD.U32 R4, RZ, RZ, UR4 ;  /* 0x00000004ff047e24 */ /* 0x008fe2000f8e00ff */
[----:B------:R-:W-:-:S04]  /*4870*/  MOV R5, UR5 ;  /* 0x0000000500057c02 */ /* 0x000fc80008000f00 */
[----:B------:R-:W-:-:S07]  /*4880*/  LEPC R20, `(.L_x_103) ;  /* 0x000000001014794e */ /* 0x000fce0000000000 */
[----:B-12---:R-:W-:Y:S05]  /*4890*/  CALL.ABS.NOINC R8 ;  /* 0x0000000008007343 */ /* 0x006fea0003c00000 */
.L_x_103:
[----:B------:R-:W-:Y:S01]  /*48a0*/  HFMA2 R0, -RZ, RZ, 0, 9.5367431640625e-07 ;  /* 0x00000010ff007431 */ /* 0x000fe200000001ff */
[----:B------:R1:W2:Y:S01]  /*48b0*/  LDC.64 R8, c[0x4][R17] ;  /* 0x0100000011087b82 */ /* 0x0002a20000000a00 */
[----:B------:R-:W3:Y:S01]  /*48c0*/  LDCU.64 UR4, c[0x4][0xc8] ;  /* 0x01001900ff0477ac */ /* 0x000ee20008000a00 */
[----:B------:R-:W-:Y:S01]  /*48d0*/  MOV R6, UR38 ;  /* 0x0000002600067c02 */ /* 0x000fe20008000f00 */
[----:B------:R-:W-:Y:S01]  /*48e0*/  IMAD.U32 R7, RZ, RZ, UR37 ;  /* 0x00000025ff077e24 */ /* 0x000fe2000f8e00ff */
[----:B------:R1:W-:Y:S01]  /*48f0*/  STL [R1], R0 ;  /* 0x0000000001007387 */ /* 0x0003e20000100800 */
[----:B---3--:R-:W-:Y:S01]  /*4900*/  MOV R4, UR4 ;  /* 0x0000000400047c02 */ /* 0x008fe20008000f00 */
[----:B------:R-:W-:-:S04]  /*4910*/  IMAD.U32 R5, RZ, RZ, UR5 ;  /* 0x00000005ff057e24 */ /* 0x000fc8000f8e00ff */
[----:B------:R-:W-:-:S07]  /*4920*/  LEPC R20, `(.L_x_104) ;  /* 0x000000001014794e */ /* 0x000fce0000000000 */
[----:B-12---:R-:W-:Y:S05]  /*4930*/  CALL.ABS.NOINC R8 ;  /* 0x0000000008007343 */ /* 0x006fea0003c00000 */
.L_x_104:
[----:B------:R-:W1:Y:S01]  /*4940*/  S2R R3, SR_SWINHI ;  /* 0x0000000000037919 */ /* 0x000e620000002f00 */
[----:B------:R2:W3:Y:S01]  /*4950*/  LDC.64 R8, c[0x4][R17] ;  /* 0x0100000011087b82 */ /* 0x0004e20000000a00 */
[----:B------:R-:W4:Y:S01]  /*4960*/  LDCU.64 UR4, c[0x4][0x100] ;  /* 0x01002000ff0477ac */ /* 0x000f220008000a00 */
[----:B------:R-:W-:Y:S01]  /*4970*/  MOV R6, UR38 ;  /* 0x0000002600067c02 */ /* 0x000fe20008000f00 */
[----:B------:R-:W-:Y:S01]  /*4980*/  IMAD.U32 R7, RZ, RZ, UR37 ;  /* 0x00000025ff077e24 */ /* 0x000fe2000f8e00ff */
[----:B------:R-:W-:Y:S02]  /*4990*/  MOV R4, R16 ;  /* 0x0000001000047202 */ /* 0x000fe40000000f00 */
[----:B-1----:R-:W-:Y:S02]  /*49a0*/  MOV R5, R3 ;  /* 0x0000000300057202 */ /* 0x002fe40000000f00 */
[----:B------:R-:W-:Y:S02]  /*49b0*/  IADD3 R10, P0, PT, R4, 0xa000, RZ ;  /* 0x0000a000040a7810 */ /* 0x000fe40007f1e0ff */
[----:B----4-:R-:W-:-:S03]  /*49c0*/  MOV R4, UR4 ;  /* 0x0000000400047c02 */ /* 0x010fc60008000f00 */
[----:B------:R-:W-:Y:S02]  /*49d0*/  IMAD.X R11, RZ, RZ, R5, P0 ;  /* 0x000000ffff0b7224 */ /* 0x000fe400000e0605 */
[----:B------:R-:W-:-:S03]  /*49e0*/  IMAD.U32 R5, RZ, RZ, UR5 ;  /* 0x00000005ff057e24 */ /* 0x000fc6000f8e00ff */
[----:B------:R2:W-:Y:S04]  /*49f0*/  STL.64 [R1], R10 ;  /* 0x0000000a01007387 */ /* 0x0005e80000100a00 */
[----:B------:R-:W-:-:S07]  /*4a00*/  LEPC R20, `(.L_x_105) ;  /* 0x000000001014794e */ /* 0x000fce0000000000 */
[----:B--23--:R-:W-:Y:S05]  /*4a10*/  CALL.ABS.NOINC R8 ;  /* 0x0000000008007343 */ /* 0x00cfea0003c00000 */
.L_x_105:
[----:B------:R-:W1:Y:S01]  /*4a20*/  LDC.64 R10, c[0x4][0xd8] ;  /* 0x01003600ff0a7b82 */ /* 0x000e620000000a00 */
[----:B------:R-:W2:Y:S01]  /*4a30*/  LDCU.64 UR4, c[0x4][0xd0] ;  /* 0x01001a00ff0477ac */ /* 0x000ea20008000a00 */
[----:B------:R-:W-:Y:S02]  /*4a40*/  MOV R6, UR38 ;  /* 0x0000002600067c02 */ /* 0x000fe40008000f00 */
[----:B------:R-:W-:-:S04]  /*4a50*/  MOV R7, UR37 ;  /* 0x0000002500077c02 */ /* 0x000fc80008000f00 */
[----:B------:R3:W4:Y:S01]  /*4a60*/  LDC.64 R8, c[0x4][R17] ;  /* 0x0100000011087b82 */ /* 0x0007220000000a00 */
[----:B--2---:R-:W-:Y:S02]  /*4a70*/  IMAD.U32 R4, RZ, RZ, UR4 ;  /* 0x00000004ff047e24 */ /* 0x004fe4000f8e00ff */
[----:B------:R-:W-:Y:S01]  /*4a80*/  IMAD.U32 R5, RZ, RZ, UR5 ;  /* 0x00000005ff057e24 */ /* 0x000fe2000f8e00ff */
[----:B-1----:R3:W-:Y:S04]  /*4a90*/  STL.64 [R1], R10 ;  /* 0x0000000a01007387 */ /* 0x0027e80000100a00 */
[----:B------:R-:W-:-:S07]  /*4aa0*/  LEPC R20, `(.L_x_106) ;  /* 0x000000001014794e */ /* 0x000fce0000000000 */
[----:B---34-:R-:W-:Y:S05]  /*4ab0*/  CALL.ABS.NOINC R8 ;  /* 0x0000000008007343 */ /* 0x018fea0003c00000 */
.L_x_106:
[----:B------:R-:W-:Y:S01]  /*4ac0*/  HFMA2 R0, -RZ, RZ, 0, 2.384185791015625e-06 ;  /* 0x00000028ff007431 */ /* 0x000fe200000001ff */
        /* <DEDUP_REMOVED lines=9> */
.L_x_107:
        /* <DEDUP_REMOVED lines=10> */
.L_x_108:
[----:B------:R1:W2:Y:S01]  /*4c00*/  LDC.64 R8, c[0x4][R17] ;  /* 0x0100000011087b82 */ /* 0x0002a20000000a00 */
[----:B------:R-:W3:Y:S01]  /*4c10*/  LDCU.64 UR4, c[0x4][0xe0] ;  /* 0x01001c00ff0477ac */ /* 0x000ee20008000a00 */
[----:B------:R-:W-:Y:S01]  /*4c20*/  CS2R R6, SRZ ;  /* 0x0000000000067805 */ /* 0x000fe2000001ff00 */
[----:B---3--:R-:W-:Y:S01]  /*4c30*/  IMAD.U32 R4, RZ, RZ, UR4 ;  /* 0x00000004ff047e24 */ /* 0x008fe2000f8e00ff */
[----:B------:R-:W-:-:S04]  /*4c40*/  MOV R5, UR5 ;  /* 0x0000000500057c02 */ /* 0x000fc80008000f00 */
[----:B------:R-:W-:-:S07]  /*4c50*/  LEPC R20, `(.L_x_109) ;  /* 0x000000001014794e */ /* 0x000fce0000000000 */
[----:B-12---:R-:W-:Y:S05]  /*4c60*/  CALL.ABS.NOINC R8 ;  /* 0x0000000008007343 */ /* 0x006fea0003c00000 */
.L_x_109:
[----:B------:R-:W-:Y:S01]  /*4c70*/  HFMA2 R0, -RZ, RZ, 0, 4.76837158203125e-07 ;  /* 0x00000008ff007431 */ /* 0x000fe200000001ff */
        /* <DEDUP_REMOVED lines=9> */
.L_x_110:
[----:B------:R-:W-:Y:S01]  /*4d10*/  HFMA2 R0, -RZ, RZ, 0, 2.6226043701171875e-06 ;  /* 0x0000002cff007431 */ /* 0x000fe200000001ff */
        /* <DEDUP_REMOVED lines=9> */
.L_x_111:
[----:B------:R1:W2:Y:S01]  /*4db0*/  LDC.64 R8, c[0x4][R17] ;  /* 0x0100000011087b82 */ /* 0x0002a20000000a00 */
[----:B------:R-:W3:Y:S01]  /*4dc0*/  LDCU.64 UR4, c[0x4][0xe0] ;  /* 0x01001c00ff0477ac */ /* 0x000ee20008000a00 */
[----:B------:R-:W-:Y:S01]  /*4dd0*/  CS2R R6, SRZ ;  /* 0x0000000000067805 */ /* 0x000fe2000001ff00 */
[----:B---3--:R-:W-:Y:S01]  /*4de0*/  IMAD.U32 R4, RZ, RZ, UR4 ;  /* 0x00000004ff047e24 */ /* 0x008fe2000f8e00ff */
[----:B------:R-:W-:-:S04]  /*4df0*/  MOV R5, UR5 ;  /* 0x0000000500057c02 */ /* 0x000fc80008000f00 */
[----:B------:R-:W-:-:S07]  /*4e00*/  LEPC R20, `(.L_x_112) ;  /* 0x000000001014794e */ /* 0x000fce0000000000 */
[----:B-12---:R-:W-:Y:S05]  /*4e10*/  CALL.ABS.NOINC R8 ;  /* 0x0000000008007343 */ /* 0x006fea0003c00000 */
.L_x_112:
        /* <DEDUP_REMOVED lines=10> */
.L_x_113:
[----:B------:R-:W-:Y:S01]  /*4ec0*/  HFMA2 R0, -RZ, RZ, 0, 2.443790435791015625e-06 ;  /* 0x00000029ff007431 */ /* 0x000fe200000001ff */
        /* <DEDUP_REMOVED lines=9> */
.L_x_114:
        /* <DEDUP_REMOVED lines=10> */
.L_x_115:
        /* <DEDUP_REMOVED lines=10> */
.L_x_116:
[----:B------:R1:W2:Y:S01]  /*50a0*/  LDC.64 R8, c[0x4][R17] ;  /* 0x0100000011087b82 */ /* 0x0002a20000000a00 */
[----:B------:R-:W3:Y:S01]  /*50b0*/  LDCU.64 UR4, c[0x4][0xe0] ;  /* 0x01001c00ff0477ac */ /* 0x000ee20008000a00 */
[----:B------:R-:W-:Y:S01]  /*50c0*/  CS2R R6, SRZ ;  /* 0x0000000000067805 */ /* 0x000fe2000001ff00 */
[----:B---3--:R-:W-:Y:S01]  /*50d0*/  IMAD.U32 R4, RZ, RZ, UR4 ;  /* 0x00000004ff047e24 */ /* 0x008fe2000f8e00ff */
[----:B------:R-:W-:-:S04]  /*50e0*/  MOV R5, UR5 ;  /* 0x0000000500057c02 */ /* 0x000fc80008000f00 */
[----:B------:R-:W-:-:S07]  /*50f0*/  LEPC R20, `(.L_x_117) ;  /* 0x000000001014794e */ /* 0x000fce0000000000 */
[----:B-12---:R-:W-:Y:S05]  /*5100*/  CALL.ABS.NOINC R8 ;  /* 0x0000000008007343 */ /* 0x006fea0003c00000 */
.L_x_117:
[----:B------:R-:W-:Y:S01]  /*5110*/  HFMA2 R0, -RZ, RZ, 0, 1.9073486328125e-06 ;  /* 0x00000020ff007431 */ /* 0x000fe200000001ff */
        /* <DEDUP_REMOVED lines=9> */
.L_x_118:
        /* <DEDUP_REMOVED lines=10> */
.L_x_119:
[----:B------:R1:W2:Y:S01]  /*5250*/  LDC.64 R8, c[0x4][R17] ;  /* 0x0100000011087b82 */ /* 0x0002a20000000a00 */
[----:B------:R-:W3:Y:S01]  /*5260*/  LDCU.64 UR4, c[0x4][0xe0] ;  /* 0x01001c00ff0477ac */ /* 0x000ee20008000a00 */
[----:B------:R-:W-:Y:S01]  /*5270*/  CS2R R6, SRZ ;  /* 0x0000000000067805 */ /* 0x000fe2000001ff00 */
[----:B---3--:R-:W-:Y:S01]  /*5280*/  IMAD.U32 R4, RZ, RZ, UR4 ;  /* 0x00000004ff047e24 */ /* 0x008fe2000f8e00ff */
[----:B------:R-:W-:-:S04]  /*5290*/  MOV R5, UR5 ;  /* 0x0000000500057c02 */ /* 0x000fc80008000f00 */
[----:B------:R-:W-:-:S07]  /*52a0*/  LEPC R20, `(.L_x_120) ;  /* 0x000000001014794e */ /* 0x000fce0000000000 */
[----:B-12---:R-:W-:Y:S05]  /*52b0*/  CALL.ABS.NOINC R8 ;  /* 0x0000000008007343 */ /* 0x006fea0003c00000 */
.L_x_120:
[----:B------:R-:W-:Y:S01]  /*52c0*/  HFMA2 R0, -RZ, RZ, 0, 5.9604644775390625e-08 ;  /* 0x00000001ff007431 */ /* 0x000fe200000001ff */
        /* <DEDUP_REMOVED lines=9> */
.L_x_121:
        /* <DEDUP_REMOVED lines=10> */
.L_x_122:
        /* <DEDUP_REMOVED lines=10> */
.L_x_123:
        /* <DEDUP_REMOVED lines=10> */
.L_x_124:
[----:B------:R1:W2:Y:S01]  /*5540*/  LDC.64 R8, c[0x4][R17] ;  /* 0x0100000011087b82 */ /* 0x0002a20000000a00 */
[----:B------:R-:W3:Y:S01]  /*5550*/  LDCU.64 UR4, c[0x4][0xe0] ;  /* 0x01001c00ff0477ac */ /* 0x000ee20008000a00 */
[----:B------:R-:W-:Y:S01]  /*5560*/  CS2R R6, SRZ ;  /* 0x0000000000067805 */ /* 0x000fe2000001ff00 */
[----:B---3--:R-:W-:Y:S01]  /*5570*/  IMAD.U32 R4, RZ, RZ, UR4 ;  /* 0x00000004ff047e24 */ /* 0x008fe2000f8e00ff */
[----:B------:R-:W-:-:S04]  /*5580*/  MOV R5, UR5 ;  /* 0x0000000500057c02 */ /* 0x000fc80008000f00 */
[----:B------:R-:W-:-:S07]  /*5590*/  LEPC R20, `(.L_x_125) ;  /* 0x000000001014794e */ /* 0x000fce0000000000 */
[----:B-12---:R-:W-:Y:S05]  /*55a0*/  CALL.ABS.NOINC R8 ;  /* 0x0000000008007343 */ /* 0x006fea0003c00000 */
.L_x_125:
        /* <DEDUP_REMOVED lines=10> */
.L_x_126:
        /* <DEDUP_REMOVED lines=10> */
.L_x_127:
[----:B------:R1:W2:Y:S01]  /*56f0*/  LDC.64 R8, c[0x4][R17] ;  /* 0x0100000011087b82 */ /* 0x0002a20000000a00 */
[----:B------:R-:W3:Y:S01]  /*5700*/  LDCU.64 UR4, c[0x4][0xe0] ;  /* 0x01001c00ff0477ac */ /* 0x000ee20008000a00 */
[----:B------:R-:W-:Y:S01]  /*5710*/  CS2R R6, SRZ ;  /* 0x0000000000067805 */ /* 0x000fe2000001ff00 */
[----:B---3--:R-:W-:Y:S01]  /*5720*/  IMAD.U32 R4, RZ, RZ, UR4 ;  /* 0x00000004ff047e24 */ /* 0x008fe2000f8e00ff */
[----:B------:R-:W-:-:S04]  /*5730*/  MOV R5, UR5 ;  /* 0x0000000500057c02 */ /* 0x000fc80008000f00 */
[----:B------:R-:W-:-:S07]  /*5740*/  LEPC R20, `(.L_x_128) ;  /* 0x000000001014794e */ /* 0x000fce0000000000 */
[----:B-12---:R-:W-:Y:S05]  /*5750*/  CALL.ABS.NOINC R8 ;  /* 0x0000000008007343 */ /* 0x006fea0003c00000 */
.L_x_128:
[----:B------:R-:W-:Y:S01]  /*5760*/  HFMA2 R0, -RZ, RZ, 0, 1.1920928955078125e-07 ;  /* 0x00000002ff007431 */ /* 0x000fe200000001ff */
        /* <DEDUP_REMOVED lines=9> */
.L_x_129:
        /* <DEDUP_REMOVED lines=10> */
.L_x_130:
        /* <DEDUP_REMOVED lines=10> */
.L_x_131:
        /* <DEDUP_REMOVED lines=10> */
.L_x_132:
        /* <DEDUP_REMOVED lines=10> */
.L_x_133:
        /* <DEDUP_REMOVED lines=10> */
.L_x_134:
[----:B------:R1:W2:Y:S01]  /*5b20*/  LDC.64 R8, c[0x4][R17] ;  /* 0x0100000011087b82 */ /* 0x0002a20000000a00 */
[----:B------:R-:W3:Y:S01]  /*5b30*/  LDCU.64 UR4, c[0x4][0xe0] ;  /* 0x01001c00ff0477ac */ /* 0x000ee20008000a00 */
[----:B------:R-:W-:Y:S01]  /*5b40*/  CS2R R6, SRZ ;  /* 0x0000000000067805 */ /* 0x000fe2000001ff00 */
[----:B---3--:R-:W-:Y:S01]  /*5b50*/  IMAD.U32 R4, RZ, RZ, UR4 ;  /* 0x00000004ff047e24 */ /* 0x008fe2000f8e00ff */
[----:B------:R-:W-:-:S04]  /*5b60*/  MOV R5, UR5 ;  /* 0x0000000500057c02 */ /* 0x000fc80008000f00 */
[----:B------:R-:W-:-:S07]  /*5b70*/  LEPC R20, `(.L_x_135) ;  /* 0x000000001014794e */ /* 0x000fce0000000000 */
[----:B-12---:R-:W-:Y:S05]  /*5b80*/  CALL.ABS.NOINC R8 ;  /* 0x0000000008007343 */ /* 0x006fea0003c00000 */
.L_x_135:
        /* <DEDUP_REMOVED lines=10> */
.L_x_136:
        /* <DEDUP_REMOVED lines=10> */
.L_x_137:
[----:B------:R1:W2:Y:S01]  /*5cd0*/  LDC.64 R8, c[0x4][R17] ;  /* 0x0100000011087b82 */ /* 0x0002a20000000a00 */
[----:B------:R-:W3:Y:S01]  /*5ce0*/  LDCU.64 UR4, c[0x4][0xe0] ;  /* 0x01001c00ff0477ac */ /* 0x000ee20008000a00 */
[----:B------:R-:W-:Y:S01]  /*5cf0*/  CS2R R6, SRZ ;  /* 0x0000000000067805 */ /* 0x000fe2000001ff00 */
[----:B---3--:R-:W-:Y:S01]  /*5d00*/  IMAD.U32 R4, RZ, RZ, UR4 ;  /* 0x00000004ff047e24 */ /* 0x008fe2000f8e00ff */
[----:B------:R-:W-:-:S04]  /*5d10*/  MOV R5, UR5 ;  /* 0x0000000500057c02 */ /* 0x000fc80008000f00 */
[----:B------:R-:W-:-:S07]  /*5d20*/  LEPC R20, `(.L_x_138) ;  /* 0x000000001014794e */ /* 0x000fce0000000000 */
[----:B-12---:R-:W-:Y:S05]  /*5d30*/  CALL.ABS.NOINC R8 ;  /* 0x0000000008007343 */ /* 0x006fea0003c00000 */
.L_x_138:
[----:B------:R-:W-:Y:S01]  /*5d40*/  HFMA2 R0, -RZ, RZ, 0, 1.52587890625e-05 ;  /* 0x00000100ff007431 */ /* 0x000fe200000001ff */
        /* <DEDUP_REMOVED lines=9> */
.L_x_139:
        /* <DEDUP_REMOVED lines=10> */
.L_x_140:
        /* <DEDUP_REMOVED lines=10> */
.L_x_141:
        /* <DEDUP_REMOVED lines=10> */
.L_x_142:
[----:B------:R1:W2:Y:S01]  /*5fc0*/  LDC.64 R8, c[0x4][R17] ;  /* 0x0100000011087b82 */ /* 0x0002a20000000a00 */
[----:B------:R-:W3:Y:S01]  /*5fd0*/  LDCU.64 UR4, c[0x4][0xe0] ;  /* 0x01001c00ff0477ac */ /* 0x000ee20008000a00 */
[----:B------:R-:W-:Y:S01]  /*5fe0*/  CS2R R6, SRZ ;  /* 0x0000000000067805 */ /* 0x000fe2000001ff00 */
[----:B---3--:R-:W-:Y:S01]  /*5ff0*/  IMAD.U32 R4, RZ, RZ, UR4 ;  /* 0x00000004ff047e24 */ /* 0x008fe2000f8e00ff */
[----:B------:R-:W-:-:S04]  /*6000*/  MOV R5, UR5 ;  /* 0x0000000500057c02 */ /* 0x000fc80008000f00 */
[----:B------:R-:W-:-:S07]  /*6010*/  LEPC R20, `(.L_x_143) ;  /* 0x000000001014794e */ /* 0x000fce0000000000 */
[----:B-12---:R-:W-:Y:S05]  /*6020*/  CALL.ABS.NOINC R8 ;  /* 0x0000000008007343 */ /* 0x006fea0003c00000 */
.L_x_143:
        /* <DEDUP_REMOVED lines=10> */
.L_x_144:
        /* <DEDUP_REMOVED lines=10> */
.L_x_145:
[----:B------:R1:W2:Y:S01]  /*6170*/  LDC.64 R8, c[0x4][R17] ;  /* 0x0100000011087b82 */ /* 0x0002a20000000a00 */
[----:B------:R-:W3:Y:S01]  /*6180*/  LDCU.64 UR4, c[0x4][0xe0] ;  /* 0x01001c00ff0477ac */ /* 0x000ee20008000a00 */
[----:B------:R-:W-:Y:S01]  /*6190*/  CS2R R6, SRZ ;  /* 0x0000000000067805 */ /* 0x000fe2000001ff00 */
[----:B---3--:R-:W-:Y:S01]  /*61a0*/  IMAD.U32 R4, RZ, RZ, UR4 ;  /* 0x00000004ff047e24 */ /* 0x008fe2000f8e00ff */
[----:B------:R-:W-:-:S04]  /*61b0*/  MOV R5, UR5 ;  /* 0x0000000500057c02 */ /* 0x000fc80008000f00 */
[----:B------:R-:W-:-:S07]  /*61c0*/  LEPC R20, `(.L_x_146) ;  /* 0x000000001014794e */ /* 0x000fce0000000000 */
[----:B-12---:R-:W-:Y:S05]  /*61d0*/  CALL.ABS.NOINC R8 ;  /* 0x0000000008007343 */ /* 0x006fea0003c00000 */
.L_x_146:
[----:B------:R1:W-:Y:S01]  /*61e0*/  STL [R1], RZ ;  /* 0x000000ff01007387 */ /* 0x0003e20000100800 */
[----:B------:R1:W2:Y:S01]  /*61f0*/  LDC.64 R8, c[0x4][R17] ;  /* 0x0100000011087b82 */ /* 0x0002a20000000a00 */
[----:B------:R-:W3:Y:S01]  /*6200*/  LDCU.64 UR4, c[0x4][0xc8] ;  /* 0x01001900ff0477ac */ /* 0x000ee20008000a00 */
[----:B------:R-:W-:Y:S02]  /*6210*/  MOV R6, UR38 ;  /* 0x0000002600067c02 */ /* 0x000fe40008000f00 */
[----:B------:R-:W-:Y:S01]  /*6220*/  MOV R7, UR37 ;  /* 0x0000002500077c02 */ /* 0x000fe20008000f00 */
[----:B---3--:R-:W-:Y:S02]  /*6230*/  IMAD.U32 R4, RZ, RZ, UR4 ;  /* 0x00000004ff047e24 */ /* 0x008fe4000f8e00ff */
[----:B------:R-:W-:Y:S02]  /*6240*/  IMAD.U32 R5, RZ, RZ, UR5 ;  /* 0x00000005ff057e24 */ /* 0x000fe4000f8e00ff */
[----:B------:R-:W-:-:S07]  /*6250*/  LEPC R20, `(.L_x_147) ;  /* 0x000000001014794e */ /* 0x000fce0000000000 */
[----:B-12---:R-:W-:Y:S05]  /*6260*/  CALL.ABS.NOINC R8 ;  /* 0x0000000008007343 */ /* 0x006fea0003c00000 */
.L_x_147:
        /* <DEDUP_REMOVED lines=10> */
.L_x_148:
        /* <DEDUP_REMOVED lines=10> */
.L_x_149:
        /* <DEDUP_REMOVED lines=10> */
.L_x_150:
[----:B------:R1:W2:Y:S01]  /*6450*/  LDC.64 R8, c[0x4][R17] ;  /* 0x0100000011087b82 */ /* 0x0002a20000000a00 */
[----:B------:R-:W3:Y:S01]  /*6460*/  LDCU.64 UR4, c[0x4][0xe0] ;  /* 0x01001c00ff0477ac */ /* 0x000ee20008000a00 */
[----:B------:R-:W-:Y:S01]  /*6470*/  CS2R R6, SRZ ;  /* 0x0000000000067805 */ /* 0x000fe2000001ff00 */
[----:B---3--:R-:W-:Y:S01]  /*6480*/  IMAD.U32 R4, RZ, RZ, UR4 ;  /* 0x00000004ff047e24 */ /* 0x008fe2000f8e00ff */
[----:B------:R-:W-:-:S04]  /*6490*/  MOV R5, UR5 ;  /* 0x0000000500057c02 */ /* 0x000fc80008000f00 */
[----:B------:R-:W-:-:S07]  /*64a0*/  LEPC R20, `(.L_x_151) ;  /* 0x000000001014794e */ /* 0x000fce0000000000 */
[----:B-12---:R-:W-:Y:S05]  /*64b0*/  CALL.ABS.NOINC R8 ;  /* 0x0000000008007343 */ /* 0x006fea0003c00000 */
.L_x_151:
        /* <DEDUP_REMOVED lines=9> */
.L_x_152:
        /* <DEDUP_REMOVED lines=10> */
.L_x_153:
[----:B------:R1:W2:Y:S01]  /*65f0*/  LDC.64 R8, c[0x4][R17] ;  /* 0x0100000011087b82 */ /* 0x0002a20000000a00 */
[----:B------:R-:W3:Y:S01]  /*6600*/  LDCU.64 UR4, c[0x4][0xe0] ;  /* 0x01001c00ff0477ac */ /* 0x000ee20008000a00 */
[----:B------:R-:W-:Y:S01]  /*6610*/  CS2R R6, SRZ ;  /* 0x0000000000067805 */ /* 0x000fe2000001ff00 */
[----:B---3--:R-:W-:Y:S01]  /*6620*/  IMAD.U32 R4, RZ, RZ, UR4 ;  /* 0x00000004ff047e24 */ /* 0x008fe2000f8e00ff */
[----:B------:R-:W-:-:S04]  /*6630*/  MOV R5, UR5 ;  /* 0x0000000500057c02 */ /* 0x000fc80008000f00 */
[----:B------:R-:W-:-:S07]  /*6640*/  LEPC R20, `(.L_x_154) ;  /* 0x000000001014794e */ /* 0x000fce0000000000 */
[----:B-12---:R-:W-:Y:S05]  /*6650*/  CALL.ABS.NOINC R8 ;  /* 0x0000000008007343 */ /* 0x006fea0003c00000 */
.L_x_154:
[----:B------:R-:W-:Y:S01]  /*6660*/  HFMA2 R0, -RZ, RZ, 0, 0.00048828125 ;  /* 0x00001000ff007431 */ /* 0x000fe200000001ff */
        /* <DEDUP_REMOVED lines=9> */
.L_x_155:
        /* <DEDUP_REMOVED lines=10> */
.L_x_156:
        /* <DEDUP_REMOVED lines=10> */
.L_x_157:
        /* <DEDUP_REMOVED lines=10> */
.L_x_98:
[----:B------:R-:W-:Y:S05]  /*68e0*/  BSYNC.RECONVERGENT B6 ;  /* 0x0000000000067941 */ /* 0x000fea0003800200 */
.L_x_97:
[----:B-1----:R-:W1:Y:S01]  /*68f0*/  S2R R3, SR_SWINHI ;  /* 0x0000000000037919 */ /* 0x002e620000002f00 */
[----:B------:R-:W-:Y:S01]  /*6900*/  IMAD.SHL.U32 R26, R41, 0x2, RZ ;  /* 0x00000002291a7824 */ /* 0x000fe200078e00ff */
[----:B------:R-:W2:Y:S04]  /*6910*/  LDCU.64 UR4, c[0x0][0x880] ;  /* 0x00011000ff0477ac */ /* 0x000ea80008000a00 */
[----:B------:R-:W-:Y:S02]  /*6920*/  LOP3.LUT R26, R26, 0xfe, RZ, 0xc0, !PT ;  /* 0x000000fe1a1a7812 */ /* 0x000fe400078ec0ff */
[----:B--2---:R-:W-:-:S04]  /*6930*/  ISETP.NE.U32.AND P5, PT, RZ, UR4, PT ;  /* 0x00000004ff007c0c */ /* 0x004fc8000bfa5070 */
[----:B------:R-:W-:Y:S02]  /*6940*/  ISETP.NE.AND.EX P5, PT, RZ, UR5, PT, P5 ;  /* 0x00000005ff007c0c */ /* 0x000fe4000bfa5350 */
[----:B------:R-:W-:Y:S02]  /*6950*/  MOV R4, R16 ;  /* 0x0000001000047202 */ /* 0x000fe40000000f00 */
[----:B-1----:R-:W-:-:S03]  /*6960*/  MOV R5, R3 ;  /* 0x0000000300057202 */ /* 0x002fc60000000f00 */
[----:B------:R-:W-:-:S03]  /*6970*/  IMAD.WIDE.U32 R26, R26, 0x2, R4 ;  /* 0x000000021a1a7825 */ /* 0x000fc600078e0004 */
[C---:B------:R-:W-:Y:S02]  /*6980*/  IADD3 R9, P0, PT, R26.reuse, 0xa200, RZ ;  /* 0x0000a2001a097810 */ /* 0x040fe40007f1e0ff */
[C---:B------:R-:W-:Y:S02]  /*6990*/  IADD3 R7, P1, PT, R26.reuse, 0xa400, RZ ;  /* 0x0000a4001a077810 */ /* 0x040fe40007f3e0ff */
[C---:B------:R-:W-:Y:S01]  /*69a0*/  IADD3 R5, P2, PT, R26.reuse, 0xa600, RZ ;  /* 0x0000a6001a057810 */ /* 0x040fe20007f5e0ff */
[--C-:B------:R-:W-:Y:S01]  /*69b0*/  IMAD.X R37, RZ, RZ, R27.reuse, P0 ;  /* 0x000000ffff257224 */ /* 0x100fe200000e061b */
[----:B------:R-:W-:Y:S01]  /*69c0*/  IADD3 R3, P3, PT, R26, 0xa000, RZ ;  /* 0x0000a0001a037810 */ /* 0x000fe20007f7e0ff */
[--C-:B------:R-:W-:Y:S02]  /*69d0*/  IMAD.X R35, RZ, RZ, R27.reuse, P1 ;  /* 0x000000ffff237224 */ /* 0x100fe400008e061b */
[----:B------:R-:W-:Y:S01]  /*69e0*/  IMAD.X R33, RZ, RZ, R27, P2 ;  /* 0x000000ffff217224 */ /* 0x000fe200010e061b */
[----:B------:R-:W-:Y:S01]  /*69f0*/  SHF.R.U64 R6, R9, 0x3, R37 ;  /* 0x0000000309067819 */ /* 0x000fe20000001225 */
[----:B------:R-:W-:Y:S01]  /*6a00*/  IMAD.X R39, RZ, RZ, R27, P3 ;  /* 0x000000ffff277224 */ /* 0x000fe200018e061b */
[----:B------:R-:W-:-:S02]  /*6a10*/  SHF.R.U64 R4, R7, 0x3, R35 ;  /* 0x0000000307047819 */ /* 0x000fc40000001223 */
[----:B------:R-:W-:Y:S02]  /*6a20*/  SHF.R.U64 R0, R5, 0x3, R33 ;  /* 0x0000000305007819 */ /* 0x000fe40000001221 */
[----:B------:R-:W-:Y:S02]  /*6a30*/  SHF.R.U64 R8, R3, 0x3, R39 ;  /* 0x0000000303087819 */ /* 0x000fe40000001227 */
[----:B------:R-:W-:Y:S02]  /*6a40*/  LOP3.LUT R36, R9, 0x30, R6, 0x78, !PT ;  /* 0x0000003009247812 */ /* 0x000fe400078e7806 */
[----:B------:R-:W-:Y:S02]  /*6a50*/  LOP3.LUT R34, R7, 0x30, R4, 0x78, !PT ;  /* 0x0000003007227812 */ /* 0x000fe400078e7804 */
[----:B------:R-:W-:Y:S02]  /*6a60*/  IADD3 R9, P0, PT, R26, 0xa800, RZ ;  /* 0x0000a8001a097810 */ /* 0x000fe40007f1e0ff */
[----:B------:R-:W-:-:S02]  /*6a70*/  LOP3.LUT R32, R5, 0x30, R0, 0x78, !PT ;  /* 0x0000003005207812 */ /* 0x000fc400078e7800 */
[C---:B------:R-:W-:Y:S01]  /*6a80*/  IADD3 R7, P1, PT, R26.reuse, 0xaa00, RZ ;  /* 0x0000aa001a077810 */ /* 0x040fe20007f3e0ff */
[--C-:B------:R-:W-:Y:S01]  /*6a90*/  IMAD.X R31, RZ, RZ, R27.reuse, P0 ;  /* 0x000000ffff1f7224 */ /* 0x100fe200000e061b */
[----:B------:R-:W-:Y:S02]  /*6aa0*/  LOP3.LUT R38, R3, 0x30, R8, 0x78, !PT ;  /* 0x0000003003267812 */ /* 0x000fe400078e7808 */
[C---:B------:R-:W-:Y:S01]  /*6ab0*/  IADD3 R5, P2, PT, R26.reuse, 0xac00, RZ ;  /* 0x0000ac001a057810 */ /* 0x040fe20007f5e0ff */
[----:B------:R-:W-:Y:S01]  /*6ac0*/  IMAD.X R29, RZ, RZ, R27, P1 ;  /* 0x000000ffff1d7224 */ /* 0x000fe200008e061b */
[----:B------:R-:W-:Y:S01]  /*6ad0*/  IADD3 R3, P3, PT, R26, 0xae00, RZ ;  /* 0x0000ae001a037810 */ /* 0x000fe20007f7e0ff */
[----:B------:R1:W-:Y:S01]  /*6ae0*/  ST.E desc[UR44][R38.64], RZ ;  /* 0x000000ff26007985 */ /* 0x0003e2000c10192c */
[----:B------:R-:W-:Y:S01]  /*6af0*/  SHF.R.U64 R8, R9, 0x3, R31 ;  /* 0x0000000309087819 */ /* 0x000fe2000000121f */
[----:B------:R-:W-:Y:S01]  /*6b00*/  IMAD.X R25, RZ, RZ, R27, P2 ;  /* 0x000000ffff197224 */ /* 0x000fe200010e061b */
[----:B------:R-:W-:Y:S01]  /*6b10*/  SHF.R.U64 R6, R7, 0x3, R29 ;  /* 0x0000000307067819 */ /* 0x000fe2000000121d */
[----:B------:R-:W-:Y:S01]  /*6b20*/  IMAD.X R21, RZ, RZ, R27, P3 ;  /* 0x000000ffff157224 */ /* 0x000fe200018e061b */
[----:B------:R-:W-:Y:S01]  /*6b30*/  LOP3.LUT R30, R9, 0x30, R8, 0x78, !PT ;  /* 0x00000030091e7812 */ /* 0x000fe200078e7808 */
[----:B------:R1:W-:Y:S01]  /*6b40*/  ST.E desc[UR44][R36.64], RZ ;  /* 0x000000ff24007985 */ /* 0x0003e2000c10192c */
[----:B------:R-:W-:-:S02]  /*6b50*/  SHF.R.U64 R4, R5, 0x3, R25 ;  /* 0x0000000305047819 */ /* 0x000fc40000001219 */
[----:B------:R-:W-:Y:S01]  /*6b60*/  SHF.R.U64 R0, R3, 0x3, R21 ;  /* 0x0000000303007819 */ /* 0x000fe20000001215 */
[----:B------:R1:W-:Y:S01]  /*6b70*/  ST.E desc[UR44][R34.64], RZ ;  /* 0x000000ff22007985 */ /* 0x0003e2000c10192c */
[----:B------:R-:W-:Y:S02]  /*6b80*/  LOP3.LUT R28, R7, 0x30, R6, 0x78, !PT ;  /* 0x00000030071c7812 */ /* 0x000fe400078e7806 */
[C---:B------:R-:W-:Y:S01]  /*6b90*/  IADD3 R9, P0, PT, R26.reuse, 0xb000, RZ ;  /* 0x0000b0001a097810 */ /* 0x040fe20007f1e0ff */
[----:B------:R1:W-:Y:S01]  /*6ba0*/  ST.E desc[UR44][R32.64], RZ ;  /* 0x000000ff20007985 */ /* 0x0003e2000c10192c */
[----:B------:R-:W-:Y:S02]  /*6bb0*/  LOP3.LUT R24, R5, 0x30, R4, 0x78, !PT ;  /* 0x0000003005187812 */ /* 0x000fe400078e7804 */
[C---:B------:R-:W-:Y:S01]  /*6bc0*/  IADD3 R7, P1, PT, R26.reuse, 0xb200, RZ ;  /* 0x0000b2001a077810 */ /* 0x040fe20007f3e0ff */
[--C-:B------:R-:W-:Y:S01]  /*6bd0*/  IMAD.X R19, RZ, RZ, R27.reuse, P0 ;  /* 0x000000ffff137224 */ /* 0x100fe200000e061b */
[----:B------:R-:W-:Y:S01]  /*6be0*/  LOP3.LUT R20, R3, 0x30, R0, 0x78, !PT ;  /* 0x0000003003147812 */ /* 0x000fe200078e7800 */
[----:B------:R1:W-:Y:S01]  /*6bf0*/  ST.E desc[UR44][R30.64], RZ ;  /* 0x000000ff1e007985 */ /* 0x0003e2000c10192c */
        /* <DEDUP_REMOVED lines=35> */
[----:B------:R-:W-:Y:S02]  /*6e30*/  LOP3.LUT R50, R4, 0x30, R5, 0x78, !PT ;  /* 0x0000003004327812 */ /* 0x000fe400078e7805 */
[----:B------:R-:W-:Y:S01]  /*6e40*/  LOP3.LUT R48, R0, 0x30, R3, 0x78, !PT ;  /* 0x0000003000307812 */ /* 0x000fe200078e7803 */
[----:B------:R1:W-:Y:S04]  /*6e50*/  ST.E desc[UR44][R52.64], RZ ;  /* 0x000000ff34007985 */ /* 0x0003e8000c10192c */
[----:B------:R1:W-:Y:S04]  /*6e60*/  ST.E desc[UR44][R50.64], RZ ;  /* 0x000000ff32007985 */ /* 0x0003e8000c10192c */
[----:B------:R1:W-:Y:S01]  /*6e70*/  ST.E desc[UR44][R48.64], RZ ;  /* 0x000000ff30007985 */ /* 0x0003e2000c10192c */
[----:B------:R-:W-:Y:S05]  /*6e80*/  @!P5 BRA `(.L_x_158) ;  /* 0x0000000000c4d947 */ /* 0x000fea0003800000 */
[----:B------:R-:W2:Y:S01]  /*6e90*/  LDC R3, c[0x0][0x904] ;  /* 0x00024100ff037b82 */ /* 0x000ea20000000800 */
[----:B------:R-:W3:Y:S01]  /*6ea0*/  LDCU.64 UR4, c[0x0][0x908] ;  /* 0x00012100ff0477ac */ /* 0x000ee20008000a00 */
[----:B------:R-:W-:Y:S01]  /*6eb0*/  BSSY.RECONVERGENT B0, `(.L_x_158) ;  /* 0x000002e000007945 */ /* 0x000fe20003800200 */
[----:B---3--:R-:W-:Y:S01]  /*6ec0*/  IMAD.HI.U32 R0, R45, UR4, RZ ;  /* 0x000000042d007c27 */ /* 0x008fe2000f8e00ff */
[----:B------:R-:W3:Y:S01]  /*6ed0*/  LDCU UR4, c[0x0][0x380] ;  /* 0x00007000ff0477ac */ /* 0x000ee20008000800 */
[----:B--2---:R-:W-:-:S03]  /*6ee0*/  ISETP.NE.AND P0, PT, R3, 0x1, PT ;  /* 0x000000010300780c */ /* 0x004fc60003f05270 */
[----:B------:R-:W-:-:S04]  /*6ef0*/  SHF.R.U32.HI R0, RZ, UR5, R0 ;  /* 0x00000005ff007c19 */ /* 0x000fc80008011600 */
[----:B------:R-:W-:-:S05]  /*6f00*/  SEL R0, R45, R0, !P0 ;  /* 0x000000002d007207 */ /* 0x000fca0004000000 */
[----:B------:R-:W-:-:S04]  /*6f10*/  IMAD.MOV R0, RZ, RZ, -R0 ;  /* 0x000000ffff007224 */ /* 0x000fc800078e0a00 */
[----:B------:R-:W-:-:S04]  /*6f20*/  IMAD R3, R3, R0, R45 ;  /* 0x0000000003037224 */ /* 0x000fc800078e022d */
[----:B------:R-:W-:-:S05]  /*6f30*/  IMAD R3, R3, 0x100, R44 ;  /* 0x0000010003037824 */ /* 0x000fca00078e022c */
[----:B---3--:R-:W-:-:S13]  /*6f40*/  ISETP.GE.AND P0, PT, R3, UR4, PT ;  /* 0x0000000403007c0c */ /* 0x008fda000bf06270 */
[----:B------:R-:W-:Y:S05]  /*6f50*/  @P0 BRA `(.L_x_159) ;  /* 0x00000000008c0947 */ /* 0x000fea0003800000 */
[----:B------:R-:W2:Y:S01]  /*6f60*/  LDC R5, c[0x0][0x38c] ;  /* 0x0000e300ff057b82 */ /* 0x000ea20000000800 */
[----:B------:R-:W3:Y:S01]  /*6f70*/  LDCU UR6, c[0x0][0x890] ;  /* 0x00011200ff0677ac */ /* 0x000ee20008000800 */
[----:B------:R-:W4:Y:S01]  /*6f80*/  LDCU.64 UR4, c[0x0][0x888] ;  /* 0x00011100ff0477ac */ /* 0x000f220008000a00 */
[----:B---3--:R-:W-:Y:S01]  /*6f90*/  IMAD R3, R40, UR6, R3 ;  /* 0x0000000628037c24 */ /* 0x008fe2000f8e0203 */
[----:B--2---:R-:W-:-:S04]  /*6fa0*/  IABS R6, R5 ;  /* 0x0000000500067213 */ /* 0x004fc80000000000 */
[----:B------:R-:W2:Y:S08]  /*6fb0*/  I2F.RP R7, R6 ;  /* 0x0000000600077306 */ /* 0x000eb00000209400 */
[----:B--2---:R-:W2:Y:S02]  /*6fc0*/  MUFU.RCP R8, R7 ;  /* 0x0000000700087308 */ /* 0x004ea40000001000 */
[----:B--2---:R-:W-:-:S06]  /*6fd0*/  IADD3 R8, PT, PT, R8, 0xffffffe, RZ ;  /* 0x0ffffffe08087810 */ /* 0x004fcc0007ffe0ff */
[----:B------:R2:W3:Y:S02]  /*6fe0*/  F2I.FTZ.U32.TRUNC.NTZ R9, R8 ;  /* 0x0000000800097305 */ /* 0x0004e4000021f000 */
[----:B--2---:R-:W-:Y:S02]  /*6ff0*/  HFMA2 R8, -RZ, RZ, 0, 0 ;  /* 0x00000000ff087431 */ /* 0x004fe400000001ff */
[----:B---3--:R-:W-:-:S04]  /*7000*/  IMAD.MOV R0, RZ, RZ, -R9 ;  /* 0x000000ffff007224 */ /* 0x008fc800078e0a09 */
[----:B------:R-:W-:Y:S01]  /*7010*/  IMAD R4, R0, R6, RZ ;  /* 0x0000000600047224 */ /* 0x000fe200078e02ff */
[----:B------:R-:W-:-:S03]  /*7020*/  IABS R0, R2 ;  /* 0x0000000200007213 */ /* 0x000fc60000000000 */
[----:B------:R-:W-:-:S06]  /*7030*/  IMAD.HI.U32 R9, R9, R4, R8 ;  /* 0x0000000409097227 */ /* 0x000fcc00078e0008 */
[----:B------:R-:W-:-:S04]  /*7040*/  IMAD.HI.U32 R4, R9, R0, RZ ;  /* 0x0000000009047227 */ /* 0x000fc800078e00ff */
[----:B------:R-:W-:-:S04]  /*7050*/  IMAD.MOV R7, RZ, RZ, -R4 ;  /* 0x000000ffff077224 */ /* 0x000fc800078e0a04 */
[----:B------:R-:W-:Y:S01]  /*7060*/  IMAD R7, R6, R7, R0 ;  /* 0x0000000706077224 */ /* 0x000fe200078e0200 */
[----:B------:R-:W-:-:S04]  /*7070*/  LOP3.LUT R0, R2, R5, RZ, 0x3c, !PT ;  /* 0x0000000502007212 */ /* 0x000fc800078e3cff */
[----:B------:R-:W-:Y:S02]  /*7080*/  ISETP.GT.U32.AND P1, PT, R6, R7, PT ;  /* 0x000000070600720c */ /* 0x000fe40003f24070 */
[----:B------:R-:W-:-:S11]  /*7090*/  ISETP.GE.AND P0, PT, R0, RZ, PT ;  /* 0x000000ff0000720c */ /* 0x000fd60003f06270 */
[-C--:B------:R-:W-:Y:S01]  /*70a0*/  @!P1 IADD3 R7, PT, PT, R7, -R6.reuse, RZ ;  /* 0x8000000607079210 */ /* 0x080fe20007ffe0ff */
[----:B------:R-:W-:Y:S01]  /*70b0*/  @!P1 VIADD R4, R4, 0x1 ;  /* 0x0000000104049836 */ /* 0x000fe20000000000 */
[----:B------:R-:W-:Y:S02]  /*70c0*/  ISETP.NE.AND P1, PT, R5, RZ, PT ;  /* 0x000000ff0500720c */ /* 0x000fe40003f25270 */
[----:B------:R-:W-:Y:S02]  /*70d0*/  ISETP.GE.U32.AND P2, PT, R7, R6, PT ;  /* 0x000000060700720c */ /* 0x000fe40003f46070 */
[----:B------:R-:W2:Y:S11]  /*70e0*/  LDC.64 R6, c[0x0][0x880] ;  /* 0x00022000ff067b82 */ /* 0x000eb60000000a00 */
[----:B------:R-:W-:-:S05]  /*70f0*/  @P2 IADD3 R4, PT, PT, R4, 0x1, RZ ;  /* 0x0000000104042810 */ /* 0x000fca0007ffe0ff */
[----:B------:R-:W-:Y:S01]  /*7100*/  @!P0 IMAD.MOV R4, RZ, RZ, -R4 ;  /* 0x000000ffff048224 */ /* 0x000fe200078e0a04 */
[----:B------:R-:W-:-:S04]  /*7110*/  @!P1 LOP3.LUT R4, RZ, R5, RZ, 0x33, !PT ;  /* 0x00000005ff049212 */ /* 0x000fc800078e33ff */
[C---:B------:R-:W-:Y:S01]  /*7120*/  IADD3 R0, PT, PT, -R4.reuse, RZ, RZ ;  /* 0x000000ff04007210 */ /* 0x040fe20007ffe1ff */
[----:B----4-:R-:W-:-:S04]  /*7130*/  IMAD R3, R4, UR5, R3 ;  /* 0x0000000504037c24 */ /* 0x010fc8000f8e0203 */
[----:B------:R-:W-:-:S04]  /*7140*/  IMAD R0, R5, R0, R2 ;  /* 0x0000000005007224 */ /* 0x000fc800078e0202 */
[----:B------:R-:W-:Y:S01]  /*7150*/  IMAD R3, R0, UR4, R3 ;  /* 0x0000000400037c24 */ /* 0x000fe2000f8e0203 */
[----:B------:R-:W-:-:S03]  /*7160*/  MOV R0, 0xff800000 ;  /* 0xff80000000007802 */ /* 0x000fc60000000f00 */
[----:B--2---:R-:W-:-:S05]  /*7170*/  IMAD.WIDE R6, R3, 0x4, R6 ;  /* 0x0000000403067825 */ /* 0x004fca00078e0206 */
[----:B------:R2:W-:Y:S02]  /*7180*/  STG.E desc[UR44][R6.64], R0 ;  /* 0x0000000006007986 */ /* 0x0005e4000c10192c */
.L_x_159:
[----:B------:R-:W-:Y:S05]  /*7190*/  BSYNC.RECONVERGENT B0 ;  /* 0x0000000000007941 */ /* 0x000fea0003800200 */
.L_x_158:
[----:B------:R-:W-:-:S09]  /*71a0*/  UISETP.NE.AND UP0, UPT, UR41, URZ, UPT ;  /* 0x000000ff2900728c */ /* 0x000fd2000bf05270 */
[----:B------:R-:W-:Y:S05]  /*71b0*/  BRA.U UP0, `(.L_x_160) ;  /* 0x0000000100047547 */ /* 0x000fea000b800000 */
[----:B------:R-:W-:Y:S05]  /*71c0*/  BPT.TRAP 0x1 ;  /* 0x000000040000795c */ /* 0x000fea0000300000 */
.L_x_160:
[C---:B------:R-:W-:Y:S01]  /*71d0*/  IADD3 R17, P2, PT, R26.reuse, 0xc400, RZ ;  /* 0x0000c4001a117810 */ /* 0x040fe20007f5e0ff */
[----:B------:R3:W-:Y:S01]  /*71e0*/  SYNCS.ARRIVE.TRANS64.A1T0 RZ, [R16+URZ+0xe0b0], RZ ;  /* 0x00e0b0ff10ff79a7 */ /* 0x0007e200081000ff */
[C---:B-1----:R-:W-:Y:S01]  /*71f0*/  IADD3 R19, P1, PT, R26.reuse, 0xc200, RZ ;  /* 0x0000c2001a137810 */ /* 0x042fe20007f3e0ff */
[----:B------:R-:W-:Y:S01]  /*7200*/  UISETP.NE.AND UP0, UPT, UR41, URZ, UPT ;  /* 0x000000ff2900728c */ /* 0x000fe2000bf05270 */
[C---:B------:R-:W-:Y:S01]  /*7210*/  IADD3 R21, P0, PT, R26.reuse, 0xc000, RZ ;  /* 0x0000c0001a157810 */ /* 0x040fe20007f1e0ff */
[--C-:B------:R-:W-:Y:S01]  /*7220*/  IMAD.X R59, RZ, RZ, R27.reuse, P2 ;  /* 0x000000ffff3b7224 */ /* 0x100fe200010e061b */
        /* <DEDUP_REMOVED lines=13> */
[----:B------:R-:W-:Y:S01]  /*7300*/  IMAD.X R49, RZ, RZ, R27, P0 ;  /* 0x000000ffff317224 */ /* 0x000fe200000e061b */
[----:B------:R-:W-:Y:S01]  /*7310*/  SHF.R.U64 R18, R17, 0x3, R59 ;  /* 0x0000000311127819 */ /* 0x000fe2000000123b */
[--C-:B------:R-:W-:Y:S01]  /*7320*/  IMAD.X R39, RZ, RZ, R27.reuse, P3 ;  /* 0x000000ffff277224 */ /* 0x100fe200018e061b */
[C---:B--2---:R-:W-:Y:S01]  /*7330*/  IADD3 R7, P2, PT, R26.reuse, 0xd400, RZ ;  /* 0x0000d4001a077810 */ /* 0x044fe20007f5e0ff */
[----:B------:R-:W-:Y:S01]  /*7340*/  IMAD.X R37, RZ, RZ, R27, P4 ;  /* 0x000000ffff257224 */ /* 0x000fe200020e061b */
[----:B------:R-:W-:-:S02]  /*7350*/  IADD3 R6, P1, PT, R26, 0xd600, RZ ;  /* 0x0000d6001a067810 */ /* 0x000fc40007f3e0ff */
[----:B------:R-:W-:Y:S01]  /*7360*/  SHF.R.U64 R15, R14, 0x3, R57 ;  /* 0x000000030e0f7819 */ /* 0x000fe20000001239 */
[----:B------:R-:W-:Y:S01]  /*7370*/  IMAD.X R35, RZ, RZ, R27, P2 ;  /* 0x000000ffff237224 */ /* 0x000fe200010e061b */
[----:B------:R-:W-:Y:S01]  /*7380*/  SHF.R.U64 R24, R21, 0x3, R63 ;  /* 0x0000000315187819 */ /* 0x000fe2000000123f */
[----:B------:R-:W-:Y:S01]  /*7390*/  IMAD.X R33, RZ, RZ, R27, P1 ;  /* 0x000000ffff217224 */ /* 0x000fe200008e061b */
[----:B------:R-:W-:Y:S02]  /*73a0*/  SHF.R.U64 R20, R19, 0x3, R61 ;  /* 0x0000000313147819 */ /* 0x000fe4000000123d */
[----:B------:R-:W-:Y:S02]  /*73b0*/  LOP3.LUT R58, R17, 0x30, R18, 0x78, !PT ;  /* 0x00000030113a7812 */ /* 0x000fe400078e7812 */
[----:B------:R-:W-:Y:S02]  /*73c0*/  IADD3 R5, P0, PT, R26, 0xd800, RZ ;  /* 0x0000d8001a057810 */ /* 0x000fe40007f1e0ff */
[----:B------:R-:W-:-:S02]  /*73d0*/  SHF.R.U64 R18, R13, 0x3, R55 ;  /* 0x000000030d127819 */ /* 0x000fc40000001237 */
[C---:B------:R-:W-:Y:S01]  /*73e0*/  IADD3 R4, P3, PT, R26.reuse, 0xda00, RZ ;  /* 0x0000da001a047810 */ /* 0x040fe20007f7e0ff */
[----:B------:R-:W-:Y:S01]  /*73f0*/  IMAD.X R31, RZ, RZ, R27, P0 ;  /* 0x000000ffff1f7224 */ /* 0x000fe200000e061b */
[----:B------:R-:W-:Y:S02]  /*7400*/  IADD3 R0, P4, PT, R26, 0xde00, RZ ;  /* 0x0000de001a007810 */ /* 0x000fe40007f9e0ff */
[----:B------:R-:W-:Y:S01]  /*7410*/  LOP3.LUT R56, R14, 0x30, R15, 0x78, !PT ;  /* 0x000000300e387812 */ /* 0x000fe200078e780f */
[----:B------:R-:W-:Y:S01]  /*7420*/  IMAD.X R29, RZ, RZ, R27, P3 ;  /* 0x000000ffff1d7224 */ /* 0x000fe200018e061b */
[----:B------:R-:W-:Y:S01]  /*7430*/  SHF.R.U64 R17, R12, 0x3, R53 ;  /* 0x000000030c117819 */ /* 0x000fe20000001235 */
[----:B------:R-:W-:Y:S01]  /*7440*/  IMAD.X R25, RZ, RZ, R27, P4 ;  /* 0x000000ffff197224 */ /* 0x000fe200020e061b */
[----:B------:R-:W-:Y:S02]  /*7450*/  IADD3 R3, P2, PT, R26, 0xdc00, RZ ;  /* 0x0000dc001a037810 */ /* 0x000fe40007f5e0ff */
[----:B------:R-:W-:-:S02]  /*7460*/  LOP3.LUT R62, R21, 0x30, R24, 0x78, !PT ;  /* 0x00000030153e7812 */ /* 0x000fc400078e7818 */
[----:B------:R-:W-:Y:S01]  /*7470*/  SHF.R.U64 R14, R11, 0x3, R51 ;  /* 0x000000030b0e7819 */ /* 0x000fe20000001233 */
[----:B------:R-:W-:Y:S01]  /*7480*/  IMAD.X R27, RZ, RZ, R27, P2 ;  /* 0x000000ffff1b7224 */ /* 0x000fe200010e061b */
[----:B------:R-:W-:Y:S01]  /*7490*/  LOP3.LUT R60, R19, 0x30, R20, 0x78, !PT ;  /* 0x00000030133c7812 */ /* 0x000fe200078e7814 */
[----:B------:R3:W-:Y:S01]  /*74a0*/  ST.E desc[UR44][R62.64], RZ ;  /* 0x000000ff3e007985 */ /* 0x0007e2000c10192c */
[----:B------:R-:W-:Y:S02]  /*74b0*/  SHF.R.U64 R15, R10, 0x3, R49 ;  /* 0x000000030a0f7819 */ /* 0x000fe40000001231 */
[----:B------:R-:W-:Y:S01]  /*74c0*/  LOP3.LUT R54, R13, 0x30, R18, 0x78, !PT ;  /* 0x000000300d367812 */ /* 0x000fe200078e7812 */
[----:B------:R3:W-:Y:S01]  /*74d0*/  ST.E desc[UR44][R60.64], RZ ;  /* 0x000000ff3c007985 */ /* 0x0007e2000c10192c */
[----:B------:R-:W-:Y:S02]  /*74e0*/  LOP3.LUT R52, R12, 0x30, R17, 0x78, !PT ;  /* 0x000000300c347812 */ /* 0x000fe400078e7811 */
[----:B------:R-:W-:Y:S01]  /*74f0*/  SHF.R.U64 R13, R8, 0x3, R37 ;  /* 0x00000003080d7819 */ /* 0x000fe20000001225 */
[----:B------:R3:W-:Y:S01]  /*7500*/  ST.E desc[UR44][R58.64], RZ ;  /* 0x000000ff3a007985 */ /* 0x0007e2000c10192c */
[----:B------:R-:W-:-:S02]  /*7510*/  LOP3.LUT R50, R11, 0x30, R14, 0x78, !PT ;  /* 0x000000300b327812 */ /* 0x000fc400078e780e */
[----:B------:R-:W-:Y:S01]  /*7520*/  SHF.R.U64 R12, R9, 0x3, R39 ;  /* 0x00000003090c7819 */ /* 0x000fe20000001227 */
[----:B------:R3:W-:Y:S01]  /*7530*/  ST.E desc[UR44][R56.64], RZ ;  /* 0x000000ff38007985 */ /* 0x0007e2000c10192c */
[----:B------:R-:W-:Y:S02]  /*7540*/  LOP3.LUT R48, R10, 0x30, R15, 0x78, !PT ;  /* 0x000000300a307812 */ /* 0x000fe400078e780f */
[----:B------:R-:W-:Y:S01]  /*7550*/  SHF.R.U64 R11, R6, 0x3, R33 ;  /* 0x00000003060b7819 */ /* 0x000fe20000001221 */
[----:B------:R3:W-:Y:S01]  /*7560*/  ST.E desc[UR44][R54.64], RZ ;  /* 0x000000ff36007985 */ /* 0x0007e2000c10192c */
[----:B------:R-:W-:Y:S02]  /*7570*/  SHF.R.U64 R10, R7, 0x3, R35 ;  /* 0x00000003070a7819 */ /* 0x000fe40000001223 */
[----:B------:R-:W-:Y:S01]  /*7580*/  LOP3.LUT R36, R8, 0x30, R13, 0x78, !PT ;  /* 0x0000003008247812 */ /* 0x000fe200078e780d */
[----:B------:R3:W-:Y:S01]  /*7590*/  ST.E desc[UR44][R52.64], RZ ;  /* 0x000000ff34007985 */ /* 0x0007e2000c10192c */
[----:B------:R-:W-:-:S02]  /*75a0*/  LOP3.LUT R38, R9, 0x30, R12, 0x78, !PT ;  /* 0x0000003009267812 */ /* 0x000fc400078e780c */
[----:B------:R-:W-:Y:S01]  /*75b0*/  SHF.R.U64 R8, R5, 0x3, R31 ;  /* 0x0000000305087819 */ /* 0x000fe2000000121f */
[----:B------:R3:W-:Y:S01]  /*75c0*/  ST.E desc[UR44][R50.64], RZ ;  /* 0x000000ff32007985 */ /* 0x0007e2000c10192c */
[----:B------:R-:W-:Y:S02]  /*75d0*/  LOP3.LUT R32, R6, 0x30, R11, 0x78, !PT ;  /* 0x0000003006207812 */ /* 0x000fe400078e780b */
[----:B------:R-:W-:Y:S01]  /*75e0*/  SHF.R.U64 R9, R4, 0x3, R29 ;  /* 0x0000000304097819 */ /* 0x000fe2000000121d */
[----:B------:R3:W-:Y:S01]  /*75f0*/  ST.E desc[UR44][R48.64], RZ ;  /* 0x000000ff30007985 */ /* 0x0007e2000c10192c */
[----:B------:R-:W-:Y:S02]  /*7600*/  LOP3.LUT R34, R7, 0x30, R10, 0x78, !PT ;  /* 0x0000003007227812 */ /* 0x000fe400078e780a */
[----:B------:R-:W-:Y:S01]  /*7610*/  SHF.R.U64 R6, R3, 0x3, R27 ;  /* 0x0000000303067819 */ /* 0x000fe2000000121b */
[----:B------:R3:W-:Y:S01]  /*7620*/  ST.E desc[UR44][R38.64], RZ ;  /* 0x000000ff26007985 */ /* 0x0007e2000c10192c */
[----:B------:R-:W-:-:S02]  /*7630*/  SHF.R.U64 R7, R0, 0x3, R25 ;  /* 0x0000000300077819 */ /* 0x000fc40000001219 */
[----:B------:R-:W-:Y:S01]  /*7640*/  LOP3.LUT R30, R5, 0x30, R8, 0x78, !PT ;  /* 0x00000030051e7812 */ /* 0x000fe200078e7808 */
[----:B------:R3:W-:Y:S01]  /*7650*/  ST.E desc[UR44][R36.64], RZ ;  /* 0x000000ff24007985 */ /* 0x0007e2000c10192c */
[----:B------:R-:W-:Y:S02]  /*7660*/  LOP3.LUT R28, R4, 0x30, R9, 0x78, !PT ;  /* 0x00000030041c7812 */ /* 0x000fe400078e7809 */
[----:B------:R-:W-:Y:S01]  /*7670*/  LOP3.LUT R26, R3, 0x30, R6, 0x78, !PT ;  /* 0x00000030031a7812 */ /* 0x000fe200078e7806 */
[----:B------:R3:W-:Y:S01]  /*7680*/  ST.E desc[UR44][R34.64], RZ ;  /* 0x000000ff22007985 */ /* 0x0007e2000c10192c */
[----:B------:R-:W-:-:S03]  /*7690*/  LOP3.LUT R24, R0, 0x30, R7, 0x78, !PT ;  /* 0x0000003000187812 */ /* 0x000fc600078e7807 */
[----:B------:R3:W-:Y:S04]  /*76a0*/  ST.E desc[UR44][R32.64], RZ ;  /* 0x000000ff20007985 */ /* 0x0007e8000c10192c */
[----:B------:R3:W-:Y:S04]  /*76b0*/  ST.E desc[UR44][R30.64], RZ ;  /* 0x000000ff1e007985 */ /* 0x0007e8000c10192c */
[----:B------:R3:W-:Y:S04]  /*76c0*/  ST.E desc[UR44][R28.64], RZ ;  /* 0x000000ff1c007985 */ /* 0x0007e8000c10192c */
[----:B------:R3:W-:Y:S04]  /*76d0*/  ST.E desc[UR44][R26.64], RZ ;  /* 0x000000ff1a007985 */ /* 0x0007e8000c10192c */
[----:B------:R3:W-:Y:S01]  /*76e0*/  ST.E desc[UR44][R24.64], RZ ;  /* 0x000000ff18007985 */ /* 0x0007e2000c10192c */
[----:B------:R-:W-:Y:S01]  /*76f0*/  @!PT LDS RZ, [RZ] ;  /* 0x00000000fffff984 */ /* 0x000fe20000000800 */
[----:B------:R-:W-:Y:S01]  /*7700*/  @!PT LDS RZ, [RZ] ;  /* 0x00000000fffff984 */ /* 0x000fe20000000800 */
[----:B------:R-:W-:Y:S01]  /*7710*/  @!PT LDS RZ, [RZ] ;  /* 0x00000000fffff984 */ /* 0x000fe20000000800 */
[----:B------:R-:W-:Y:S01]  /*7720*/  @!PT LDS RZ, [RZ] ;  /* 0x00000000fffff984 */ /* 0x000fe20000000800 */
[----:B------:R1:W-:Y:S06]  /*7730*/  MEMBAR.ALL.CTA ;  /* 0x0000000000007992 */ /* 0x0003ec0000008000 */
[----:B-1----:R-:W1:Y:S01]  /*7740*/  FENCE.VIEW.ASYNC.S ;  /* 0x00000000000073c6 */ /* 0x002e620000000000 */
[----:B------:R-:W-:Y:S05]  /*7750*/  BRA.U UP0, `(.L_x_161) ;  /* 0x0000000100047547 */ /* 0x000fea000b800000 */
[----:B------:R-:W-:Y:S05]  /*7760*/  BPT.TRAP 0x1 ;  /* 0x000000040000795c */ /* 0x000fea0000300000 */
.L_x_161:
[----:B------:R-:W-:Y:S01]  /*7770*/  SHF.L.U32 R3, R43, 0x1f, RZ ;  /* 0x0000001f2b037819 */ /* 0x000fe200000006ff */
[----:B------:R-:W-:Y:S03]  /*7780*/  BSSY B0, `(.L_x_162) ;  /* 0x0000003000007945 */ /* 0x000fe60003800000 */
[----:B-1----:R-:W1:Y:S02]  /*7790*/  SYNCS.PHASECHK.TRANS64.TRYWAIT P0, [R16+URZ+0xe0c8], R3 ;  /* 0x00e0c803100075a7 */ /* 0x002e6400080011ff */
[----:B-1----:R-:W-:Y:S05]  /*77a0*/  @!P0 BRA `(.L_x_163) ;  /* 0x0000011400688947 */ /* 0x002fea0003800000 */
.L_x_415:
[----:B------:R-:W-:Y:S05]  /*77b0*/  BSYNC B0 ;  /* 0x0000000000007941 */ /* 0x000fea0003800000 */
.L_x_162:
[----:B------:R-:W-:Y:S05]  /*77c0*/  @!P5 BRA `(.L_x_164) ;  /* 0x0000000000ccd947 */ /* 0x000fea0003800000 */
[----:B-1----:R-:W1:Y:S01]  /*77d0*/  LDC R3, c[0x0][0x904] ;  /* 0x00024100ff037b82 */ /* 0x002e620000000800 */
[----:B------:R-:W2:Y:S01]  /*77e0*/  LDCU.64 UR4, c[0x0][0x908] ;  /* 0x00012100ff0477ac */ /* 0x000ea20008000a00 */
[----:B------:R-:W-:Y:S01]  /*77f0*/  BSSY.RECONVERGENT B0, `(.L_x_164) ;  /* 0x0000030000007945 */ /* 0x000fe20003800200 */
[----:B--2---:R-:W-:Y:S01]  /*7800*/  IMAD.HI.U32 R0, R45, UR4, RZ ;  /* 0x000000042d007c27 */ /* 0x004fe2000f8e00ff */
[----:B------:R-:W2:Y:S01]  /*7810*/  LDCU UR4, c[0x0][0x380] ;  /* 0x00007000ff0477ac */ /* 0x000ea20008000800 */
[----:B-1----:R-:W-:-:S03]  /*7820*/  ISETP.NE.AND P0, PT, R3, 0x1, PT ;  /* 0x000000010300780c */ /* 0x002fc60003f05270 */
[----:B------:R-:W-:-:S04]  /*7830*/  SHF.R.U32.HI R0, RZ, UR5, R0 ;  /* 0x00000005ff007c19 */ /* 0x000fc80008011600 */
[----:B------:R-:W-:-:S05]  /*7840*/  SEL R0, R45, R0, !P0 ;  /* 0x000000002d007207 */ /* 0x000fca0004000000 */
[----:B------:R-:W-:-:S04]  /*7850*/  IMAD.MOV R0, RZ, RZ, -R0 ;  /* 0x000000ffff007224 */ /* 0x000fc800078e0a00 */
[----:B------:R-:W-:-:S05]  /*7860*/  IMAD R7, R3, R0, R45 ;  /* 0x0000000003077224 */ /* 0x000fca00078e022d */
[----:B------:R-:W-:-:S05]  /*7870*/  LEA R7, R7, R44, 0x8 ;  /* 0x0000002c07077211 */ /* 0x000fca00078e40ff */
[----:B------:R-:W-:-:S05]  /*7880*/  VIADD R7, R7, 0x80 ;  /* 0x0000008007077836 */ /* 0x000fca0000000000 */
[----:B--2---:R-:W-:-:S13]  /*7890*/  ISETP.GE.AND P0, PT, R7, UR4, PT ;  /* 0x0000000407007c0c */ /* 0x004fda000bf06270 */
[----:B------:R-:W-:Y:S05]  /*78a0*/  @P0 BRA `(.L_x_165) ;  /* 0x0000000000900947 */ /* 0x000fea0003800000 */
[----:B------:R-:W1:Y:S01]  /*78b0*/  LDC R5, c[0x0][0x38c] ;  /* 0x0000e300ff057b82 */ /* 0x000e620000000800 */
[----:B------:R-:W2:Y:S01]  /*78c0*/  LDCU UR6, c[0x0][0x890] ;  /* 0x00011200ff0677ac */ /* 0x000ea20008000800 */
[----:B------:R-:W4:Y:S01]  /*78d0*/  LDCU.64 UR4, c[0x0][0x888] ;  /* 0x00011100ff0477ac */ /* 0x000f220008000a00 */
[----:B--2---:R-:W-:Y:S01]  /*78e0*/  IMAD R7, R40, UR6, R7 ;  /* 0x0000000628077c24 */ /* 0x004fe2000f8e0207 */
[----:B-1----:R-:W-:-:S04]  /*78f0*/  IABS R4, R5 ;  /* 0x0000000500047213 */ /* 0x002fc80000000000 */
[----:B------:R-:W1:Y:S08]  /*7900*/  I2F.RP R10, R4 ;  /* 0x00000004000a7306 */ /* 0x000e700000209400 */
[----:B-1----:R-:W1:Y:S02]  /*7910*/  MUFU.RCP R8, R10 ;  /* 0x0000000a00087308 */ /* 0x002e640000001000 */
[----:B-1----:R-:W-:-:S06]  /*7920*/  IADD3 R8, PT, PT, R8, 0xffffffe, RZ ;  /* 0x0ffffffe08087810 */ /* 0x002fcc0007ffe0ff */
[----:B------:R-:W1:Y:S02]  /*7930*/  F2I.FTZ.U32.TRUNC.NTZ R9, R8 ;  /* 0x0000000800097305 */ /* 0x000e64000021f000 */
[----:B-1----:R-:W-:Y:S01]  /*7940*/  IADD3 R0, PT, PT, RZ, -R9, RZ ;  /* 0x80000009ff007210 */ /* 0x002fe20007ffe0ff */
[----:B------:R-:W-:-:S04]  /*7950*/  IMAD.MOV.U32 R8, RZ, RZ, RZ ;  /* 0x000000ffff087224 */ /* 0x000fc800078e00ff */
[----:B------:R-:W-:Y:S01]  /*7960*/  IMAD R3, R0, R4, RZ ;  /* 0x0000000400037224 */ /* 0x000fe200078e02ff */
[----:B------:R-:W-:-:S03]  /*7970*/  IABS R0, R2 ;  /* 0x0000000200007213 */ /* 0x000fc60000000000 */
[----:B------:R-:W-:Y:S01]  /*7980*/  IMAD.HI.U32 R3, R9, R3, R8 ;  /* 0x0000000309037227 */ /* 0x000fe200078e0008 */
[----:B------:R-:W-:Y:S01]  /*7990*/  MOV R6, R0 ;  /* 0x0000000000067202 */ /* 0x000fe20000000f00 */
[----:B------:R-:W1:Y:S04]  /*79a0*/  LDC.64 R8, c[0x0][0x880] ;  /* 0x00022000ff087b82 */ /* 0x000e680000000a00 */
[----:B------:R-:W-:-:S04]  /*79b0*/  IMAD.HI.U32 R0, R3, R6, RZ ;  /* 0x0000000603007227 */ /* 0x000fc800078e00ff */
[----:B------:R-:W-:-:S04]  /*79c0*/  IMAD.MOV R3, RZ, RZ, -R0 ;  /* 0x000000ffff037224 */ /* 0x000fc800078e0a00 */
[----:B------:R-:W-:-:S05]  /*79d0*/  IMAD R3, R4, R3, R6 ;  /* 0x0000000304037224 */ /* 0x000fca00078e0206 */
[----:B------:R-:W-:-:S13]  /*79e0*/  ISETP.GT.U32.AND P0, PT, R4, R3, PT ;  /* 0x000000030400720c */ /* 0x000fda0003f04070 */
[-C--:B------:R-:W-:Y:S01]  /*79f0*/  @!P0 IADD3 R3, PT, PT, R3, -R4.reuse, RZ ;  /* 0x8000000403038210 */ /* 0x080fe20007ffe0ff */
[----:B------:R-:W-:Y:S01]  /*7a00*/  @!P0 VIADD R0, R0, 0x1 ;  /* 0x0000000100008836 */ /* 0x000fe20000000000 */
[----:B------:R-:W-:Y:S02]  /*7a10*/  ISETP.NE.AND P0, PT, R5, RZ, PT ;  /* 0x000000ff0500720c */ /* 0x000fe40003f05270 */
[----:B------:R-:W-:Y:S02]  /*7a20*/  ISETP.GE.U32.AND P2, PT, R3, R4, PT ;  /* 0x000000040300720c */ /* 0x000fe40003f46070 */
[----:B------:R-:W-:-:S04]  /*7a30*/  LOP3.LUT R3, R2, R5, RZ, 0x3c, !PT ;  /* 0x0000000502037212 */ /* 0x000fc800078e3cff */
[----:B------:R-:W-:-:S07]  /*7a40*/  ISETP.GE.AND P1, PT, R3, RZ, PT ;  /* 0x000000ff0300720c */ /* 0x000fce0003f26270 */
[----:B------:R-:W-:-:S06]  /*7a50*/  @P2 IADD3 R0, PT, PT, R0, 0x1, RZ ;  /* 0x0000000100002810 */ /* 0x000fcc0007ffe0ff */
[----:B------:R-:W-:Y:S01]  /*7a60*/  @!P1 IMAD.MOV R0, RZ, RZ, -R0 ;  /* 0x000000ffff009224 */ /* 0x000fe200078e0a00 */
[----:B------:R-:W-:-:S04]  /*7a70*/  @!P0 LOP3.LUT R0, RZ, R5, RZ, 0x33, !PT ;  /* 0x00000005ff008212 */ /* 0x000fc800078e33ff */
[C---:B------:R-:W-:Y:S01]  /*7a80*/  IADD3 R3, PT, PT, -R0.reuse, RZ, RZ ;  /* 0x000000ff00037210 */ /* 0x040fe20007ffe1ff */
[----:B----4-:R-:W-:Y:S02]  /*7a90*/  IMAD R7, R0, UR5, R7 ;  /* 0x0000000500077c24 */ /* 0x010fe4000f8e0207 */
[----:B------:R-:W-:Y:S02]  /*7aa0*/  IMAD.MOV.U32 R0, RZ, RZ, -0x800000 ;  /* 0xff800000ff007424 */ /* 0x000fe400078e00ff */
[----:B------:R-:W-:-:S04]  /*7ab0*/  IMAD R2, R5, R3, R2 ;  /* 0x0000000305027224 */ /* 0x000fc800078e0202 */
[----:B------:R-:W-:-:S04]  /*7ac0*/  IMAD R7, R2, UR4, R7 ;  /* 0x0000000402077c24 */ /* 0x000fc8000f8e0207 */
[----:B-1----:R-:W-:-:S05]  /*7ad0*/  IMAD.WIDE R8, R7, 0x4, R8 ;  /* 0x0000000407087825 */ /* 0x002fca00078e0208 */
[----:B------:R1:W-:Y:S02]  /*7ae0*/  STG.E desc[UR44][R8.64], R0 ;  /* 0x0000000008007986 */ /* 0x0003e4000c10192c */
.L_x_165:
[----:B------:R-:W-:Y:S05]  /*7af0*/  BSYNC.RECONVERGENT B0 ;  /* 0x0000000000007941 */ /* 0x000fea0003800200 */
.L_x_164:
[----:B------:R-:W-:Y:S01]  /*7b00*/  @!PT LDS RZ, [RZ] ;  /* 0x00000000fffff984 */ /* 0x000fe20000000800 */
[----:B------:R-:W-:Y:S01]  /*7b10*/  @!PT LDS RZ, [RZ] ;  /* 0x00000000fffff984 */ /* 0x000fe20000000800 */
[----:B------:R-:W-:Y:S01]  /*7b20*/  @!PT LDS RZ, [RZ] ;  /* 0x00000000fffff984 */ /* 0x000fe20000000800 */
[----:B------:R-:W-:Y:S01]  /*7b30*/  @!PT LDS RZ, [RZ] ;  /* 0x00000000fffff984 */ /* 0x000fe20000000800 */
[----:B------:R2:W-:Y:S06]  /*7b40*/  MEMBAR.ALL.CTA ;  /* 0x0000000000007992 */ /* 0x0005ec0000008000 */
[----:B--2---:R-:W2:Y:S01]  /*7b50*/  FENCE.VIEW.ASYNC.S ;  /* 0x00000000000073c6 */ /* 0x004ea20000000000 */
[----:B------:R-:W-:-:S09]  /*7b60*/  UISETP.NE.AND UP0, UPT, UR41, URZ, UPT ;  /* 0x000000ff2900728c */ /* 0x000fd2000bf05270 */
[----:B------:R-:W-:Y:S05]  /*7b70*/  BRA.U UP0, `(.L_x_166) ;  /* 0x0000000100047547 */ /* 0x000fea000b800000 */
[----:B------:R-:W-:Y:S05]  /*7b80*/  BPT.TRAP 0x1 ;  /* 0x000000040000795c */ /* 0x000fea0000300000 */
.L_x_166:
[----:B--2---:R2:W-:Y:S01]  /*7b90*/  SYNCS.ARRIVE.TRANS64.A1T0 RZ, [R16+URZ+0xe0b8], RZ ;  /* 0x00e0b8ff10ff79a7 */ /* 0x0045e200081000ff */
[----:B------:R-:W-:Y:S01]  /*7ba0*/  LOP3.LUT R43, R43, 0x1, RZ, 0x3c, !PT ;  /* 0x000000012b2b7812 */ /* 0x000fe200078e3cff */
[----:B------:R-:W-:Y:S06]  /*7bb0*/  BRA `(.L_x_92) ;  /* 0x0000002c001c7947 */ /* 0x000fec0003800000 */
.L_x_93:
[----:B------:R-:W-:-:S09]  /*7bc0*/  UISETP.NE.AND UP0, UPT, UR40, URZ, UPT ;  /* 0x000000ff2800728c */ /* 0x000fd2000bf05270 */
[----:B------:R-:W-:Y:S05]  /*7bd0*/  BRA.U !UP0, `(.L_x_167) ;  /* 0x0000000108047547 */ /* 0x000fea000b800000 */
[----:B------:R-:W-:Y:S05]  /*7be0*/  BPT.TRAP 0x1 ;  /* 0x000000040000795c */ /* 0x000fea0000300000 */
.L_x_167:
[----:B------:R-:W1:Y:S01]  /*7bf0*/  S2R R48, SR_CgaCtaId ;  /* 0x0000000000307919 */ /* 0x000e620000008800 */
[----:B------:R-:W-:Y:S01]  /*7c00*/  MOV R47, 0x400 ;  /* 0x00000400002f7802 */ /* 0x000fe20000000f00 */
[----:B------:R-:W-:Y:S01]  /*7c10*/  BSSY B0, `(.L_x_168) ;  /* 0x0000005000007945 */ /* 0x000fe20003800000 */
[----:B------:R-:W-:Y:S02]  /*7c20*/  SHF.L.U32 R0, R42, 0x1f, RZ ;  /* 0x0000001f2a007819 */ /* 0x000fe400000006ff */
[----:B-1----:R-:W-:-:S04]  /*7c30*/  LEA R47, R48, R47, 0x18 ;  /* 0x0000002f302f7211 */ /* 0x002fc800078ec0ff */
[----:B------:R-:W1:Y:S02]  /*7c40*/  SYNCS.PHASECHK.TRANS64.TRYWAIT P0, [R47+URZ+0xe070], R0 ;  /* 0x00e070002f0075a7 */ /* 0x000e6400080011ff */
[----:B-1----:R-:W-:Y:S05]  /*7c50*/  @!P0 BRA `(.L_x_169) ;  /* 0x0000011000508947 */ /* 0x002fea0003800000 */
.L_x_416:
[----:B------:R-:W-:Y:S05]  /*7c60*/  BSYNC B0 ;  /* 0x0000000000007941 */ /* 0x000fea0003800000 */
.L_x_168:
[----:B------:R-:W-:-:S09]  /*7c70*/  UISETP.NE.AND UP0, UPT, UR40, URZ, UPT ;  /* 0x000000ff2800728c */ /* 0x000fd2000bf05270 */
[----:B------:R-:W-:Y:S05]  /*7c80*/  BRA.U !UP0, `(.L_x_170) ;  /* 0x0000000108047547 */ /* 0x000fea000b800000 */
[----:B------:R-:W-:Y:S05]  /*7c90*/  BPT.TRAP 0x1 ;  /* 0x000000040000795c */ /* 0x000fea0000300000 */
.L_x_170:
[----:B------:R-:W-:Y:S01]  /*7ca0*/  IADD3 R23, PT, PT, R47, 0xe078, RZ ;  /* 0x0000e0782f177810 */ /* 0x000fe20007ffe0ff */
[----:B------:R-:W-:-:S03]  /*7cb0*/  UISETP.NE.AND UP0, UPT, UR39, URZ, UPT ;  /* 0x000000ff2700728c */ /* 0x000fc6000bf05270 */
[----:B-1----:R-:W-:-:S04]  /*7cc0*/  PRMT R0, R48, 0x654, R23 ;  /* 0x0000065430007816 */ /* 0x002fc80000000017 */
[----:B------:R1:W-:Y:S02]  /*7cd0*/  SYNCS.ARRIVE.TRANS64.RED.A1T0 RZ, [R0+URZ], RZ ;  /* 0x000000ff00ff79a7 */ /* 0x0003e400081004ff */
[----:B------:R-:W-:Y:S05]  /*7ce0*/  BRA.U !UP0, `(.L_x_171) ;  /* 0x0000000108047547 */ /* 0x000fea000b800000 */
[----:B------:R-:W-:Y:S05]  /*7cf0*/  BPT.TRAP 0x1 ;  /* 0x000000040000795c */ /* 0x000fea0000300000 */
.L_x_171:
[----:B------:R-:W-:Y:S01]  /*7d00*/  IMAD.U32 R3, RZ, RZ, UR42 ;  /* 0x0000002aff037e24 */ /* 0x000fe2000f8e00ff */
[----:B------:R-:W-:-:S04]  /*7d10*/  ISETP.GE.AND P0, PT, R4, 0x81, PT ;  /* 0x000000810400780c */ /* 0x000fc80003f06270 */
[----:B------:R-:W-:-:S04]  /*7d20*/  SHF.L.U32 R6, R3, 0x1f, RZ ;  /* 0x0000001f03067819 */ /* 0x000fc800000006ff */
[----:B------:R-:W2:Y:S02]  /*7d30*/  SYNCS.PHASECHK.TRANS64.TRYWAIT P1, [R47+URZ+0xe080], R6 ;  /* 0x00e080062f0075a7 */ /* 0x000ea400080211ff */
[----:B--2---:R-:W-:Y:S05]  /*7d40*/  @!P1 BRA `(.L_x_172) ;  /* 0x0000011000289947 */ /* 0x004fea0003800000 */
.L_x_417:
[----:B------:R-:W-:Y:S02]  /*7d50*/  LOP3.LUT R3, R42, 0x1, RZ, 0x3c, !PT ;  /* 0x000000012a037812 */ /* 0x000fe400078e3cff */
[----:B------:R-:W-:Y:S01]  /*7d60*/  MOV R49, R22 ;  /* 0x0000001600317202 */ /* 0x000fe20000000f00 */
[----:B------:R-:W-:Y:S06]  /*7d70*/  @!P0 BRA `(.L_x_173) ;  /* 0x0000000c004c8947 */ /* 0x000fec0003800000 */
[----:B------:R-:W-:-:S05]  /*7d80*/  VIADD R5, R4, 0x7f ;  /* 0x0000007f04057836 */ /* 0x000fca0000000000 */
[----:B-1----:R-:W-:-:S04]  /*7d90*/  SHF.R.S32.HI R0, RZ, 0x1f, R5 ;  /* 0x0000001fff007819 */ /* 0x002fc80000011405 */
[----:B------:R-:W-:-:S04]  /*7da0*/  LEA.HI R0, R0, R5, RZ, 0x7 ;  /* 0x0000000500007211 */ /* 0x000fc800078f38ff */
[----:B------:R-:W-:-:S04]  /*7db0*/  SHF.R.S32.HI R0, RZ, 0x7, R0 ;  /* 0x00000007ff007819 */ /* 0x000fc80000011400 */
[----:B------:R-:W-:-:S04]  /*7dc0*/  VIMNMX R5, PT, PT, R0, 0x2, PT ;  /* 0x0000000200057848 */ /* 0x000fc80003fe0100 */
[----:B------:R-:W-:-:S05]  /*7dd0*/  IADD3 R5, PT, PT, -R5, R22, R0 ;  /* 0x0000001605057210 */ /* 0x000fca0007ffe100 */
[----:B------:R-:W-:-:S07]  /*7de0*/  VIADD R49, R5, 0x1 ;  /* 0x0000000105317836 */ /* 0x000fce0000000000 */
.L_x_192:
[----:B------:R-:W-:Y:S05]  /*7df0*/  YIELD ;  /* 0x0000000000007946 */ /* 0x000fea0003800000 */
[----:B------:R-:W-:Y:S01]  /*7e00*/  UISETP.NE.AND UP0, UPT, UR40, URZ, UPT ;  /* 0x000000ff2800728c */ /* 0x000fe2000bf05270 */
[----:B------:R-:W-:Y:S02]  /*7e10*/  VIADD R22, R22, 0x1 ;  /* 0x0000000116167836 */ /* 0x000fe40000000000 */
[----:B------:R-:W-:-:S03]  /*7e20*/  IMAD.MOV.U32 R42, RZ, RZ, R3 ;  /* 0x000000ffff2a7224 */ /* 0x000fc600078e0003 */
[----:B------:R-:W-:-:S04]  /*7e30*/  ISETP.NE.AND P0, PT, R22, R49, PT ;  /* 0x000000311600720c */ /* 0x000fc80003f05270 */
[----:B------:R-:W-:Y:S01]  /*7e40*/  P2R R50, PR, RZ, 0x1 ;  /* 0x00000001ff327803 */ /* 0x000fe20000000000 */
[----:B-1-3--:R-:W-:Y:S08]  /*7e50*/  BRA.U !UP0, `(.L_x_174) ;  /* 0x0000000108047547 */ /* 0x00aff0000b800000 */
[----:B------:R-:W-:Y:S05]  /*7e60*/  BPT.TRAP 0x1 ;  /* 0x000000040000795c */ /* 0x000fea0000300000 */
.L_x_174:
[----:B------:R-:W-:Y:S01]  /*7e70*/  SHF.L.U32 R0, R42, 0x1f, RZ ;  /* 0x0000001f2a007819 */ /* 0x000fe200000006ff */
[----:B------:R-:W-:-:S03]  /*7e80*/  IMAD.U32 R51, R41, 0x10000, RZ ;  /* 0x0001000029337824 */ /* 0x000fc600078e00ff */
[----:B------:R-:W1:Y:S02]  /*7e90*/  SYNCS.PHASECHK.TRANS64.TRYWAIT P0, [R47+URZ+0xe070], R0 ;  /* 0x00e070002f0075a7 */ /* 0x000e6400080011ff */
[----:B------:R-:W-:Y:S01]  /*7ea0*/  LOP3.LUT R51, R51, 0x600000, RZ, 0xc0, !PT ;  /* 0x0060000033337812 */ /* 0x000fe200078ec0ff */
[----:B-1----:R-:W-:Y:S06]  /*7eb0*/  @!P0 BRA `(.L_x_175) ;  /* 0x0000010c00e08947 */ /* 0x002fec0003800000 */
.L_x_418:
[----:B------:R-:W-:Y:S05]  /*7ec0*/  WARPSYNC.ALL ;  /* 0x0000000000007948 */ /* 0x000fea0003800000 */
[----:B------:R-:W-:Y:S01]  /*7ed0*/  R2UR UR4, R51 ;  /* 0x00000000330472ca */ /* 0x000fe200000e0000 */
[----:B------:R-:W-:Y:S01]  /*7ee0*/  UISETP.NE.AND UP0, UPT, UR41, URZ, UPT ;  /* 0x000000ff2900728c */ /* 0x000fe2000bf05270 */
[----:B------:R-:W-:Y:S01]  /*7ef0*/  PLOP3.LUT P0, PT, PT, PT, PT, 0x80, 0x8 ;  /* 0x000000000008781c */ /* 0x000fe20003f0f070 */
[----:B------:R-:W-:-:S10]  /*7f00*/  IMAD.MOV.U32 R53, RZ, RZ, 0x3f800000 ;  /* 0x3f800000ff357424 */ /* 0x000fd400078e00ff */
[----:B------:R-:W3:Y:S02]  /*7f10*/  LDTM.x2 R4, tmem[UR4] ;  /* 0x00000004000479ee */ /* 0x000ee400080c0000 */
[----:B---3--:R-:W-:-:S13]  /*7f20*/  FSETP.NEU.AND P2, PT, R4, R5, PT ;  /* 0x000000050400720b */ /* 0x008fda0003f4d000 */
[----:B-1----:R-:W1:Y:S01]  /*7f30*/  @P2 LDC R0, c[0x0][0x704] ;  /* 0x0001c100ff002b82 */ /* 0x002e620000000800 */
[----:B------:R-:W-:-:S04]  /*7f40*/  @P2 FADD R5, R4, -R5 ;  /* 0x8000000504052221 */ /* 0x000fc80000000000 */
[----:B-1----:R-:W-:-:S05]  /*7f50*/  @P2 FMUL R5, R5, R0 ;  /* 0x0000000005052220 */ /* 0x002fca0000400000 */
[----:B------:R-:W-:-:S04]  /*7f60*/  @P2 FSETP.GEU.AND P1, PT, R5, -126, PT ;  /* 0xc2fc00000500280b */ /* 0x000fc80003f2e000 */
[----:B------:R-:W-:-:S13]  /*7f70*/  @P2 PLOP3.LUT P0, PT, P1, PT, PT, 0x80, 0x8 ;  /* 0x000000000008281c */ /* 0x000fda0000f0f070 */
[----:B------:R-:W-:-:S04]  /*7f80*/  @!P0 FMUL R5, R5, 0.5 ;  /* 0x3f00000005058820 */ /* 0x000fc80000400000 */
[----:B------:R-:W1:Y:S02]  /*7f90*/  @P2 MUFU.EX2 R0, R5 ;  /* 0x0000000500002308 */ /* 0x000e640000000800 */
[----:B-1----:R-:W-:-:S05]  /*7fa0*/  @!P0 FMUL R0, R0, R0 ;  /* 0x0000000000008220 */ /* 0x002fca0000400000 */
[----:B------:R-:W-:Y:S01]  /*7fb0*/  @P2 MOV R53, R0 ;  /* 0x0000000000352202 */ /* 0x000fe20000000f00 */
[----:B------:R-:W-:Y:S06]  /*7fc0*/  BRA.U UP0, `(.L_x_176) ;  /* 0x0000000100047547 */ /* 0x000fec000b800000 */
[----:B------:R-:W-:Y:S05]  /*7fd0*/  BPT.TRAP 0x1 ;  /* 0x000000040000795c */ /* 0x000fea0000300000 */
.L_x_176:
[----:B------:R-:W-:Y:S01]  /*7fe0*/  IMAD.U32 R0, RZ, RZ, UR43 ;  /* 0x0000002bff007e24 */ /* 0x000fe2000f8e00ff */
[----:B------:R-:W-:-:S04]  /*7ff0*/  FSETP.NEU.AND P1, PT, R53, 1, PT ;  /* 0x3f8000003500780b */ /* 0x000fc80003f2d000 */
[----:B------:R-:W-:-:S04]  /*8000*/  SHF.L.U32 R0, R0, 0x1f, RZ ;  /* 0x0000001f00007819 */ /* 0x000fc800000006ff */
[----:B------:R-:W1:Y:S02]  /*8010*/  SYNCS.PHASECHK.TRANS64.TRYWAIT P0, [R47+URZ+0xe090], R0 ;  /* 0x00e090002f0075a7 */ /* 0x000e6400080011ff */
[----:B-1----:R-:W-:Y:S05]  /*8020*/  @!P0 BRA `(.L_x_177) ;  /* 0x0000010c00988947 */ /* 0x002fea0003800000 */
.L_x_419:
[----:B------:R-:W-:-:S13]  /*8030*/  VOTE.ANY P1, P1 ;  /* 0x0000000000ff7806 */ /* 0x000fda0000820100 */
[----:B------:R-:W-:Y:S05]  /*8040*/  @!P1 BRA `(.L_x_178) ;  /* 0x0000000000cc9947 */ /* 0x000fea0003800000 */
[----:B-1----:R-:W-:Y:S01]  /*8050*/  SHF.R.U32.HI R0, RZ, 0x5, R41 ;  /* 0x00000005ff007819 */ /* 0x002fe20000011629 */
[----:B------:R-:W-:Y:S01]  /*8060*/  BSSY.RECONVERGENT B6, `(.L_x_179) ;  /* 0x0000018000067945 */ /* 0x000fe20003800200 */
[----:B------:R-:W-:Y:S02]  /*8070*/  LOP3.LUT R52, R51, 0x100, RZ, 0xfc, !PT ;  /* 0x0000010033347812 */ /* 0x000fe400078efcff */
[----:B------:R-:W-:Y:S02]  /*8080*/  SHF.R.U32.HI R3, RZ, 0x15, R51 ;  /* 0x00000015ff037819 */ /* 0x000fe40000011633 */
[----:B------:R-:W-:Y:S02]  /*8090*/  LOP3.LUT R0, R0, 0x3, RZ, 0xc0, !PT ;  /* 0x0000000300007812 */ /* 0x000fe400078ec0ff */
[----:B------:R-:W-:Y:S02]  /*80a0*/  R2UR UR4, R52 ;  /* 0x00000000340472ca */ /* 0x000fe400000e0000 */
[----:B------:R-:W-:-:S11]  /*80b0*/  ISETP.NE.AND P0, PT, R0, R3, PT ;  /* 0x000000030000720c */ /* 0x000fd60003f05270 */
[----:B------:R-:W1:Y:S02]  /*80c0*/  LDTM.x16 R24, tmem[UR4] ;  /* 0x00000004001879ee */ /* 0x000e640008240000 */
[----:B-1----:R-:W-:Y:S05]  /*80d0*/  @!P0 BRA `(.L_x_180) ;  /* 0x0000000000408947 */ /* 0x002fea0003800000 */
[----:B------:R-:W-:Y:S01]  /*80e0*/  MOV R14, 0x8 ;  /* 0x00000008000e7802 */ /* 0x000fe20000000f00 */
[----:B------:R-:W1:Y:S01]  /*80f0*/  LDCU.64 UR8, c[0x4][0xb0] ;  /* 0x01001600ff0877ac */ /* 0x000e620008000a00 */
[----:B------:R-:W-:Y:S02]  /*8100*/  HFMA2 R12, -RZ, RZ, 0, 5.9604644775390625e-08 ;  /* 0x00000001ff0c7431 */ /* 0x000fe400000001ff */
[----:B------:R-:W-:Y:S01]  /*8110*/  IMAD.MOV.U32 R8, RZ, RZ, 0x192 ;  /* 0x00000192ff087424 */ /* 0x000fe200078e00ff */
[----:B------:R-:W2:Y:S01]  /*8120*/  LDCU.64 UR6, c[0x4][0xb8] ;  /* 0x01001700ff0677ac */ /* 0x000ea20008000a00 */
[----:B------:R-:W3:Y:S01]  /*8130*/  LDC.64 R14, c[0x4][R14] ;  /* 0x010000000e0e7b82 */ /* 0x000ee20000000a00 */
[----:B------:R-:W-:Y:S01]  /*8140*/  IMAD.MOV.U32 R13, RZ, RZ, RZ ;  /* 0x000000ffff0d7224 */ /* 0x000fe200078e00ff */
[----:B------:R-:W4:Y:S01]  /*8150*/  LDCU.64 UR4, c[0x4][0x30] ;  /* 0x01000600ff0477ac */ /* 0x000f220008000a00 */
[----:B-1----:R-:W-:Y:S01]  /*8160*/  IMAD.U32 R4, RZ, RZ, UR8 ;  /* 0x00000008ff047e24 */ /* 0x002fe2000f8e00ff */
[----:B------:R-:W-:Y:S01]  /*8170*/  MOV R5, UR9 ;  /* 0x0000000900057c02 */ /* 0x000fe20008000f00 */
[----:B--2---:R-:W-:Y:S01]  /*8180*/  IMAD.U32 R6, RZ, RZ, UR6 ;  /* 0x00000006ff067e24 */ /* 0x004fe2000f8e00ff */
[----:B------:R-:W-:Y:S01]  /*8190*/  MOV R7, UR7 ;  /* 0x0000000700077c02 */ /* 0x000fe20008000f00 */
[----:B----4-:R-:W-:Y:S01]  /*81a0*/  IMAD.U32 R10, RZ, RZ, UR4 ;  /* 0x00000004ff0a7e24 */ /* 0x010fe2000f8e00ff */
[----:B------:R-:W-:-:S02]  /*81b0*/  MOV R11, UR5 ;  /* 0x00000005000b7c02 */ /* 0x000fc40008000f00 */
[----:B------:R-:W-:-:S07]  /*81c0*/  LEPC R20, `(.L_x_180) ;  /* 0x000000001014794e */ /* 0x000fce0000000000 */
[----:B---3--:R-:W-:Y:S05]  /*81d0*/  CALL.ABS.NOINC R14 ;  /* 0x000000000e007343 */ /* 0x008fea0003c00000 */
.L_x_180:
[----:B------:R-:W-:Y:S05]  /*81e0*/  BSYNC.RECONVERGENT B6 ;  /* 0x0000000000067941 */ /* 0x000fea0003800200 */
.L_x_179:
[----:B------:R-:W-:Y:S01]  /*81f0*/  LOP3.LUT R0, R51, 0x110, RZ, 0xfc, !PT ;  /* 0x0000011033007812 */ /* 0x000fe200078efcff */
[----:B------:R-:W-:Y:S05]  /*8200*/  WARPSYNC.ALL ;  /* 0x0000000000007948 */ /* 0x000fea0003800000 */
[----:B------:R-:W-:Y:S02]  /*8210*/  R2UR UR4, R0 ;  /* 0x00000000000472ca */ /* 0x000fe400000e0000 */
[----:B------:R-:W-:Y:S02]  /*8220*/  FSETP.NEU.AND P0, PT, R53, 1, PT ;  /* 0x3f8000003500780b */ /* 0x000fe40003f0d000 */
[----:B------:R-:W-:-:S09]  /*8230*/  R2UR UR5, R52 ;  /* 0x00000000340572ca */ /* 0x000fd200000e0000 */
[----:B--2---:R-:W1:Y:S01]  /*8240*/  LDTM.x16 R4, tmem[UR4] ;  /* 0x00000004000479ee */ /* 0x004e620008240000 */
[----:B------:R-:W-:Y:S01]  /*8250*/  R2UR UR4, R0 ;  /* 0x00000000000472ca */ /* 0x000fe200000e0000 */
[C---:B------:R-:W-:Y:S02]  /*8260*/  @P0 FMUL2 R24, R53.reuse.F32, R24.F32x2.HI_LO ;  /* 0x000000183518024a */ /* 0x040fe40000040000 */
[C---:B------:R-:W-:Y:S02]  /*8270*/  @P0 FMUL2 R26, R53.reuse.F32, R26.F32x2.HI_LO ;  /* 0x0000001a351a024a */ /* 0x040fe40000040000 */
[C---:B------:R-:W-:Y:S02]  /*8280*/  @P0 FMUL2 R28, R53.reuse.F32, R28.F32x2.HI_LO ;  /* 0x0000001c351c024a */ /* 0x040fe40000040000 */
[C---:B------:R-:W-:Y:S02]  /*8290*/  @P0 FMUL2 R30, R53.reuse.F32, R30.F32x2.HI_LO ;  /* 0x0000001e351e024a */ /* 0x040fe40000040000 */
[----:B------:R-:W-:-:S02]  /*82a0*/  @P0 FMUL2 R32, R53.F32, R32.F32x2.HI_LO ;  /* 0x000000203520024a */ /* 0x000fc40000040000 */
[C---:B------:R-:W-:Y:S02]  /*82b0*/  @P0 FMUL2 R34, R53.reuse.F32, R34.F32x2.HI_LO ;  /* 0x000000223522024a */ /* 0x040fe40000040000 */
[C---:B------:R-:W-:Y:S02]  /*82c0*/  @P0 FMUL2 R36, R53.reuse.F32, R36.F32x2.HI_LO ;  /* 0x000000243524024a */ /* 0x040fe40000040000 */
[----:B------:R-:W-:-:S04]  /*82d0*/  @P0 FMUL2 R38, R53.F32, R38.F32x2.HI_LO ;  /* 0x000000263526024a */ /* 0x000fc80000040000 */
[----:B------:R3:W-:Y:S01]  /*82e0*/  STTM.x16 tmem[UR5], R24 ;  /* 0x00000018000079ed */ /* 0x0007e20008240005 */
[C---:B-1----:R-:W-:Y:S02]  /*82f0*/  @P0 FMUL2 R4, R53.reuse.F32, R4.F32x2.HI_LO ;  /* 0x000000043504024a */ /* 0x042fe40000040000 */
[C---:B------:R-:W-:Y:S02]  /*8300*/  @P0 FMUL2 R6, R53.reuse.F32, R6.F32x2.HI_LO ;  /* 0x000000063506024a */ /* 0x040fe40000040000 */
[C---:B------:R-:W-:Y:S02]  /*8310*/  @P0 FMUL2 R8, R53.reuse.F32, R8.F32x2.HI_LO ;  /* 0x000000083508024a */ /* 0x040fe40000040000 */
[C---:B------:R-:W-:Y:S02]  /*8320*/  @P0 FMUL2 R10, R53.reuse.F32, R10.F32x2.HI_LO ;  /* 0x0000000a350a024a */ /* 0x040fe40000040000 */
[C---:B------:R-:W-:Y:S02]  /*8330*/  @P0 FMUL2 R12, R53.reuse.F32, R12.F32x2.HI_LO ;  /* 0x0000000c350c024a */ /* 0x040fe40000040000 */
[----:B------:R-:W-:-:S02]  /*8340*/  @P0 FMUL2 R14, R53.F32, R14.F32x2.HI_LO ;  /* 0x0000000e350e024a */ /* 0x000fc40000040000 */
[C---:B------:R-:W-:Y:S02]  /*8350*/  @P0 FMUL2 R16, R53.reuse.F32, R16.F32x2.HI_LO ;  /* 0x000000103510024a */ /* 0x040fe40000040000 */
[----:B------:R-:W-:-:S04]  /*8360*/  @P0 FMUL2 R18, R53.F32, R18.F32x2.HI_LO ;  /* 0x000000123512024a */ /* 0x000fc80000040000 */
[----:B------:R3:W-:Y:S02]  /*8370*/  STTM.x16 tmem[UR4], R4 ;  /* 0x00000004000079ed */ /* 0x0007e40008240004 */
.L_x_178:
[----:B------:R-:W-:-:S09]  /*8380*/  UISETP.NE.AND UP0, UPT, UR39, URZ, UPT ;  /* 0x000000ff2700728c */ /* 0x000fd2000bf05270 */
[----:B------:R-:W-:Y:S05]  /*8390*/  BRA.U !UP0, `(.L_x_181) ;  /* 0x0000000108047547 */ /* 0x000fea000b800000 */
[----:B------:R-:W-:Y:S05]  /*83a0*/  BPT.TRAP 0x1 ;  /* 0x000000040000795c */ /* 0x000fea0000300000 */
.L_x_181:
[----:B------:R-:W-:Y:S01]  /*83b0*/  IADD3 R3, PT, PT, R47, 0xe088, RZ ;  /* 0x0000e0882f037810 */ /* 0x000fe20007ffe0ff */
[----:B------:R-:W-:Y:S02]  /*83c0*/  UISETP.NE.AND UP0, UPT, UR41, URZ, UPT ;  /* 0x000000ff2900728c */ /* 0x000fe4000bf05270 */
[----:B------:R-:W-:Y:S01]  /*83d0*/  ULOP3.LUT UR42, UR42, 0x1, URZ, 0x3c, !UPT ;  /* 0x000000012a2a7892 */ /* 0x000fe2000f8e3cff */
[----:B-1----:R-:W-:-:S04]  /*83e0*/  PRMT R0, R48, 0x654, R3 ;  /* 0x0000065430007816 */ /* 0x002fc80000000003 */
[----:B------:R1:W-:Y:S01]  /*83f0*/  SYNCS.ARRIVE.TRANS64.RED.A1T0 RZ, [R0+URZ], RZ ;  /* 0x000000ff00ff79a7 */ /* 0x0003e200081004ff */
[----:B------:R-:W4:Y:S01]  /*8400*/  FENCE.VIEW.ASYNC.T ;  /* 0x00000000000073c6 */ /* 0x000f220000000200 */
[----:B------:R-:W-:Y:S05]  /*8410*/  BRA.U UP0, `(.L_x_182) ;  /* 0x0000000100087547 */ /* 0x000fea000b800000 */
[----:B------:R-:W-:Y:S05]  /*8420*/  BPT.TRAP 0x1 ;  /* 0x000000040000795c */ /* 0x000fea0000300000 */
[----:B------:R-:W-:Y:S05]  /*8430*/  BPT.TRAP 0x1 ;  /* 0x000000040000795c */ /* 0x000fea0000300000 */
.L_x_182:
[----:B------:R-:W-:Y:S01]  /*8440*/  IADD3 R3, PT, PT, R47, 0xe0a0, RZ ;  /* 0x0000e0a02f037810 */ /* 0x000fe20007ffe0ff */
[----:B------:R-:W-:-:S03]  /*8450*/  UISETP.NE.AND UP0, UPT, UR39, URZ, UPT ;  /* 0x000000ff2700728c */ /* 0x000fc6000bf05270 */
[----:B-1----:R-:W-:-:S04]  /*8460*/  PRMT R0, R48, 0x654, R3 ;  /* 0x0000065430007816 */ /* 0x002fc80000000003 */
[----:B----4-:R1:W-:Y:S02]  /*8470*/  SYNCS.ARRIVE.TRANS64.RED.A1T0 RZ, [R0+URZ], RZ ;  /* 0x000000ff00ff79a7 */ /* 0x0103e400081004ff */
[----:B------:R-:W-:Y:S05]  /*8480*/  BRA.U !UP0, `(.L_x_183) ;  /* 0x0000000108047547 */ /* 0x000fea000b800000 */
[----:B------:R-:W-:Y:S05]  /*8490*/  BPT.TRAP 0x1 ;  /* 0x000000040000795c */ /* 0x000fea0000300000 */
.L_x_183:
[----:B-1----:R-:W-:Y:S01]  /*84a0*/  IMAD.U32 R0, RZ, RZ, UR42 ;  /* 0x0000002aff007e24 */ /* 0x002fe2000f8e00ff */
[----:B------:R-:W-:-:S04]  /*84b0*/  LOP3.LUT R3, R51, 0x80, RZ, 0xfc, !PT ;  /* 0x0000008033037812 */ /* 0x000fc800078efcff */
[----:B------:R-:W-:-:S04]  /*84c0*/  SHF.L.U32 R0, R0, 0x1f, RZ ;  /* 0x0000001f00007819 */ /* 0x000fc800000006ff */
[----:B------:R-:W1:Y:S02]  /*84d0*/  SYNCS.PHASECHK.TRANS64.TRYWAIT P0, [R47+URZ+0xe080], R0 ;  /* 0x00e080002f0075a7 */ /* 0x000e6400080011ff */
[----:B-1----:R-:W-:Y:S05]  /*84e0*/  @!P0 BRA `(.L_x_184) ;  /* 0x00000108007c8947 */ /* 0x002fea0003800000 */
.L_x_420:
[----:B------:R-:W-:Y:S01]  /*84f0*/  R2UR UR4, R3 ;  /* 0x00000000030472ca */ /* 0x000fe200000e0000 */
[----:B------:R-:W-:Y:S01]  /*8500*/  UISETP.NE.AND UP0, UPT, UR41, URZ, UPT ;  /* 0x000000ff2900728c */ /* 0x000fe2000bf05270 */
[----:B------:R-:W-:Y:S01]  /*8510*/  PLOP3.LUT P0, PT, PT, PT, PT, 0x80, 0x8 ;  /* 0x000000000008781c */ /* 0x000fe20003f0f070 */
[----:B------:R-:W-:-:S10]  /*8520*/  IMAD.MOV.U32 R53, RZ, RZ, 0x3f800000 ;  /* 0x3f800000ff357424 */ /* 0x000fd400078e00ff */
[----:B---3--:R-:W3:Y:S02]  /*8530*/  LDTM.x2 R4, tmem[UR4] ;  /* 0x00000004000479ee */ /* 0x008ee400080c0000 */
        /* <DEDUP_REMOVED lines=12> */
.L_x_185:
[----:B------:R-:W-:Y:S01]  /*8600*/  IMAD.U32 R0, RZ, RZ, UR43 ;  /* 0x0000002bff007e24 */ /* 0x000fe2000f8e00ff */
[----:B------:R-:W-:-:S04]  /*8610*/  FSETP.NEU.AND P1, PT, R53, 1, PT ;  /* 0x3f8000003500780b */ /* 0x000fc80003f2d000 */
[----:B------:R-:W-:-:S04]  /*8620*/  SHF.L.U32 R0, R0, 0x1f, RZ ;  /* 0x0000001f00007819 */ /* 0x000fc800000006ff */
[----:B------:R-:W1:Y:S02]  /*8630*/  SYNCS.PHASECHK.TRANS64.TRYWAIT P0, [R47+URZ+0xe098], R0 ;  /* 0x00e098002f0075a7 */ /* 0x000e6400080011ff */
[----:B-1----:R-:W-:Y:S05]  /*8640*/  @!P0 BRA `(.L_x_186) ;  /* 0x0000010800388947 */ /* 0x002fea0003800000 */
.L_x_421:
        /* <DEDUP_REMOVED lines=27> */
.L_x_189:
[----:B------:R-:W-:Y:S05]  /*8800*/  BSYNC.RECONVERGENT B6 ;  /* 0x0000000000067941 */ /* 0x000fea0003800200 */
.L_x_188:
        /* <DEDUP_REMOVED lines=25> */
.L_x_187:
[----:B------:R-:W-:-:S09]  /*89a0*/  UISETP.NE.AND UP0, UPT, UR40, URZ, UPT ;  /* 0x000000ff2800728c */ /* 0x000fd2000bf05270 */
[----:B------:R-:W-:Y:S05]  /*89b0*/  BRA.U !UP0, `(.L_x_190) ;  /* 0x0000000108047547 */ /* 0x000fea000b800000 */
[----:B------:R-:W-:Y:S05]  /*89c0*/  BPT.TRAP 0x1 ;  /* 0x000000040000795c */ /* 0x000fea0000300000 */
.L_x_190:
[----:B-1----:R-:W-:Y:S01]  /*89d0*/  PRMT R0, R48, 0x654, R23 ;  /* 0x0000065430007816 */ /* 0x002fe20000000017 */
[----:B------:R-:W-:-:S03]  /*89e0*/  UISETP.NE.AND UP0, UPT, UR41, URZ, UPT ;  /* 0x000000ff2900728c */ /* 0x000fc6000bf05270 */
[----:B------:R1:W-:Y:S01]  /*89f0*/  SYNCS.ARRIVE.TRANS64.RED.A1T0 RZ, [R0+URZ], RZ ;  /* 0x000000ff00ff79a7 */ /* 0x0003e200081004ff */
[----:B------:R-:W4:Y:S05]  /*8a00*/  FENCE.VIEW.ASYNC.T ;  /* 0x00000000000073c6 */ /* 0x000f2a0000000200 */
[----:B------:R-:W-:Y:S05]  /*8a10*/  BRA.U UP0, `(.L_x_191) ;  /* 0x0000000100087547 */ /* 0x000fea000b800000 */
[----:B------:R-:W-:Y:S05]  /*8a20*/  BPT.TRAP 0x1 ;  /* 0x000000040000795c */ /* 0x000fea0000300000 */
[----:B------:R-:W-:Y:S05]  /*8a30*/  BPT.TRAP 0x1 ;  /* 0x000000040000795c */ /* 0x000fea0000300000 */
.L_x_191:
[----:B------:R-:W-:Y:S01]  /*8a40*/  ISETP.NE.AND P0, PT, R50, RZ, PT ;  /* 0x000000ff3200720c */ /* 0x000fe20003f05270 */
[----:B------:R-:W-:Y:S01]  /*8a50*/  VIADD R3, R47, 0xe0a8 ;  /* 0x0000e0a82f037836 */ /* 0x000fe20000000000 */
[----:B------:R-:W-:-:S04]  /*8a60*/  ULOP3.LUT UR43, UR43, 0x1, URZ, 0x3c, !UPT ;  /* 0x000000012b2b7892 */ /* 0x000fc8000f8e3cff */
[----:B------:R-:W-:-:S04]  /*8a70*/  PRMT R3, R48, 0x654, R3 ;  /* 0x0000065430037816 */ /* 0x000fc80000000003 */
[----:B----4-:R4:W-:Y:S02]  /*8a80*/  SYNCS.ARRIVE.TRANS64.RED.A1T0 RZ, [R3+URZ], RZ ;  /* 0x000000ff03ff79a7 */ /* 0x0109e400081004ff */
[----:B----4-:R-:W-:Y:S01]  /*8a90*/  LOP3.LUT R3, R42, 0x1, RZ, 0x3c, !PT ;  /* 0x000000012a037812 */ /* 0x010fe200078e3cff */
[----:B------:R-:W-:Y:S06]  /*8aa0*/  @P0 BRA `(.L_x_192) ;  /* 0xfffffff000d00947 */ /* 0x000fec000383ffff */
.L_x_173:
[----:B------:R-:W-:-:S09]  /*8ab0*/  UISETP.NE.AND UP0, UPT, UR39, URZ, UPT ;  /* 0x000000ff2700728c */ /* 0x000fd2000bf05270 */
[----:B------:R-:W-:Y:S05]  /*8ac0*/  BRA.U !UP0, `(.L_x_193) ;  /* 0x0000000108047547 */ /* 0x000fea000b800000 */
[----:B------:R-:W-:Y:S05]  /*8ad0*/  BPT.TRAP 0x1 ;  /* 0x000000040000795c */ /* 0x000fea0000300000 */
.L_x_193:
[----:B---3--:R-:W-:Y:S01]  /*8ae0*/  IADD3 R31, PT, PT, R47, 0xe088, RZ ;  /* 0x0000e0882f1f7810 */ /* 0x008fe20007ffe0ff */
[----:B------:R-:W-:-:S03]  /*8af0*/  UISETP.NE.AND UP0, UPT, UR40, URZ, UPT ;  /* 0x000000ff2800728c */ /* 0x000fc6000bf05270 */
[----:B------:R-:W-:-:S04]  /*8b00*/  PRMT R4, R48, 0x654, R31 ;  /* 0x0000065430047816 */ /* 0x000fc8000000001f */
[----:B------:R3:W-:Y:S02]  /*8b10*/  SYNCS.ARRIVE.TRANS64.RED.A1T0 RZ, [R4+URZ], RZ ;  /* 0x000000ff04ff79a7 */ /* 0x0007e400081004ff */
[----:B------:R-:W-:Y:S05]  /*8b20*/  BRA.U !UP0, `(.L_x_194) ;  /* 0x0000000108047547 */ /* 0x000fea000b800000 */
[----:B------:R-:W-:Y:S05]  /*8b30*/  BPT.TRAP 0x1 ;  /* 0x000000040000795c */ /* 0x000fea0000300000 */
.L_x_194:
[----:B---3--:R-:W-:Y:S01]  /*8b40*/  SHF.L.U32 R4, R3, 0x1f, RZ ;  /* 0x0000001f03047819 */ /* 0x008fe200000006ff */
[----:B------:R-:W-:-:S03]  /*8b50*/  IMAD.U32 R27, R41, 0x10000, RZ ;  /* 0x00010000291b7824 */ /* 0x000fc600078e00ff */
[----:B------:R-:W3:Y:S02]  /*8b60*/  SYNCS.PHASECHK.TRANS64.TRYWAIT P0, [R47+URZ+0xe070], R4 ;  /* 0x00e070042f0075a7 */ /* 0x000ee400080011ff */
[----:B------:R-:W-:Y:S01]  /*8b70*/  LOP3.LUT R27, R27, 0x600000, RZ, 0xc0, !PT ;  /* 0x006000001b1b7812 */ /* 0x000fe200078ec0ff */
[----:B---3--:R-:W-:Y:S06]  /*8b80*/  @!P0 BRA `(.L_x_195) ;  /* 0x0000010000fc8947 */ /* 0x008fec0003800000 */
.L_x_422:
[----:B------:R-:W-:Y:S05]  /*8b90*/  WARPSYNC.ALL ;  /* 0x0000000000007948 */ /* 0x000fea0003800000 */
[----:B------:R-:W-:Y:S01]  /*8ba0*/  R2UR UR4, R27 ;  /* 0x000000001b0472ca */ /* 0x000fe200000e0000 */
[----:B------:R-:W-:-:S12]  /*8bb0*/  UISETP.NE.AND UP0, UPT, UR40, URZ, UPT ;  /* 0x000000ff2800728c */ /* 0x000fd8000bf05270 */
[----:B------:R-:W4:Y:S02]  /*8bc0*/  LDTM.x2 R22, tmem[UR4] ;  /* 0x00000004001679ee */ /* 0x000f2400080c0000 */
[----:B----4-:R-:W-:Y:S05]  /*8bd0*/  BRA.U !UP0, `(.L_x_196) ;  /* 0x0000000108047547 */ /* 0x010fea000b800000 */
[----:B------:R-:W-:Y:S05]  /*8be0*/  BPT.TRAP 0x1 ;  /* 0x000000040000795c */ /* 0x000fea0000300000 */
.L_x_196:
[----:B------:R4:W-:Y:S01]  /*8bf0*/  SYNCS.ARRIVE.TRANS64.RED.A1T0 RZ, [R0+URZ], RZ ;  /* 0x000000ff00ff79a7 */ /* 0x0009e200081004ff */
[----:B------:R-:W-:-:S09]  /*8c00*/  UISETP.NE.AND UP0, UPT, UR41, URZ, UPT ;  /* 0x000000ff2900728c */ /* 0x000fd2000bf05270 */
[----:B------:R-:W-:Y:S05]  /*8c10*/  BRA.U UP0, `(.L_x_197) ;  /* 0x0000000100047547 */ /* 0x000fea000b800000 */
[----:B------:R-:W-:Y:S05]  /*8c20*/  BPT.TRAP 0x1 ;  /* 0x000000040000795c */ /* 0x000fea0000300000 */
.L_x_197:
[----:B-1--4-:R-:W-:-:S04]  /*8c30*/  MOV R0, UR43 ;  /* 0x0000002b00007c02 */ /* 0x012fc80008000f00 */
[----:B------:R-:W-:-:S04]  /*8c40*/  SHF.L.U32 R0, R0, 0x1f, RZ ;  /* 0x0000001f00007819 */ /* 0x000fc800000006ff */
[----:B------:R-:W1:Y:S02]  /*8c50*/  SYNCS.PHASECHK.TRANS64.TRYWAIT P0, [R47+URZ+0xe090], R0 ;  /* 0x00e090002f0075a7 */ /* 0x000e6400080011ff */
[----:B-1----:R-:W-:Y:S05]  /*8c60*/  @!P0 BRA `(.L_x_198) ;  /* 0x0000010000d88947 */ /* 0x002fea0003800000 */
.L_x_423:
[----:B------:R-:W-:-:S09]  /*8c70*/  UISETP.NE.AND UP0, UPT, UR41, URZ, UPT ;  /* 0x000000ff2900728c */ /* 0x000fd2000bf05270 */
[----:B------:R-:W-:Y:S05]  /*8c80*/  BRA.U UP0, `(.L_x_199) ;  /* 0x0000000100047547 */ /* 0x000fea000b800000 */
[----:B------:R-:W-:Y:S05]  /*8c90*/  BPT.TRAP 0x1 ;  /* 0x000000040000795c */ /* 0x000fea0000300000 */
.L_x_199:
[----:B-1----:R-:W-:Y:S01]  /*8ca0*/  SHF.L.U32 R0, R43, 0x1f, RZ ;  /* 0x0000001f2b007819 */ /* 0x002fe200000006ff */
[----:B------:R1:W4:Y:S01]  /*8cb0*/  MUFU.RCP R3, R22 ;  /* 0x0000001600037308 */ /* 0x0003220000001000 */
[----:B------:R-:W-:Y:S02]  /*8cc0*/  BSSY B0, `(.L_x_200) ;  /* 0x0000003000007945 */ /* 0x000fe40003800000 */
[----:B------:R-:W5:Y:S02]  /*8cd0*/  SYNCS.PHASECHK.TRANS64.TRYWAIT P0, [R47+URZ+0xe0c0], R0 ;  /* 0x00e0c0002f0075a7 */ /* 0x000f6400080011ff */
[----:B-1--45:R-:W-:Y:S05]  /*8ce0*/  @!P0 BRA `(.L_x_201) ;  /* 0x0000010000cc8947 */ /* 0x032fea0003800000 */
.L_x_424:
[----:B------:R-:W-:Y:S05]  /*8cf0*/  BSYNC B0 ;  /* 0x0000000000007941 */ /* 0x000fea0003800000 */
.L_x_200:
[----:B------:R-:W4:Y:S01]  /*8d00*/  LDCU UR4, c[0x0][0x708] ;  /* 0x0000e100ff0477ac */ /* 0x000f220008000800 */
[----:B------:R-:W-:Y:S01]  /*8d10*/  FFMA R32, -R22, R3, 1 ;  /* 0x3f80000016207423 */ /* 0x000fe20000000103 */
[----:B------:R-:W2:Y:S03]  /*8d20*/  LDC R30, c[0x0][0x708] ;  /* 0x0001c200ff1e7b82 */ /* 0x000ea60000000800 */
[----:B------:R-:W-:Y:S01]  /*8d30*/  FFMA R32, R3, R32, R3 ;  /* 0x0000002003207223 */ /* 0x000fe20000000003 */
[----:B----4-:R-:W-:-:S03]  /*8d40*/  MOV R3, UR4 ;  /* 0x0000000400037c02 */ /* 0x010fc60008000f00 */
[----:B------:R-:W-:Y:S01]  /*8d50*/  FFMA R5, R32, UR4, RZ ;  /* 0x0000000420057c23 */ /* 0x000fe200080000ff */
[----:B------:R-:W4:Y:S03]  /*8d60*/  FCHK P0, R3, R22 ;  /* 0x0000001603007302 */ /* 0x000f260000000000 */
[----:B-1----:R-:W-:-:S04]  /*8d70*/  FFMA R0, -R22, R5, UR4 ;  /* 0x0000000416007e23 */ /* 0x002fc80008000105 */
[----:B------:R-:W-:Y:S01]  /*8d80*/  FFMA R32, R32, R0, R5 ;  /* 0x0000000020207223 */ /* 0x000fe20000000005 */
[----:B----4-:R-:W-:Y:S06]  /*8d90*/  @!P0 BRA `(.L_x_202) ;  /* 0x0000000000088947 */ /* 0x010fec0003800000 */
[----:B---3--:R-:W-:Y:S02]  /*8da0*/  MOV R4, 0x8dc0 ;  /* 0x00008dc000047802 */ /* 0x008fe40000000f00 */
[----:B--2---:R-:W-:Y:S05]  /*8db0*/  CALL.REL.NOINC `($__internal_3_$__cuda_sm3x_div_rn_noftz_f32_slowpath) ;  /* 0x0000010c00dc7944 */ /* 0x004fea0003c00000 */
.L_x_202:
[----:B------:R-:W-:Y:S01]  /*8dc0*/  LOP3.LUT R0, R27, 0x100, RZ, 0xfc, !PT ;  /* 0x000001001b007812 */ /* 0x000fe200078efcff */
[----:B------:R-:W-:Y:S05]  /*8dd0*/  WARPSYNC.ALL ;  /* 0x0000000000007948 */ /* 0x000fea0003800000 */
[----:B------:R-:W-:Y:S01]  /*8de0*/  R2UR UR4, R0 ;  /* 0x00000000000472ca */ /* 0x000fe200000e0000 */
[----:B------:R-:W-:Y:S01]  /*8df0*/  IMAD.SHL.U32 R26, R41, 0x20, RZ ;  /* 0x00000020291a7824 */ /* 0x000fe200078e00ff */
[----:B------:R-:W1:Y:S04]  /*8e00*/  S2R R0, SR_SWINHI ;  /* 0x0000000000007919 */ /* 0x000e680000002f00 */
[----:B------:R-:W-:-:S07]  /*8e10*/  LOP3.LUT R26, R26, 0xfe0, RZ, 0xc0, !PT ;  /* 0x00000fe01a1a7812 */ /* 0x000fce00078ec0ff */
[----:B--23--:R-:W2:Y:S01]  /*8e20*/  LDTM.x16 R4, tmem[UR4] ;  /* 0x00000004000479ee */ /* 0x00cea20008240000 */
[----:B------:R-:W-:Y:S02]  /*8e30*/  MOV R28, R47 ;  /* 0x0000002f001c7202 */ /* 0x000fe40000000f00 */
[----:B-1----:R-:W-:Y:S01]  /*8e40*/  MOV R29, R0 ;  /* 0x00000000001d7202 */ /* 0x002fe20000000f00 */
[----:B--2---:R-:W-:Y:S02]  /*8e50*/  FMUL2 R24, R32.F32, R10.F32x2.HI_LO ;  /* 0x0000000a2018724a */ /* 0x004fe40000040000 */
[----:B------:R-:W-:-:S04]  /*8e60*/  IMAD.WIDE.U32 R10, R26, 0x2, R28 ;  /* 0x000000021a0a7825 */ /* 0x000fc800078e001c */
[C---:B------:R-:W-:Y:S01]  /*8e70*/  FMUL2 R20, R32.reuse.F32, R8.F32x2.HI_LO ;  /* 0x000000082014724a */ /* 0x040fe20000040000 */
[----:B------:R-:W-:Y:S01]  /*8e80*/  SHF.R.U32.HI R29, RZ, 0x5, R41 ;  /* 0x00000005ff1d7819 */ /* 0x000fe20000011629 */
[C---:B------:R-:W-:Y:S01]  /*8e90*/  FMUL2 R4, R32.reuse.F32, R4.F32x2.HI_LO ;  /* 0x000000042004724a */ /* 0x040fe20000040000 */
[----:B------:R-:W-:Y:S01]  /*8ea0*/  SHF.R.U32.HI R28, RZ, 0x15, R27 ;  /* 0x00000015ff1c7819 */ /* 0x000fe2000001161b */
[----:B------:R-:W-:Y:S01]  /*8eb0*/  FMUL2 R6, R32.F32, R6.F32x2.HI_LO ;  /* 0x000000062006724a */ /* 0x000fe20000040000 */
[----:B------:R-:W-:Y:S01]  /*8ec0*/  IADD3 R0, P1, PT, R10, 0xa000, RZ ;  /* 0x0000a0000a007810 */ /* 0x000fe20007f3e0ff */
[----:B------:R-:W-:Y:S01]  /*8ed0*/  FMUL2 R12, R32.F32, R12.F32x2.HI_LO ;  /* 0x0000000c200c724a */ /* 0x000fe20000040000 */
[----:B------:R-:W-:Y:S01]  /*8ee0*/  IADD3 R3, P0, PT, R10, 0xa010, RZ ;  /* 0x0000a0100a037810 */ /* 0x000fe20007f1e0ff */
[C---:B------:R-:W-:Y:S01]  /*8ef0*/  FMUL2 R14, R32.reuse.F32, R14.F32x2.HI_LO ;  /* 0x0000000e200e724a */ /* 0x040fe20000040000 */
[----:B------:R-:W-:Y:S01]  /*8f00*/  F2FP.F16.F32.PACK_AB R10, R21, R20 ;  /* 0x00000014150a723e */ /* 0x000fe200000000ff */
[--C-:B------:R-:W-:Y:S01]  /*8f10*/  IMAD.X R35, RZ, RZ, R11.reuse, P1 ;  /* 0x000000ffff237224 */ /* 0x100fe200008e060b */
[----:B------:R-:W-:Y:S01]  /*8f20*/  F2FP.F16.F32.PACK_AB R8, R5, R4 ;  /* 0x000000040508723e */ /* 0x000fe200000000ff */
[----:B------:R-:W-:Y:S01]  /*8f30*/  IMAD.X R21, RZ, RZ, R11, P0 ;  /* 0x000000ffff157224 */ /* 0x000fe200000e060b */
[----:B------:R-:W-:Y:S01]  /*8f40*/  F2FP.F16.F32.PACK_AB R9, R7, R6 ;  /* 0x000000060709723e */ /* 0x000fe200000000ff */
[----:B------:R-:W-:Y:S01]  /*8f50*/  FMUL2 R16, R32.F32, R16.F32x2.HI_LO ;  /* 0x000000102010724a */ /* 0x000fe20000040000 */
[----:B------:R-:W-:Y:S01]  /*8f60*/  SHF.R.U64 R7, R0, 0x3, R35 ;  /* 0x0000000300077819 */ /* 0x000fe20000001223 */
[----:B------:R-:W-:Y:S01]  /*8f70*/  FMUL2 R18, R32.F32, R18.F32x2.HI_LO ;  /* 0x000000122012724a */ /* 0x000fe20000040000 */
[----:B------:R-:W-:-:S02]  /*8f80*/  F2FP.F16.F32.PACK_AB R4, R13, R12 ;  /* 0x0000000c0d04723e */ /* 0x000fc400000000ff */
[----:B------:R-:W-:Y:S02]  /*8f90*/  SHF.R.U64 R12, R3, 0x3, R21 ;  /* 0x00000003030c7819 */ /* 0x000fe40000001215 */
[----:B------:R-:W-:Y:S02]  /*8fa0*/  F2FP.F16.F32.PACK_AB R11, R25, R24 ;  /* 0x00000018190b723e */ /* 0x000fe400000000ff */
[----:B------:R-:W-:Y:S02]  /*8fb0*/  LOP3.LUT R34, R0, 0x30, R7, 0x78, !PT ;  /* 0x0000003000227812 */ /* 0x000fe400078e7807 */
[----:B------:R-:W-:Y:S02]  /*8fc0*/  F2FP.F16.F32.PACK_AB R5, R15, R14 ;  /* 0x0000000e0f05723e */ /* 0x000fe400000000ff */
[----:B------:R-:W-:Y:S01]  /*8fd0*/  F2FP.F16.F32.PACK_AB R6, R17, R16 ;  /* 0x000000101106723e */ /* 0x000fe200000000ff */
[----:B------:R1:W-:Y:S01]  /*8fe0*/  ST.E.128 desc[UR44][R34.64], R8 ;  /* 0x0000000822007985 */ /* 0x0003e2000c101d2c */
[----:B------:R-:W-:-:S02]  /*8ff0*/  LOP3.LUT R20, R3, 0x30, R12, 0x78, !PT ;  /* 0x0000003003147812 */ /* 0x000fc400078e780c */
[----:B------:R-:W-:Y:S02]  /*9000*/  F2FP.F16.F32.PACK_AB R7, R19, R18 ;  /* 0x000000121307723e */ /* 0x000fe400000000ff */
[----:B------:R-:W-:-:S03]  /*9010*/  LOP3.LUT R29, R29, 0x3, RZ, 0xc0, !PT ;  /* 0x000000031d1d7812 */ /* 0x000fc600078ec0ff */
[----:B------:R1:W-:Y:S01]  /*9020*/  ST.E.128 desc[UR44][R20.64], R4 ;  /* 0x0000000414007985 */ /* 0x0003e2000c101d2c */
[----:B------:R-:W-:-:S13]  /*9030*/  ISETP.NE.AND P0, PT, R29, R28, PT ;  /* 0x0000001c1d00720c */ /* 0x000fda0003f05270 */
[----:B------:R-:W-:Y:S05]  /*9040*/  @!P0 BRA `(.L_x_203) ;  /* 0x0000000000408947 */ /* 0x000fea0003800000 */
[----:B------:R-:W-:Y:S01]  /*9050*/  MOV R14, 0x8 ;  /* 0x00000008000e7802 */ /* 0x000fe20000000f00 */
[----:B------:R-:W2:Y:S01]  /*9060*/  LDCU.64 UR6, c[0x4][0xb0] ;  /* 0x01001600ff0677ac */ /* 0x000ea20008000a00 */
[----:B------:R-:W-:Y:S02]  /*9070*/  HFMA2 R12, -RZ, RZ, 0, 5.9604644775390625e-08 ;  /* 0x00000001ff0c7431 */ /* 0x000fe400000001ff */
[----:B-1----:R-:W-:Y:S01]  /*9080*/  IMAD.MOV.U32 R8, RZ, RZ, 0x192 ;  /* 0x00000192ff087424 */ /* 0x002fe200078e00ff */
[----:B------:R-:W1:Y:S01]  /*9090*/  LDCU.64 UR4, c[0x4][0xb8] ;  /* 0x01001700ff0477ac */ /* 0x000e620008000a00 */
[----:B------:R-:W3:Y:S01]  /*90a0*/  LDC.64 R14, c[0x4][R14] ;  /* 0x010000000e0e7b82 */ /* 0x000ee20000000a00 */
[----:B------:R-:W-:Y:S01]  /*90b0*/  IMAD.MOV.U32 R13, RZ, RZ, RZ ;  /* 0x000000ffff0d7224 */ /* 0x000fe200078e00ff */
[----:B------:R-:W4:Y:S01]  /*90c0*/  LDCU.64 UR8, c[0x4][0x40] ;  /* 0x01000800ff0877ac */ /* 0x000f220008000a00 */
[----:B--2---:R-:W-:Y:S01]  /*90d0*/  IMAD.U32 R4, RZ, RZ, UR6 ;  /* 0x00000006ff047e24 */ /* 0x004fe2000f8e00ff */
[----:B------:R-:W-:Y:S01]  /*90e0*/  MOV R5, UR7 ;  /* 0x0000000700057c02 */ /* 0x000fe20008000f00 */
[----:B-1----:R-:W-:Y:S01]  /*90f0*/  IMAD.U32 R6, RZ, RZ, UR4 ;  /* 0x00000004ff067e24 */ /* 0x002fe2000f8e00ff */
[----:B------:R-:W-:Y:S01]  /*9100*/  MOV R7, UR5 ;  /* 0x0000000500077c02 */ /* 0x000fe20008000f00 */
[----:B----4-:R-:W-:Y:S01]  /*9110*/  IMAD.U32 R10, RZ, RZ, UR8 ;  /* 0x00000008ff0a7e24 */ /* 0x010fe2000f8e00ff */
[----:B------:R-:W-:-:S02]  /*9120*/  MOV R11, UR9 ;  /* 0x00000009000b7c02 */ /* 0x000fc40008000f00 */
[----:B------:R-:W-:-:S07]  /*9130*/  LEPC R20, `(.L_x_203) ;  /* 0x000000001014794e */ /* 0x000fce0000000000 */
[----:B---3--:R-:W-:Y:S05]  /*9140*/  CALL.ABS.NOINC R14 ;  /* 0x000000000e007343 */ /* 0x008fea0003c00000 */
.L_x_203:
[----:B------:R-:W-:Y:S01]  /*9150*/  LOP3.LUT R0, R27, 0x110, RZ, 0xfc, !PT ;  /* 0x000001101b007812 */ /* 0x000fe200078efcff */
[----:B------:R-:W-:Y:S05]  /*9160*/  WARPSYNC.ALL ;  /* 0x0000000000007948 */ /* 0x000fea0003800000 */
[----:B------:R-:W-:Y:S02]  /*9170*/  R2UR UR4, R0 ;  /* 0x00000000000472ca */ /* 0x000fe400000e0000 */
[----:B------:R-:W2:Y:S11]  /*9180*/  S2R R0, SR_SWINHI ;  /* 0x0000000000007919 */ /* 0x000eb60000002f00 */
[----:B-1----:R-:W1:Y:S01]  /*9190*/  LDTM.x16 R4, tmem[UR4] ;  /* 0x00000004000479ee */ /* 0x002e620008240000 */
[----:B------:R-:W3:Y:S02]  /*91a0*/  LDCU.64 UR4, c[0x0][0x880] ;  /* 0x00011000ff0477ac */ /* 0x000ee40008000a00 */
[----:B---3--:R-:W-:Y:S01]  /*91b0*/  UISETP.NE.U32.AND UP0, UPT, UR4, URZ, UPT ;  /* 0x000000ff0400728c */ /* 0x008fe2000bf05070 */
[----:B------:R-:W-:-:S02]  /*91c0*/  MOV R34, R47 ;  /* 0x0000002f00227202 */ /* 0x000fc40000000f00 */
[----:B--2---:R-:W-:Y:S01]  /*91d0*/  MOV R35, R0 ;  /* 0x0000000000237202 */ /* 0x004fe20000000f00 */
[----:B------:R-:W-:Y:S01]  /*91e0*/  UISETP.NE.AND.EX UP0, UPT, UR5, URZ, UPT, UP0 ;  /* 0x000000ff0500728c */ /* 0x000fe2000bf05300 */
[----:B-1----:R-:W-:Y:S02]  /*91f0*/  FMUL2 R6, R32.F32, R6.F32x2.HI_LO ;  /* 0x000000062006724a */ /* 0x002fe40000040000 */
[----:B------:R-:W-:-:S04]  /*9200*/  IMAD.WIDE.U32 R34, R26, 0x2, R34 ;  /* 0x000000021a227825 */ /* 0x000fc800078e0022 */
[C---:B------:R-:W-:Y:S02]  /*9210*/  FMUL2 R20, R32.reuse.F32, R8.F32x2.HI_LO ;  /* 0x000000082014724a */ /* 0x040fe40000040000 */
[C---:B------:R-:W-:Y:S01]  /*9220*/  FMUL2 R4, R32.reuse.F32, R4.F32x2.HI_LO ;  /* 0x000000042004724a */ /* 0x040fe20000040000 */
[----:B------:R-:W-:Y:S01]  /*9230*/  F2FP.F16.F32.PACK_AB R9, R7, R6 ;  /* 0x000000060709723e */ /* 0x000fe200000000ff */
[----:B------:R-:W-:Y:S01]  /*9240*/  FMUL2 R24, R32.F32, R10.F32x2.HI_LO ;  /* 0x0000000a2018724a */ /* 0x000fe20000040000 */
[----:B------:R-:W-:Y:S01]  /*9250*/  IADD3 R0, P1, PT, R34, 0xa030, RZ ;  /* 0x0000a03022007810 */ /* 0x000fe20007f3e0ff */
[----:B------:R-:W-:Y:S01]  /*9260*/  FMUL2 R12, R32.F32, R12.F32x2.HI_LO ;  /* 0x0000000c200c724a */ /* 0x000fe20000040000 */
[----:B------:R-:W-:Y:S01]  /*9270*/  IADD3 R3, P0, PT, R34, 0xa020, RZ ;  /* 0x0000a02022037810 */ /* 0x000fe20007f1e0ff */
[----:B------:R-:W-:Y:S01]  /*9280*/  FMUL2 R14, R32.F32, R14.F32x2.HI_LO ;  /* 0x0000000e200e724a */ /* 0x000fe20000040000 */
[----:B------:R-:W-:Y:S01]  /*9290*/  F2FP.F16.F32.PACK_AB R8, R5, R4 ;  /* 0x000000040508723e */ /* 0x000fe200000000ff */
[----:B------:R-:W-:-:S02]  /*92a0*/  IMAD.X R33, RZ, RZ, R35, P1 ;  /* 0x000000ffff217224 */ /* 0x000fc400008e0623 */
[C---:B------:R-:W-:Y:S02]  /*92b0*/  FMUL2 R16, R32.reuse.F32, R16.F32x2.HI_LO ;  /* 0x000000102010724a */ /* 0x040fe40000040000 */
[----:B------:R-:W-:Y:S02]  /*92c0*/  IMAD.X R35, RZ, RZ, R35, P0 ;  /* 0x000000ffff237224 */ /* 0x000fe400000e0623 */
[----:B------:R-:W-:Y:S01]  /*92d0*/  FMUL2 R18, R32.F32, R18.F32x2.HI_LO ;  /* 0x000000122012724a */ /* 0x000fe20000040000 */
[----:B------:R-:W-:Y:S02]  /*92e0*/  F2FP.F16.F32.PACK_AB R10, R21, R20 ;  /* 0x00000014150a723e */ /* 0x000fe400000000ff */
[----:B------:R-:W-:Y:S02]  /*92f0*/  SHF.R.U64 R7, R0, 0x3, R33 ;  /* 0x0000000300077819 */ /* 0x000fe40000001221 */
[----:B------:R-:W-:Y:S02]  /*9300*/  SHF.R.U64 R6, R3, 0x3, R35 ;  /* 0x0000000303067819 */ /* 0x000fe40000001223 */
[----:B------:R-:W-:-:S02]  /*9310*/  F2FP.F16.F32.PACK_AB R11, R25, R24 ;  /* 0x00000018190b723e */ /* 0x000fc400000000ff */
[----:B------:R-:W-:Y:S02]  /*9320*/  LOP3.LUT R34, R3, 0x30, R6, 0x78, !PT ;  /* 0x0000003003227812 */ /* 0x000fe400078e7806 */
[----:B------:R-:W-:Y:S02]  /*9330*/  LOP3.LUT R32, R0, 0x30, R7, 0x78, !PT ;  /* 0x0000003000207812 */ /* 0x000fe400078e7807 */
[----:B------:R-:W-:Y:S01]  /*9340*/  F2FP.F16.F32.PACK_AB R4, R13, R12 ;  /* 0x0000000c0d04723e */ /* 0x000fe200000000ff */
[----:B------:R1:W-:Y:S01]  /*9350*/  ST.E.128 desc[UR44][R34.64], R8 ;  /* 0x0000000822007985 */ /* 0x0003e2000c101d2c */
[----:B------:R-:W-:Y:S02]  /*9360*/  F2FP.F16.F32.PACK_AB R5, R15, R14 ;  /* 0x0000000e0f05723e */ /* 0x000fe400000000ff */
[----:B------:R-:W-:Y:S02]  /*9370*/  F2FP.F16.F32.PACK_AB R6, R17, R16 ;  /* 0x000000101106723e */ /* 0x000fe400000000ff */
[----:B------:R-:W-:-:S05]  /*9380*/  F2FP.F16.F32.PACK_AB R7, R19, R18 ;  /* 0x000000121307723e */ /* 0x000fca00000000ff */
[----:B------:R1:W-:Y:S01]  /*9390*/  ST.E.128 desc[UR44][R32.64], R4 ;  /* 0x0000000420007985 */ /* 0x0003e2000c101d2c */
[----:B------:R-:W-:Y:S01]  /*93a0*/  @!PT LDS RZ, [RZ] ;  /* 0x00000000fffff984 */ /* 0x000fe20000000800 */
[----:B------:R-:W-:Y:S01]  /*93b0*/  @!PT LDS RZ, [RZ] ;  /* 0x00000000fffff984 */ /* 0x000fe20000000800 */
[----:B------:R-:W-:Y:S01]  /*93c0*/  @!PT LDS RZ, [RZ] ;  /* 0x00000000fffff984 */ /* 0x000fe20000000800 */
[----:B------:R-:W-:Y:S01]  /*93d0*/  @!PT LDS RZ, [RZ] ;  /* 0x00000000fffff984 */ /* 0x000fe20000000800 */
[----:B------:R2:W-:Y:S06]  /*93e0*/  MEMBAR.ALL.CTA ;  /* 0x0000000000007992 */ /* 0x0005ec0000008000 */
[----:B--2---:R-:W2:Y:S01]  /*93f0*/  FENCE.VIEW.ASYNC.S ;  /* 0x00000000000073c6 */ /* 0x004ea20000000000 */
[----:B------:R-:W-:Y:S05]  /*9400*/  BRA.U !UP0, `(.L_x_204) ;  /* 0x0000000508347547 */ /* 0x000fea000b800000 */
[C---:B------:R-:W-:Y:S01]  /*9410*/  FSETP.GEU.AND P0, PT, R22.reuse, 1.175494350822287508e-38, PT ;  /* 0x008000001600780b */ /* 0x040fe20003f0e000 */
[----:B-1----:R-:W1:Y:S01]  /*9420*/  LDC R4, c[0x0][0x904] ;  /* 0x00024100ff047b82 */ /* 0x002e620000000800 */
[----:B------:R-:W-:Y:S01]  /*9430*/  MOV R3, 0x3e055027 ;  /* 0x3e05502700037802 */ /* 0x000fe20000000f00 */
[----:B------:R-:W3:Y:S01]  /*9440*/  LDCU.64 UR4, c[0x0][0x908] ;  /* 0x00012100ff0477ac */ /* 0x000ee20008000a00 */
[----:B------:R-:W-:Y:S01]  /*9450*/  FSEL R8, RZ, -23, P0 ;  /* 0xc1b80000ff087808 */ /* 0x000fe20000000000 */
[----:B------:R-:W-:Y:S08]  /*9460*/  BSSY.RECONVERGENT B0, `(.L_x_204) ;  /* 0x0000047000007945 */ /* 0x000ff00003800200 */
[----:B------:R-:W-:-:S05]  /*9470*/  @!P0 FMUL R22, R22, 8388608 ;  /* 0x4b00000016168820 */ /* 0x000fca0000400000 */
[C---:B------:R-:W-:Y:S02]  /*9480*/  IADD3 R5, PT, PT, R22.reuse, -0x3f2aaaab, RZ ;  /* 0xc0d5555516057810 */ /* 0x040fe40007ffe0ff */
[----:B------:R-:W-:Y:S01]  /*9490*/  ISETP.GT.U32.AND P1, PT, R22, 0x7f7fffff, PT ;  /* 0x7f7fffff1600780c */ /* 0x000fe20003f24070 */
[----:B---3--:R-:W-:Y:S01]  /*94a0*/  IMAD.HI.U32 R0, R45, UR4, RZ ;  /* 0x000000042d007c27 */ /* 0x008fe2000f8e00ff */
[----:B------:R-:W-:Y:S01]  /*94b0*/  LOP3.LUT R5, R5, 0xff800000, RZ, 0xc0, !PT ;  /* 0xff80000005057812 */ /* 0x000fe200078ec0ff */
[----:B------:R-:W3:Y:S01]  /*94c0*/  LDCU UR4, c[0x0][0x380] ;  /* 0x00007000ff0477ac */ /* 0x000ee20008000800 */
[----:B-1----:R-:W-:Y:S02]  /*94d0*/  ISETP.NE.AND P0, PT, R4, 0x1, PT ;  /* 0x000000010400780c */ /* 0x002fe40003f05270 */
[-C--:B------:R-:W-:Y:S02]  /*94e0*/  IADD3 R6, PT, PT, R22, -R5.reuse, RZ ;  /* 0x8000000516067210 */ /* 0x080fe40007ffe0ff */
[----:B------:R-:W-:Y:S01]  /*94f0*/  SHF.R.U32.HI R0, RZ, UR5, R0 ;  /* 0x00000005ff007c19 */ /* 0x000fe20008011600 */
[----:B------:R-:W1:Y:S01]  /*9500*/  LDCU UR5, c[0x0][0x700] ;  /* 0x0000e000ff0577ac */ /* 0x000e620008000800 */
[----:B------:R-:W-:Y:S01]  /*9510*/  I2FP.F32.S32 R5, R5 ;  /* 0x0000000500057245 */ /* 0x000fe20000201400 */
[----:B------:R-:W-:Y:S01]  /*9520*/  FADD R6, R6, -1 ;  /* 0xbf80000006067421 */ /* 0x000fe20000000000 */
[----:B------:R-:W-:-:S03]  /*9530*/  SEL R0, R45, R0, !P0 ;  /* 0x000000002d007207 */ /* 0x000fc60004000000 */
[----:B------:R-:W-:Y:S01]  /*9540*/  FFMA R3, R6, -R3, 0.14084610342979431152 ;  /* 0x3e1039f606037423 */ /* 0x000fe20000000803 */
[----:B------:R-:W-:Y:S01]  /*9550*/  IADD3 R0, PT, PT, -R0, RZ, RZ ;  /* 0x000000ff00007210 */ /* 0x000fe20007ffe1ff */
[----:B------:R-:W-:Y:S02]  /*9560*/  FFMA R5, R5, 1.1920928955078125e-07, R8 ;  /* 0x3400000005057823 */ /* 0x000fe40000000008 */
[----:B------:R-:W-:Y:S02]  /*9570*/  FFMA R3, R6, R3, -0.12148627638816833496 ;  /* 0xbdf8cdcc06037423 */ /* 0x000fe40000000003 */
[----:B------:R-:W-:Y:S02]  /*9580*/  IMAD R7, R4, R0, R45 ;  /* 0x0000000004077224 */ /* 0x000fe400078e022d */
[----:B------:R-:W-:-:S04]  /*9590*/  FFMA R3, R6, R3, 0.13980610668659210205 ;  /* 0x3e0f295506037423 */ /* 0x000fc80000000003 */
[----:B------:R-:W-:-:S04]  /*95a0*/  FFMA R3, R6, R3, -0.16684235632419586182 ;  /* 0xbe2ad8b906037423 */ /* 0x000fc80000000003 */
[----:B------:R-:W-:-:S04]  /*95b0*/  FFMA R3, R6, R3, 0.20012299716472625732 ;  /* 0x3e4ced0b06037423 */ /* 0x000fc80000000003 */
[----:B------:R-:W-:-:S04]  /*95c0*/  FFMA R3, R6, R3, -0.24999669194221496582 ;  /* 0xbe7fff2206037423 */ /* 0x000fc80000000003 */
[----:B------:R-:W-:-:S04]  /*95d0*/  FFMA R3, R6, R3, 0.33333182334899902344 ;  /* 0x3eaaaa7806037423 */ /* 0x000fc80000000003 */
[----:B------:R-:W-:-:S04]  /*95e0*/  FFMA R3, R6, R3, -0.5 ;  /* 0xbf00000006037423 */ /* 0x000fc80000000003 */
[----:B------:R-:W-:-:S04]  /*95f0*/  FMUL R3, R6, R3 ;  /* 0x0000000306037220 */ /* 0x000fc80000400000 */
[----:B------:R-:W-:Y:S01]  /*9600*/  FFMA R6, R6, R3, R6 ;  /* 0x0000000306067223 */ /* 0x000fe20000000006 */
[----:B------:R-:W-:-:S03]  /*9610*/  MOV R3, 0x7f800000 ;  /* 0x7f80000000037802 */ /* 0x000fc60000000f00 */
[----:B------:R-:W-:Y:S02]  /*9620*/  FFMA R5, R5, 0.69314718246459960938, R6 ;  /* 0x3f31721805057823 */ /* 0x000fe40000000006 */
[C---:B------:R-:W-:Y:S01]  /*9630*/  @P1 FFMA R5, R22.reuse, R3, +INF ;  /* 0x7f80000016051423 */ /* 0x040fe20000000003 */
[----:B------:R-:W-:Y:S02]  /*9640*/  LEA R3, R7, R44, 0x8 ;  /* 0x0000002c07037211 */ /* 0x000fe400078e40ff */
[----:B------:R-:W-:Y:S02]  /*9650*/  FSETP.NEU.AND P1, PT, R22, RZ, PT ;  /* 0x000000ff1600720b */ /* 0x000fe40003f2d000 */
[----:B---3--:R-:W-:Y:S02]  /*9660*/  ISETP.GE.AND P0, PT, R3, UR4, PT ;  /* 0x0000000403007c0c */ /* 0x008fe4000bf06270 */
[----:B------:R-:W-:-:S05]  /*9670*/  FSEL R0, R5, -INF , P1 ;  /* 0xff80000005007808 */ /* 0x000fca0000800000 */
[----:B-1----:R-:W-:-:S06]  /*9680*/  FFMA R23, R23, UR5, R0 ;  /* 0x0000000517177c23 */ /* 0x002fcc0008000000 */
[----:B------:R-:W-:Y:S05]  /*9690*/  @P0 BRA `(.L_x_205) ;  /* 0x00000000008c0947 */ /* 0x000fea0003800000 */
[----:B------:R-:W1:Y:S01]  /*96a0*/  LDC R7, c[0x0][0x38c] ;  /* 0x0000e300ff077b82 */ /* 0x000e620000000800 */
[----:B------:R-:W3:Y:S01]  /*96b0*/  LDCU UR6, c[0x0][0x890] ;  /* 0x00011200ff0677ac */ /* 0x000ee20008000800 */
[----:B------:R-:W4:Y:S01]  /*96c0*/  LDCU.64 UR4, c[0x0][0x888] ;  /* 0x00011100ff0477ac */ /* 0x000f220008000a00 */
[----:B---3--:R-:W-:Y:S01]  /*96d0*/  IMAD R3, R40, UR6, R3 ;  /* 0x0000000628037c24 */ /* 0x008fe2000f8e0203 */
[----:B-1----:R-:W-:-:S04]  /*96e0*/  IABS R5, R7 ;  /* 0x0000000700057213 */ /* 0x002fc80000000000 */
[----:B------:R-:W1:Y:S08]  /*96f0*/  I2F.RP R10, R5 ;  /* 0x00000005000a7306 */ /* 0x000e700000209400 */
[----:B-1----:R-:W1:Y:S02]  /*9700*/  MUFU.RCP R8, R10 ;  /* 0x0000000a00087308 */ /* 0x002e640000001000 */
[----:B-1----:R-:W-:-:S06]  /*9710*/  IADD3 R8, PT, PT, R8, 0xffffffe, RZ ;  /* 0x0ffffffe08087810 */ /* 0x002fcc0007ffe0ff */
[----:B------:R1:W3:Y:S02]  /*9720*/  F2I.FTZ.U32.TRUNC.NTZ R9, R8 ;  /* 0x0000000800097305 */ /* 0x0002e4000021f000 */
[----:B-1----:R-:W-:Y:S02]  /*9730*/  HFMA2 R8, -RZ, RZ, 0, 0 ;  /* 0x00000000ff087431 */ /* 0x002fe400000001ff */
[----:B---3--:R-:W-:-:S04]  /*9740*/  IMAD.MOV R0, RZ, RZ, -R9 ;  /* 0x000000ffff007224 */ /* 0x008fc800078e0a09 */
[----:B------:R-:W-:Y:S01]  /*9750*/  IMAD R4, R0, R5, RZ ;  /* 0x0000000500047224 */ /* 0x000fe200078e02ff */
[----:B------:R-:W-:-:S03]  /*9760*/  IABS R0, R2 ;  /* 0x0000000200007213 */ /* 0x000fc60000000000 */
[----:B------:R-:W-:-:S04]  /*9770*/  IMAD.HI.U32 R9, R9, R4, R8 ;  /* 0x0000000409097227 */ /* 0x000fc800078e0008 */
[----:B------:R-:W-:-:S04]  /*9780*/  IMAD.MOV.U32 R6, RZ, RZ, R0 ;  /* 0x000000ffff067224 */ /* 0x000fc800078e0000 */
[----:B------:R-:W-:Y:S02]  /*9790*/  IMAD.HI.U32 R4, R9, R6, RZ ;  /* 0x0000000609047227 */ /* 0x000fe400078e00ff */
[----:B------:R-:W1:Y:S03]  /*97a0*/  LDC.64 R8, c[0x0][0x880] ;  /* 0x00022000ff087b82 */ /* 0x000e660000000a00 */
[----:B------:R-:W-:-:S05]  /*97b0*/  IADD3 R0, PT, PT, -R4, RZ, RZ ;  /* 0x000000ff04007210 */ /* 0x000fca0007ffe1ff */
[----:B------:R-:W-:-:S05]  /*97c0*/  IMAD R0, R5, R0, R6 ;  /* 0x0000000005007224 */ /* 0x000fca00078e0206 */
[----:B------:R-:W-:-:S13]  /*97d0*/  ISETP.GT.U32.AND P0, PT, R5, R0, PT ;  /* 0x000000000500720c */ /* 0x000fda0003f04070 */
[----:B------:R-:W-:Y:S01]  /*97e0*/  @!P0 IMAD.IADD R0, R0, 0x1, -R5 ;  /* 0x0000000100008824 */ /* 0x000fe200078e0a05 */
[----:B------:R-:W-:Y:S02]  /*97f0*/  @!P0 IADD3 R4, PT, PT, R4, 0x1, RZ ;  /* 0x0000000104048810 */ /* 0x000fe40007ffe0ff */
[----:B------:R-:W-:Y:S02]  /*9800*/  ISETP.NE.AND P0, PT, R7, RZ, PT ;  /* 0x000000ff0700720c */ /* 0x000fe40003f05270 */
[----:B------:R-:W-:Y:S02]  /*9810*/  ISETP.GE.U32.AND P2, PT, R0, R5, PT ;  /* 0x000000050000720c */ /* 0x000fe40003f46070 */
[----:B------:R-:W-:-:S04]  /*9820*/  LOP3.LUT R0, R2, R7, RZ, 0x3c, !PT ;  /* 0x0000000702007212 */ /* 0x000fc800078e3cff */
[----:B------:R-:W-:-:S07]  /*9830*/  ISETP.GE.AND P1, PT, R0, RZ, PT ;  /* 0x000000ff0000720c */ /* 0x000fce0003f26270 */
[----:B------:R-:W-:-:S06]  /*9840*/  @P2 VIADD R4, R4, 0x1 ;  /* 0x0000000104042836 */ /* 0x000fcc0000000000 */
[----:B------:R-:W-:Y:S02]  /*9850*/  @!P1 IADD3 R4, PT, PT, -R4, RZ, RZ ;  /* 0x000000ff04049210 */ /* 0x000fe40007ffe1ff */
[----:B------:R-:W-:-:S04]  /*9860*/  @!P0 LOP3.LUT R4, RZ, R7, RZ, 0x33, !PT ;  /* 0x00000007ff048212 */ /* 0x000fc800078e33ff */
[C---:B------:R-:W-:Y:S01]  /*9870*/  IADD3 R0, PT, PT, -R4.reuse, RZ, RZ ;  /* 0x000000ff04007210 */ /* 0x040fe20007ffe1ff */
[----:B----4-:R-:W-:-:S04]  /*9880*/  IMAD R3, R4, UR5, R3 ;  /* 0x0000000504037c24 */ /* 0x010fc8000f8e0203 */
[----:B------:R-:W-:-:S04]  /*9890*/  IMAD R0, R7, R0, R2 ;  /* 0x0000000007007224 */ /* 0x000fc800078e0202 */
[----:B------:R-:W-:-:S04]  /*98a0*/  IMAD R3, R0, UR4, R3 ;  /* 0x0000000400037c24 */ /* 0x000fc8000f8e0203 */
[----:B-1----:R-:W-:-:S05]  /*98b0*/  IMAD.WIDE R8, R3, 0x4, R8 ;  /* 0x0000000403087825 */ /* 0x002fca00078e0208 */
[----:B------:R1:W-:Y:S02]  /*98c0*/  STG.E desc[UR44][R8.64], R23 ;  /* 0x0000001708007986 */ /* 0x0003e4000c10192c */
.L_x_205:
[----:B------:R-:W-:Y:S05]  /*98d0*/  BSYNC.RECONVERGENT B0 ;  /* 0x0000000000007941 */ /* 0x000fea0003800200 */
.L_x_204:
[----:B------:R-:W-:Y:S01]  /*98e0*/  UISETP.NE.AND UP0, UPT, UR41, URZ, UPT ;  /* 0x000000ff2900728c */ /* 0x000fe2000bf05270 */
[----:B------:R-:W-:-:S08]  /*98f0*/  NOP ;  /* 0x0000000000007918 */ /* 0x000fd00000000000 */
[----:B------:R-:W-:Y:S05]  /*9900*/  BRA.U UP0, `(.L_x_206) ;  /* 0x0000000100087547 */ /* 0x000fea000b800000 */
[----:B------:R-:W-:Y:S05]  /*9910*/  BPT.TRAP 0x1 ;  /* 0x000000040000795c */ /* 0x000fea0000300000 */
[----:B------:R-:W-:Y:S05]  /*9920*/  BPT.TRAP 0x1 ;  /* 0x000000040000795c */ /* 0x000fea0000300000 */
.L_x_206:
[----:B------:R-:W-:Y:S01]  /*9930*/  IADD3 R3, PT, PT, R47, 0xe0a0, RZ ;  /* 0x0000e0a02f037810 */ /* 0x000fe20007ffe0ff */
[----:B------:R-:W-:-:S03]  /*9940*/  UISETP.NE.AND UP0, UPT, UR41, URZ, UPT ;  /* 0x000000ff2900728c */ /* 0x000fc6000bf05270 */
[----:B------:R-:W-:-:S04]  /*9950*/  PRMT R0, R48, 0x654, R3 ;  /* 0x0000065430007816 */ /* 0x000fc80000000003 */
[----:B--2---:R2:W-:Y:S02]  /*9960*/  SYNCS.ARRIVE.TRANS64.RED.A1T0 RZ, [R0+URZ], RZ ;  /* 0x000000ff00ff79a7 */ /* 0x0045e400081004ff */
[----:B------:R-:W-:Y:S05]  /*9970*/  BRA.U UP0, `(.L_x_207) ;  /* 0x0000000100047547 */ /* 0x000fea000b800000 */
[----:B------:R-:W-:Y:S05]  /*9980*/  BPT.TRAP 0x1 ;  /* 0x000000040000795c */ /* 0x000fea0000300000 */
.L_x_207:
[----:B------:R3:W-:Y:S01]  /*9990*/  SYNCS.ARRIVE.TRANS64.A1T0 RZ, [R47+URZ+0xe0b0], RZ ;  /* 0x00e0b0ff2fff79a7 */ /* 0x0007e200081000ff */
[----:B------:R-:W-:-:S09]  /*99a0*/  UISETP.NE.AND UP0, UPT, UR39, URZ, UPT ;  /* 0x000000ff2700728c */ /* 0x000fd2000bf05270 */
[----:B------:R-:W-:Y:S05]  /*99b0*/  BRA.U !UP0, `(.L_x_208) ;  /* 0x0000000108047547 */ /* 0x000fea000b800000 */
[----:B------:R-:W-:Y:S05]  /*99c0*/  BPT.TRAP 0x1 ;  /* 0x000000040000795c */ /* 0x000fea0000300000 */
.L_x_208:
[----:B------:R-:W-:Y:S01]  /*99d0*/  ULOP3.LUT UR4, UR42, 0x1, URZ, 0x3c, !UPT ;  /* 0x000000012a047892 */ /* 0x000fe2000f8e3cff */
[----:B--2---:R-:W-:-:S05]  /*99e0*/  LOP3.LUT R0, R27, 0x80, RZ, 0xfc, !PT ;  /* 0x000000801b007812 */ /* 0x004fca00078efcff */
[----:B-1----:R-:W-:-:S05]  /*99f0*/  IMAD.U32 R4, RZ, RZ, UR4 ;  /* 0x00000004ff047e24 */ /* 0x002fca000f8e00ff */
[----:B------:R-:W-:-:S04]  /*9a00*/  SHF.L.U32 R4, R4, 0x1f, RZ ;  /* 0x0000001f04047819 */ /* 0x000fc800000006ff */
[----:B------:R-:W1:Y:S02]  /*9a10*/  SYNCS.PHASECHK.TRANS64.TRYWAIT P0, [R47+URZ+0xe080], R4 ;  /* 0x00e080042f0075a7 */ /* 0x000e6400080011ff */
[----:B-1----:R-:W-:Y:S05]  /*9a20*/  @!P0 BRA `(.L_x_209) ;  /* 0x000000f400908947 */ /* 0x002fea0003800000 */
.L_x_425:
[----:B------:R-:W-:Y:S01]  /*9a30*/  R2UR UR4, R0 ;  /* 0x00000000000472ca */ /* 0x000fe200000e0000 */
[----:B------:R-:W-:-:S12]  /*9a40*/  UISETP.NE.AND UP0, UPT, UR39, URZ, UPT ;  /* 0x000000ff2700728c */ /* 0x000fd8000bf05270 */
[----:B------:R-:W2:Y:S02]  /*9a50*/  LDTM.x2 R22, tmem[UR4] ;  /* 0x00000004001679ee */ /* 0x000ea400080c0000 */
[----:B--2---:R-:W-:Y:S05]  /*9a60*/  BRA.U !UP0, `(.L_x_210) ;  /* 0x0000000108047547 */ /* 0x004fea000b800000 */
[----:B------:R-:W-:Y:S05]  /*9a70*/  BPT.TRAP 0x1 ;  /* 0x000000040000795c */ /* 0x000fea0000300000 */
.L_x_210:
[----:B------:R-:W-:Y:S01]  /*9a80*/  PRMT R31, R48, 0x654, R31 ;  /* 0x00000654301f7816 */ /* 0x000fe2000000001f */
[----:B------:R-:W-:-:S03]  /*9a90*/  UISETP.NE.AND UP0, UPT, UR41, URZ, UPT ;  /* 0x000000ff2900728c */ /* 0x000fc6000bf05270 */
[----:B------:R2:W-:Y:S06]  /*9aa0*/  SYNCS.ARRIVE.TRANS64.RED.A1T0 RZ, [R31+URZ], RZ ;  /* 0x000000ff1fff79a7 */ /* 0x0005ec00081004ff */
[----:B------:R-:W-:Y:S05]  /*9ab0*/  BRA.U UP0, `(.L_x_211) ;  /* 0x0000000100047547 */ /* 0x000fea000b800000 */
[----:B------:R-:W-:Y:S05]  /*9ac0*/  BPT.TRAP 0x1 ;  /* 0x000000040000795c */ /* 0x000fea0000300000 */
.L_x_211:
[----:B------:R-:W-:-:S04]  /*9ad0*/  MOV R0, UR43 ;  /* 0x0000002b00007c02 */ /* 0x000fc80008000f00 */
[----:B------:R-:W-:-:S04]  /*9ae0*/  SHF.L.U32 R0, R0, 0x1f, RZ ;  /* 0x0000001f00007819 */ /* 0x000fc800000006ff */
[----:B------:R-:W4:Y:S02]  /*9af0*/  SYNCS.PHASECHK.TRANS64.TRYWAIT P0, [R47+URZ+0xe098], R0 ;  /* 0x00e098002f0075a7 */ /* 0x000f2400080011ff */
[----:B----4-:R-:W-:Y:S05]  /*9b00*/  @!P0 BRA `(.L_x_212) ;  /* 0x000000f4006c8947 */ /* 0x010fea0003800000 */
.L_x_426:
[----:B------:R-:W-:-:S09]  /*9b10*/  UISETP.NE.AND UP0, UPT, UR41, URZ, UPT ;  /* 0x000000ff2900728c */ /* 0x000fd2000bf05270 */
[----:B------:R-:W-:Y:S05]  /*9b20*/  BRA.U UP0, `(.L_x_213) ;  /* 0x0000000100047547 */ /* 0x000fea000b800000 */
[----:B------:R-:W-:Y:S05]  /*9b30*/  BPT.TRAP 0x1 ;  /* 0x000000040000795c */ /* 0x000fea0000300000 */
.L_x_213:
[----:B----4-:R-:W-:Y:S01]  /*9b40*/  SHF.L.U32 R0, R43, 0x1f, RZ ;  /* 0x0000001f2b007819 */ /* 0x010fe200000006ff */
[----:B------:R4:W1:Y:S01]  /*9b50*/  MUFU.RCP R3, R22 ;  /* 0x0000001600037308 */ /* 0x0008620000001000 */
[----:B------:R-:W-:Y:S02]  /*9b60*/  BSSY B0, `(.L_x_214) ;  /* 0x0000003000007945 */ /* 0x000fe40003800000 */
[----:B------:R-:W5:Y:S02]  /*9b70*/  SYNCS.PHASECHK.TRANS64.TRYWAIT P0, [R47+URZ+0xe0c8], R0 ;  /* 0x00e0c8002f0075a7 */ /* 0x000f6400080011ff */
[----:B-1--45:R-:W-:Y:S05]  /*9b80*/  @!P0 BRA `(.L_x_215) ;  /* 0x000000f400608947 */ /* 0x032fea0003800000 */
.L_x_427:
[----:B------:R-:W-:Y:S05]  /*9b90*/  BSYNC B0 ;  /* 0x0000000000007941 */ /* 0x000fea0003800000 */
.L_x_214:
[----:B------:R-:W4:Y:S01]  /*9ba0*/  LDCU UR4, c[0x0][0x708] ;  /* 0x0000e100ff0477ac */ /* 0x000f220008000800 */
[----:B-1----:R-:W-:-:S04]  /*9bb0*/  FFMA R0, -R22, R3, 1 ;  /* 0x3f80000016007423 */ /* 0x002fc80000000103 */
[----:B------:R-:W-:Y:S01]  /*9bc0*/  FFMA R0, R3, R0, R3 ;  /* 0x0000000003007223 */ /* 0x000fe20000000003 */
[----:B----4-:R-:W-:-:S03]  /*9bd0*/  MOV R3, UR4 ;  /* 0x0000000400037c02 */ /* 0x010fc60008000f00 */
[----:B--2---:R-:W-:Y:S01]  /*9be0*/  FFMA R31, R0, UR4, RZ ;  /* 0x00000004001f7c23 */ /* 0x004fe200080000ff */
[----:B------:R-:W1:Y:S03]  /*9bf0*/  FCHK P0, R3, R22 ;  /* 0x0000001603007302 */ /* 0x000e660000000000 */
[----:B------:R-:W-:-:S04]  /*9c00*/  FFMA R4, -R22, R31, UR4 ;  /* 0x0000000416047e23 */ /* 0x000fc8000800011f */
[----:B------:R-:W-:Y:S01]  /*9c10*/  FFMA R31, R0, R4, R31 ;  /* 0x00000004001f7223 */ /* 0x000fe2000000001f */
[----:B-1----:R-:W-:Y:S06]  /*9c20*/  @!P0 BRA `(.L_x_216) ;  /* 0x00000000000c8947 */ /* 0x002fec0003800000 */
[----:B------:R-:W-:Y:S02]  /*9c30*/  MOV R4, 0x9c50 ;  /* 0x00009c5000047802 */ /* 0x000fe40000000f00 */
[----:B---3--:R-:W-:Y:S05]  /*9c40*/  CALL.REL.NOINC `($__internal_3_$__cuda_sm3x_div_rn_noftz_f32_slowpath) ;  /* 0x0000010000387944 */ /* 0x008fea0003c00000 */
[----:B------:R-:W-:-:S07]  /*9c50*/  MOV R31, R32 ;  /* 0x00000020001f7202 */ /* 0x000fce0000000f00 */
.L_x_216:
[----:B------:R-:W-:Y:S01]  /*9c60*/  LOP3.LUT R0, R27, 0x180, RZ, 0xfc, !PT ;  /* 0x000001801b007812 */ /* 0x000fe200078efcff */
[----:B------:R-:W-:Y:S05]  /*9c70*/  WARPSYNC.ALL ;  /* 0x0000000000007948 */ /* 0x000fea0003800000 */
[----:B------:R-:W-:Y:S02]  /*9c80*/  R2UR UR4, R0 ;  /* 0x00000000000472ca */ /* 0x000fe400000e0000 */
[----:B------:R-:W1:Y:S11]  /*9c90*/  S2R R0, SR_SWINHI ;  /* 0x0000000000007919 */ /* 0x000e760000002f00 */
[----:B------:R-:W2:Y:S01]  /*9ca0*/  LDTM.x16 R4, tmem[UR4] ;  /* 0x00000004000479ee */ /* 0x000ea20008240000 */
[----:B------:R-:W-:-:S02]  /*9cb0*/  MOV R32, R47 ;  /* 0x0000002f00207202 */ /* 0x000fc40000000f00 */
[----:B-1----:R-:W-:Y:S01]  /*9cc0*/  MOV R33, R0 ;  /* 0x0000000000217202 */ /* 0x002fe20000000f00 */
[----:B--2---:R-:W-:Y:S02]  /*9cd0*/  FMUL2 R6, R31.F32, R6.F32x2.HI_LO ;  /* 0x000000061f06724a */ /* 0x004fe40000040000 */
[----:B------:R-:W-:-:S04]  /*9ce0*/  IMAD.WIDE.U32 R32, R26, 0x2, R32 ;  /* 0x000000021a207825 */ /* 0x000fc800078e0020 */
[C---:B------:R-:W-:Y:S02]  /*9cf0*/  FMUL2 R20, R31.reuse.F32, R8.F32x2.HI_LO ;  /* 0x000000081f14724a */ /* 0x040fe40000040000 */
[----:B------:R-:W-:Y:S01]  /*9d00*/  FMUL2 R4, R31.F32, R4.F32x2.HI_LO ;  /* 0x000000041f04724a */ /* 0x000fe20000040000 */
[----:B------:R-:W-:Y:S01]  /*9d10*/  F2FP.F16.F32.PACK_AB R9, R7, R6 ;  /* 0x000000060709723e */ /* 0x000fe200000000ff */
[C---:B------:R-:W-:Y:S01]  /*9d20*/  FMUL2 R24, R31.reuse.F32, R10.F32x2.HI_LO ;  /* 0x0000000a1f18724a */ /* 0x040fe20000040000 */
[C---:B------:R-:W-:Y:S01]  /*9d30*/  IADD3 R0, P1, PT, R32.reuse, 0xc010, RZ ;  /* 0x0000c01020007810 */ /* 0x040fe20007f3e0ff */
[C---:B------:R-:W-:Y:S01]  /*9d40*/  FMUL2 R12, R31.reuse.F32, R12.F32x2.HI_LO ;  /* 0x0000000c1f0c724a */ /* 0x040fe20000040000 */
        /* <DEDUP_REMOVED lines=17> */
[----:B------:R-:W-:-:S02]  /*9e60*/  F2FP.F16.F32.PACK_AB R7, R19, R18 ;  /* 0x000000121307723e */ /* 0x000fc400000000ff */
[----:B------:R-:W-:-:S03]  /*9e70*/  ISETP.NE.AND P0, PT, R29, R28, PT ;  /* 0x0000001c1d00720c */ /* 0x000fc60003f05270 */
[----:B------:R1:W-:Y:S10]  /*9e80*/  ST.E.128 desc[UR44][R34.64], R4 ;  /* 0x0000000422007985 */ /* 0x0003f4000c101d2c */
[----:B------:R-:W-:Y:S05]  /*9e90*/  @!P0 BRA `(.L_x_217) ;  /* 0x0000000000408947 */ /* 0x000fea0003800000 */
[----:B------:R-:W-:Y:S01]  /*9ea0*/  MOV R14, 0x8 ;  /* 0x00000008000e7802 */ /* 0x000fe20000000f00 */
[----:B------:R-:W2:Y:S01]  /*9eb0*/  LDCU.64 UR8, c[0x4][0xb0] ;  /* 0x01001600ff0877ac */ /* 0x000ea20008000a00 */
[----:B------:R-:W-:Y:S02]  /*9ec0*/  HFMA2 R12, -RZ, RZ, 0, 5.9604644775390625e-08 ;  /* 0x00000001ff0c7431 */ /* 0x000fe400000001ff */
[----:B-1----:R-:W-:Y:S01]  /*9ed0*/  IMAD.MOV.U32 R8, RZ, RZ, 0x192 ;  /* 0x00000192ff087424 */ /* 0x002fe200078e00ff */
[----:B------:R-:W1:Y:S01]  /*9ee0*/  LDCU.64 UR6, c[0x4][0xb8] ;  /* 0x01001700ff0677ac */ /* 0x000e620008000a00 */
[----:B------:R-:W4:Y:S01]  /*9ef0*/  LDC.64 R14, c[0x4][R14] ;  /* 0x010000000e0e7b82 */ /* 0x000f220000000a00 */
[----:B------:R-:W-:Y:S01]  /*9f00*/  IMAD.MOV.U32 R13, RZ, RZ, RZ ;  /* 0x000000ffff0d7224 */ /* 0x000fe200078e00ff */
[----:B------:R-:W5:Y:S01]  /*9f10*/  LDCU.64 UR4, c[0x4][0x40] ;  /* 0x01000800ff0477ac */ /* 0x000f620008000a00 */
[----:B--2---:R-:W-:Y:S01]  /*9f20*/  IMAD.U32 R4, RZ, RZ, UR8 ;  /* 0x00000008ff047e24 */ /* 0x004fe2000f8e00ff */
[----:B------:R-:W-:Y:S01]  /*9f30*/  MOV R5, UR9 ;  /* 0x0000000900057c02 */ /* 0x000fe20008000f00 */
[----:B-1----:R-:W-:Y:S01]  /*9f40*/  IMAD.U32 R6, RZ, RZ, UR6 ;  /* 0x00000006ff067e24 */ /* 0x002fe2000f8e00ff */
[----:B------:R-:W-:Y:S01]  /*9f50*/  MOV R7, UR7 ;  /* 0x0000000700077c02 */ /* 0x000fe20008000f00 */
[----:B-----5:R-:W-:Y:S01]  /*9f60*/  IMAD.U32 R10, RZ, RZ, UR4 ;  /* 0x00000004ff0a7e24 */ /* 0x020fe2000f8e00ff */
[----:B------:R-:W-:-:S02]  /*9f70*/  MOV R11, UR5 ;  /* 0x00000005000b7c02 */ /* 0x000fc40008000f00 */
[----:B------:R-:W-:-:S07]  /*9f80*/  LEPC R20, `(.L_x_217) ;  /* 0x000000001014794e */ /* 0x000fce0000000000 */
[----:B---34-:R-:W-:Y:S05]  /*9f90*/  CALL.ABS.NOINC R14 ;  /* 0x000000000e007343 */ /* 0x018fea0003c00000 */
.L_x_217:
[----:B------:R-:W2:Y:S01]  /*9fa0*/  LDCU.64 UR4, c[0x0][0x880] ;  /* 0x00011000ff0477ac */ /* 0x000ea20008000a00 */
[----:B------:R-:W4:Y:S01]  /*9fb0*/  S2R R0, SR_SWINHI ;  /* 0x0000000000007919 */ /* 0x000f220000002f00 */
[----:B------:R-:W-:Y:S02]  /*9fc0*/  LOP3.LUT R27, R27, 0x190, RZ, 0xfc, !PT ;  /* 0x000001901b1b7812 */ /* 0x000fe400078efcff */
[----:B--2---:R-:W-:-:S04]  /*9fd0*/  ISETP.NE.U32.AND P0, PT, RZ, UR4, PT ;  /* 0x00000004ff007c0c */ /* 0x004fc8000bf05070 */
[----:B------:R-:W-:Y:S01]  /*9fe0*/  ISETP.NE.AND.EX P0, PT, RZ, UR5, PT, P0 ;  /* 0x00000005ff007c0c */ /* 0x000fe2000bf05300 */
[----:B------:R-:W-:Y:S05]  /*9ff0*/  WARPSYNC.ALL ;  /* 0x0000000000007948 */ /* 0x000fea0003800000 */
[----:B------:R-:W-:Y:S02]  /*a000*/  R2UR UR4, R27 ;  /* 0x000000001b0472ca */ /* 0x000fe400000e0000 */
[----:B------:R-:W-:Y:S02]  /*a010*/  MOV R28, R47 ;  /* 0x0000002f001c7202 */ /* 0x000fe40000000f00 */
[----:B----4-:R-:W-:-:S03]  /*a020*/  MOV R29, R0 ;  /* 0x00000000001d7202 */ /* 0x010fc60000000f00 */
[----:B------:R-:W-:-:S06]  /*a030*/  IMAD.WIDE.U32 R28, R26, 0x2, R28 ;  /* 0x000000021a1c7825 */ /* 0x000fcc00078e001c */
[----:B-1----:R-:W1:Y:S01]  /*a040*/  LDTM.x16 R4, tmem[UR4] ;  /* 0x00000004000479ee */ /* 0x002e620008240000 */
[C---:B------:R-:W-:Y:S02]  /*a050*/  IADD3 R26, P1, PT, R28.reuse, 0xc020, RZ ;  /* 0x0000c0201c1a7810 */ /* 0x040fe40007f3e0ff */
[----:B------:R-:W-:-:S03]  /*a060*/  IADD3 R3, P2, PT, R28, 0xc030, RZ ;  /* 0x0000c0301c037810 */ /* 0x000fc60007f5e0ff */
[--C-:B------:R-:W-:Y:S02]  /*a070*/  IMAD.X R27, RZ, RZ, R29.reuse, P1 ;  /* 0x000000ffff1b7224 */ /* 0x100fe400008e061d */
[----:B------:R-:W-:-:S05]  /*a080*/  IMAD.X R29, RZ, RZ, R29, P2 ;  /* 0x000000ffff1d7224 */ /* 0x000fca00010e061d */
[----:B------:R-:W-:-:S04]  /*a090*/  SHF.R.U64 R0, R3, 0x3, R29 ;  /* 0x0000000303007819 */ /* 0x000fc8000000121d */
[----:B------:R-:W-:Y:S01]  /*a0a0*/  LOP3.LUT R28, R3, 0x30, R0, 0x78, !PT ;  /* 0x00000030031c7812 */ /* 0x000fe200078e7800 */
[C---:B-1----:R-:W-:Y:S01]  /*a0b0*/  FMUL2 R20, R31.reuse.F32, R8.F32x2.HI_LO ;  /* 0x000000081f14724a */ /* 0x042fe20000040000 */
[C---:B------:R-:W-:Y:S01]  /*a0c0*/  SHF.R.U64 R9, R26.reuse, 0x3, R27 ;  /* 0x000000031a097819 */ /* 0x040fe2000000121b */
[C---:B------:R-:W-:Y:S02]  /*a0d0*/  FMUL2 R4, R31.reuse.F32, R4.F32x2.HI_LO ;  /* 0x000000041f04724a */ /* 0x040fe40000040000 */
[C---:B------:R-:W-:Y:S01]  /*a0e0*/  FMUL2 R6, R31.reuse.F32, R6.F32x2.HI_LO ;  /* 0x000000061f06724a */ /* 0x040fe20000040000 */
[----:B------:R-:W-:Y:S01]  /*a0f0*/  LOP3.LUT R26, R26, 0x30, R9, 0x78, !PT ;  /* 0x000000301a1a7812 */ /* 0x000fe200078e7809 */
[----:B------:R-:W-:Y:S01]  /*a100*/  FMUL2 R24, R31.F32, R10.F32x2.HI_LO ;  /* 0x0000000a1f18724a */ /* 0x000fe20000040000 */
[----:B------:R-:W-:Y:S01]  /*a110*/  F2FP.F16.F32.PACK_AB R8, R5, R4 ;  /* 0x000000040508723e */ /* 0x000fe200000000ff */
[----:B------:R-:W-:Y:S01]  /*a120*/  FMUL2 R12, R31.F32, R12.F32x2.HI_LO ;  /* 0x0000000c1f0c724a */ /* 0x000fe20000040000 */
[----:B------:R-:W-:Y:S01]  /*a130*/  F2FP.F16.F32.PACK_AB R9, R7, R6 ;  /* 0x000000060709723e */ /* 0x000fe200000000ff */
[----:B------:R-:W-:Y:S01]  /*a140*/  FMUL2 R14, R31.F32, R14.F32x2.HI_LO ;  /* 0x0000000e1f0e724a */ /* 0x000fe20000040000 */
[----:B------:R-:W-:Y:S01]  /*a150*/  F2FP.F16.F32.PACK_AB R10, R21, R20 ;  /* 0x00000014150a723e */ /* 0x000fe200000000ff */
[----:B------:R-:W-:Y:S01]  /*a160*/  FMUL2 R16, R31.F32, R16.F32x2.HI_LO ;  /* 0x000000101f10724a */ /* 0x000fe20000040000 */
[----:B------:R-:W-:Y:S01]  /*a170*/  F2FP.F16.F32.PACK_AB R11, R25, R24 ;  /* 0x00000018190b723e */ /* 0x000fe200000000ff */
[----:B------:R-:W-:Y:S01]  /*a180*/  FMUL2 R18, R31.F32, R18.F32x2.HI_LO ;  /* 0x000000121f12724a */ /* 0x000fe20000040000 */
[----:B------:R-:W-:-:S02]  /*a190*/  F2FP.F16.F32.PACK_AB R4, R13, R12 ;  /* 0x0000000c0d04723e */ /* 0x000fc400000000ff */
[----:B------:R-:W-:Y:S01]  /*a1a0*/  F2FP.F16.F32.PACK_AB R5, R15, R14 ;  /* 0x0000000e0f05723e */ /* 0x000fe200000000ff */
[----:B------:R1:W-:Y:S01]  /*a1b0*/  ST.E.128 desc[UR44][R26.64], R8 ;  /* 0x000000081a007985 */ /* 0x0003e2000c101d2c */
        /* <DEDUP_REMOVED lines=9> */
[----:B------:R-:W-:Y:S05]  /*a250*/  @!P0 BRA `(.L_x_218) ;  /* 0x0000000400388947 */ /* 0x000fea0003800000 */
[C---:B------:R-:W-:Y:S01]  /*a260*/  FSETP.GEU.AND P1, PT, R22.reuse, 1.175494350822287508e-38, PT ;  /* 0x008000001600780b */ /* 0x040fe20003f2e000 */
[----:B------:R-:W4:Y:S01]  /*a270*/  LDC R3, c[0x0][0x904] ;  /* 0x00024100ff037b82 */ /* 0x000f220000000800 */
[----:B------:R-:W-:Y:S01]  /*a280*/  MOV R0, 0x3e055027 ;  /* 0x3e05502700007802 */ /* 0x000fe20000000f00 */
[----:B------:R-:W5:Y:S01]  /*a290*/  LDCU.64 UR4, c[0x0][0x908] ;  /* 0x00012100ff0477ac */ /* 0x000f620008000a00 */
[----:B-1----:R-:W-:Y:S01]  /*a2a0*/  FSEL R7, RZ, -23, P1 ;  /* 0xc1b80000ff077808 */ /* 0x002fe20000800000 */
[----:B------:R-:W-:Y:S08]  /*a2b0*/  BSSY.RECONVERGENT B0, `(.L_x_218) ;  /* 0x0000048000007945 */ /* 0x000ff00003800200 */
[----:B------:R-:W-:-:S05]  /*a2c0*/  @!P1 FMUL R22, R22, 8388608 ;  /* 0x4b00000016169820 */ /* 0x000fca0000400000 */
[C---:B------:R-:W-:Y:S02]  /*a2d0*/  IADD3 R9, PT, PT, R22.reuse, -0x3f2aaaab, RZ ;  /* 0xc0d5555516097810 */ /* 0x040fe40007ffe0ff */
[C---:B------:R-:W-:Y:S02]  /*a2e0*/  FSETP.NEU.AND P1, PT, R22.reuse, RZ, PT ;  /* 0x000000ff1600720b */ /* 0x040fe40003f2d000 */
[----:B------:R-:W-:Y:S02]  /*a2f0*/  LOP3.LUT R9, R9, 0xff800000, RZ, 0xc0, !PT ;  /* 0xff80000009097812 */ /* 0x000fe400078ec0ff */
[----:B----4-:R-:W-:Y:S02]  /*a300*/  ISETP.NE.AND P0, PT, R3, 0x1, PT ;  /* 0x000000010300780c */ /* 0x010fe40003f05270 */
[-C--:B------:R-:W-:Y:S02]  /*a310*/  IADD3 R5, PT, PT, R22, -R9.reuse, RZ ;  /* 0x8000000916057210 */ /* 0x080fe40007ffe0ff */
[----:B------:R-:W-:-:S03]  /*a320*/  I2FP.F32.S32 R6, R9 ;  /* 0x0000000900067245 */ /* 0x000fc60000201400 */
[----:B------:R-:W-:Y:S02]  /*a330*/  FADD R5, R5, -1 ;  /* 0xbf80000005057421 */ /* 0x000fe40000000000 */
[----:B------:R-:W-:Y:S02]  /*a340*/  FFMA R6, R6, 1.1920928955078125e-07, R7 ;  /* 0x3400000006067823 */ /* 0x000fe40000000007 */
[----:B------:R-:W-:-:S04]  /*a350*/  FFMA R0, R5, -R0, 0.14084610342979431152 ;  /* 0x3e1039f605007423 */ /* 0x000fc80000000800 */
[----:B------:R-:W-:Y:S01]  /*a360*/  FFMA R4, R5, R0, -0.12148627638816833496 ;  /* 0xbdf8cdcc05047423 */ /* 0x000fe20000000000 */
[----:B-----5:R-:W-:Y:S01]  /*a370*/  IMAD.HI.U32 R0, R45, UR4, RZ ;  /* 0x000000042d007c27 */ /* 0x020fe2000f8e00ff */
[----:B------:R-:W1:Y:S03]  /*a380*/  LDCU UR4, c[0x0][0x380] ;  /* 0x00007000ff0477ac */ /* 0x000e660008000800 */
[C---:B------:R-:W-:Y:S01]  /*a390*/  FFMA R4, R5.reuse, R4, 0.13980610668659210205 ;  /* 0x3e0f295505047423 */ /* 0x040fe20000000004 */
[----:B------:R-:W-:Y:S01]  /*a3a0*/  SHF.R.U32.HI R0, RZ, UR5, R0 ;  /* 0x00000005ff007c19 */ /* 0x000fe20008011600 */
[----:B------:R-:W4:Y:S02]  /*a3b0*/  LDCU UR5, c[0x0][0x700] ;  /* 0x0000e000ff0577ac */ /* 0x000f240008000800 */
[----:B------:R-:W-:Y:S01]  /*a3c0*/  FFMA R4, R5, R4, -0.16684235632419586182 ;  /* 0xbe2ad8b905047423 */ /* 0x000fe20000000004 */
[----:B------:R-:W-:-:S03]  /*a3d0*/  SEL R0, R45, R0, !P0 ;  /* 0x000000002d007207 */ /* 0x000fc60004000000 */
[C---:B------:R-:W-:Y:S01]  /*a3e0*/  FFMA R4, R5.reuse, R4, 0.20012299716472625732 ;  /* 0x3e4ced0b05047423 */ /* 0x040fe20000000004 */
[----:B------:R-:W-:Y:S02]  /*a3f0*/  ISETP.GT.U32.AND P0, PT, R22, 0x7f7fffff, PT ;  /* 0x7f7fffff1600780c */ /* 0x000fe40003f04070 */
[----:B------:R-:W-:Y:S01]  /*a400*/  IADD3 R0, PT, PT, -R0, RZ, RZ ;  /* 0x000000ff00007210 */ /* 0x000fe20007ffe1ff */
[----:B------:R-:W-:-:S04]  /*a410*/  FFMA R4, R5, R4, -0.24999669194221496582 ;  /* 0xbe7fff2205047423 */ /* 0x000fc80000000004 */
[----:B------:R-:W-:Y:S01]  /*a420*/  FFMA R4, R5, R4, 0.33333182334899902344 ;  /* 0x3eaaaa7805047423 */ /* 0x000fe20000000004 */
[----:B------:R-:W-:Y:S01]  /*a430*/  IMAD R7, R3, R0, R45 ;  /* 0x0000000003077224 */ /* 0x000fe200078e022d */
[----:B------:R-:W-:Y:S02]  /*a440*/  MOV R3, 0x7f800000 ;  /* 0x7f80000000037802 */ /* 0x000fe40000000f00 */
[----:B------:R-:W-:Y:S02]  /*a450*/  FFMA R4, R5, R4, -0.5 ;  /* 0xbf00000005047423 */ /* 0x000fe40000000004 */
[----:B------:R-:W-:Y:S02]  /*a460*/  LEA R7, R7, R44, 0x8 ;  /* 0x0000002c07077211 */ /* 0x000fe400078e40ff */
[----:B------:R-:W-:-:S04]  /*a470*/  FMUL R4, R5, R4 ;  /* 0x0000000405047220 */ /* 0x000fc80000400000 */
[----:B------:R-:W-:-:S04]  /*a480*/  FFMA R5, R5, R4, R5 ;  /* 0x0000000405057223 */ /* 0x000fc80000000005 */
[----:B------:R-:W-:Y:S01]  /*a490*/  FFMA R5, R6, 0.69314718246459960938, R5 ;  /* 0x3f31721806057823 */ /* 0x000fe20000000005 */
[----:B------:R-:W-:Y:S01]  /*a4a0*/  @P0 FFMA R5, R22, R3, +INF ;  /* 0x7f80000016050423 */ /* 0x000fe20000000003 */
[----:B------:R-:W-:-:S04]  /*a4b0*/  IADD3 R3, PT, PT, R7, 0x80, RZ ;  /* 0x0000008007037810 */ /* 0x000fc80007ffe0ff */
[----:B-1----:R-:W-:Y:S02]  /*a4c0*/  ISETP.GE.AND P0, PT, R3, UR4, PT ;  /* 0x0000000403007c0c */ /* 0x002fe4000bf06270 */
[----:B------:R-:W-:-:S05]  /*a4d0*/  FSEL R0, R5, -INF , P1 ;  /* 0xff80000005007808 */ /* 0x000fca0000800000 */
[----:B----4-:R-:W-:-:S06]  /*a4e0*/  FFMA R23, R23, UR5, R0 ;  /* 0x0000000517177c23 */ /* 0x010fcc0008000000 */
[----:B------:R-:W-:Y:S05]  /*a4f0*/  @P0 BRA `(.L_x_219) ;  /* 0x00000000008c0947 */ /* 0x000fea0003800000 */
[----:B------:R-:W1:Y:S01]  /*a500*/  LDC R7, c[0x0][0x38c] ;  /* 0x0000e300ff077b82 */ /* 0x000e620000000800 */
[----:B------:R-:W4:Y:S01]  /*a510*/  LDCU UR6, c[0x0][0x890] ;  /* 0x00011200ff0677ac */ /* 0x000f220008000800 */
[----:B------:R-:W5:Y:S01]  /*a520*/  LDCU.64 UR4, c[0x0][0x888] ;  /* 0x00011100ff0477ac */ /* 0x000f620008000a00 */
[----:B----4-:R-:W-:Y:S01]  /*a530*/  IMAD R3, R40, UR6, R3 ;  /* 0x0000000628037c24 */ /* 0x010fe2000f8e0203 */
[----:B-1----:R-:W-:-:S04]  /*a540*/  IABS R5, R7 ;  /* 0x0000000700057213 */ /* 0x002fc80000000000 */
[----:B------:R-:W1:Y:S08]  /*a550*/  I2F.RP R10, R5 ;  /* 0x00000005000a7306 */ /* 0x000e700000209400 */
[----:B-1----:R-:W1:Y:S02]  /*a560*/  MUFU.RCP R8, R10 ;  /* 0x0000000a00087308 */ /* 0x002e640000001000 */
[----:B-1----:R-:W-:-:S06]  /*a570*/  IADD3 R8, PT, PT, R8, 0xffffffe, RZ ;  /* 0x0ffffffe08087810 */ /* 0x002fcc0007ffe0ff */
[----:B------:R1:W4:Y:S02]  /*a580*/  F2I.FTZ.U32.TRUNC.NTZ R9, R8 ;  /* 0x0000000800097305 */ /* 0x000324000021f000 */
[----:B-1----:R-:W-:Y:S02]  /*a590*/  HFMA2 R8, -RZ, RZ, 0, 0 ;  /* 0x00000000ff087431 */ /* 0x002fe400000001ff */
[----:B----4-:R-:W-:-:S04]  /*a5a0*/  IMAD.MOV R0, RZ, RZ, -R9 ;  /* 0x000000ffff007224 */ /* 0x010fc800078e0a09 */
        /* <DEDUP_REMOVED lines=19> */
[----:B-----5:R-:W-:-:S04]  /*a6e0*/  IMAD R3, R4, UR5, R3 ;  /* 0x0000000504037c24 */ /* 0x020fc8000f8e0203 */
[----:B------:R-:W-:-:S04]  /*a6f0*/  IMAD R0, R7, R0, R2 ;  /* 0x0000000007007224 */ /* 0x000fc800078e0202 */
[----:B------:R-:W-:-:S04]  /*a700*/  IMAD R3, R0, UR4, R3 ;  /* 0x0000000400037c24 */ /* 0x000fc8000f8e0203 */
[----:B-1----:R-:W-:-:S05]  /*a710*/  IMAD.WIDE R8, R3, 0x4, R8 ;  /* 0x0000000403087825 */ /* 0x002fca00078e0208 */
[----:B------:R1:W-:Y:S02]  /*a720*/  STG.E desc[UR44][R8.64], R23 ;  /* 0x0000001708007986 */ /* 0x0003e4000c10192c */
.L_x_219:
[----:B------:R-:W-:Y:S05]  /*a730*/  BSYNC.RECONVERGENT B0 ;  /* 0x0000000000007941 */ /* 0x000fea0003800200 */
.L_x_218:
[----:B------:R-:W-:Y:S01]  /*a740*/  UISETP.NE.AND UP0, UPT, UR41, URZ, UPT ;  /* 0x000000ff2900728c */ /* 0x000fe2000bf05270 */
[----:B------:R-:W-:-:S08]  /*a750*/  NOP ;  /* 0x0000000000007918 */ /* 0x000fd00000000000 */
[----:B------:R-:W-:Y:S05]  /*a760*/  BRA.U UP0, `(.L_x_220) ;  /* 0x0000000100087547 */ /* 0x000fea000b800000 */
[----:B------:R-:W-:Y:S05]  /*a770*/  BPT.TRAP 0x1 ;  /* 0x000000040000795c */ /* 0x000fea0000300000 */
[----:B------:R-:W-:Y:S05]  /*a780*/  BPT.TRAP 0x1 ;  /* 0x000000040000795c */ /* 0x000fea0000300000 */
.L_x_220:
[----:B------:R-:W-:Y:S01]  /*a790*/  IADD3 R3, PT, PT, R47, 0xe0a8, RZ ;  /* 0x0000e0a82f037810 */ /* 0x000fe20007ffe0ff */
[----:B------:R-:W-:-:S03]  /*a7a0*/  UISETP.NE.AND UP0, UPT, UR41, URZ, UPT ;  /* 0x000000ff2900728c */ /* 0x000fc6000bf05270 */
[----:B------:R-:W-:-:S04]  /*a7b0*/  PRMT R3, R48, 0x654, R3 ;  /* 0x0000065430037816 */ /* 0x000fc80000000003 */
[----:B--2---:R2:W-:Y:S02]  /*a7c0*/  SYNCS.ARRIVE.TRANS64.RED.A1T0 RZ, [R3+URZ], RZ ;  /* 0x000000ff03ff79a7 */ /* 0x0045e400081004ff */
[----:B------:R-:W-:Y:S05]  /*a7d0*/  BRA.U UP0, `(.L_x_221) ;  /* 0x0000000100047547 */ /* 0x000fea000b800000 */
[----:B------:R-:W-:Y:S05]  /*a7e0*/  BPT.TRAP 0x1 ;  /* 0x000000040000795c */ /* 0x000fea0000300000 */
.L_x_221:
[----:B------:R4:W-:Y:S01]  /*a7f0*/  SYNCS.ARRIVE.TRANS64.A1T0 RZ, [R47+URZ+0xe0b8], RZ ;  /* 0x00e0b8ff2fff79a7 */ /* 0x0009e200081000ff */
[----:B------:R-:W-:Y:S01]  /*a800*/  LOP3.LUT R43, R43, 0x1, RZ, 0x3c, !PT ;  /* 0x000000012b2b7812 */ /* 0x000fe200078e3cff */
[----:B------:R-:W-:Y:S01]  /*a810*/  ULOP3.LUT UR43, UR43, 0x1, URZ, 0x3c, !UPT ;  /* 0x000000012b2b7892 */ /* 0x000fe2000f8e3cff */
[----:B------:R-:W-:-:S11]  /*a820*/  IADD3 R22, PT, PT, R49, 0x2, RZ ;  /* 0x0000000231167810 */ /* 0x000fd60007ffe0ff */
.L_x_92:
[----:B------:R-:W-:Y:S05]  /*a830*/  BSYNC B7 ;  /* 0x0000000000077941 */ /* 0x000fea0003800000 */
.L_x_91:
[----:B------:R-:W5:Y:S01]  /*a840*/  LDCU UR4, c[0x0][0x900] ;  /* 0x00012000ff0477ac */ /* 0x000f620008000800 */
[----:B------:R-:W-:-:S04]  /*a850*/  IADD3 R45, PT, PT, R45, UR36, RZ ;  /* 0x000000242d2d7c10 */ /* 0x000fc8000fffe0ff */
[----:B-----5:R-:W-:-:S13]  /*a860*/  ISETP.GE.AND P0, PT, R45, UR4, PT ;  /* 0x000000042d007c0c */ /* 0x020fda000bf06270 */
[----:B------:R-:W-:Y:S05]  /*a870*/  @!P0 BRA `(.L_x_222) ;  /* 0xffffff98009c8947 */ /* 0x000fea000383ffff */
[----:B------:R-:W-:Y:S05]  /*a880*/  BSYNC B8 ;  /* 0x0000000000087941 */ /* 0x000fea0003800000 */
.L_x_90:
[----:B------:R-:W-:Y:S05]  /*a890*/  EXIT ;  /* 0x000000000000794d */ /* 0x000fea0003800000 */
.L_x_27:
[----:B------:R-:W-:-:S08]  /*a8a0*/  NOP ;  /* 0x0000000000007918 */ /* 0x000fd00000000000 */
[----:B------:R-:W1:Y:S02]  /*a8b0*/  USETMAXREG.TRY_ALLOC.CTAPOOL UP0, 0xc0 ;  /* 0x000000c0000079c8 */ /* 0x000e640008000600 */
[----:B-1----:R-:W-:Y:S05]  /*a8c0*/  BRA.U !UP0, `(.L_x_27) ;  /* 0xfffffffd08f47547 */ /* 0x002fea000b83ffff */
[----:B------:R-:W1:Y:S08]  /*a8d0*/  LDC R0, c[0x0][0x900] ;  /* 0x00024000ff007b82 */ /* 0x000e700000000800 */
[----:B------:R-:W2:Y:S01]  /*a8e0*/  S2UR UR38, SR_CgaCtaId ;  /* 0x00000000002679c3 */ /* 0x000ea20000008800 */
[----:B-1----:R-:W-:-:S13]  /*a8f0*/  ISETP.LE.AND P0, PT, R0, UR36, PT ;  /* 0x0000002400007c0c */ /* 0x002fda000bf03270 */
[----:B--2---:R-:W-:Y:S05]  /*a900*/  @P0 EXIT ;  /* 0x000000000000094d */ /* 0x004fea0003800000 */
[----:B------:R-:W-:Y:S02]  /*a910*/  UISETP.NE.AND UP0, UPT, UR50, URZ, UPT ;  /* 0x000000ff3200728c */ /* 0x000fe4000bf05270 */
[----:B------:R-:W-:Y:S01]  /*a920*/  USHF.L.U32 UR41, UR8, 0x3, URZ ;  /* 0x0000000308297899 */ /* 0x000fe200080006ff */
[----:B------:R-:W-:Y:S01]  /*a930*/  UMOV UR40, 0x400 ;  /* 0x0000040000287882 */ /* 0x000fe20000000000 */
[----:B------:R-:W-:Y:S02]  /*a940*/  USEL UR43, UR7, UR6, UP0 ;  /* 0x00000006072b7287 */ /* 0x000fe40008000000 */
[----:B------:R-:W-:Y:S02]  /*a950*/  ULEA UR40, UR38, UR40, 0x18 ;  /* 0x0000002826287291 */ /* 0x000fe4000f8ec0ff */
[----:B------:R-:W-:Y:S02]  /*a960*/  ULOP3.LUT UR9, UR41, 0x8, URZ, 0x3c, !UPT ;  /* 0x0000000829097892 */ /* 0x000fe4000f8e3cff */
[----:B------:R-:W-:-:S02]  /*a970*/  UIADD3 UR41, UPT, UPT, UR41, 0xe0d0, UR40 ;  /* 0x0000e0d029297890 */ /* 0x000fc4000fffe028 */
[----:B------:R-:W-:Y:S02]  /*a980*/  USEL UR42, UR4, UR5, UP0 ;  /* 0x00000005042a7287 */ /* 0x000fe40008000000 */
[----:B------:R-:W-:Y:S02]  /*a990*/  ULOP3.LUT UR43, UR43, 0x1, URZ, 0xc0, !UPT ;  /* 0x000000012b2b7892 */ /* 0x000fe4000f8ec0ff */
[----:B------:R-:W-:Y:S01]  /*a9a0*/  UIADD3 UR40, UPT, UPT, UR9, 0xe0d0, UR40 ;  /* 0x0000e0d009287890 */ /* 0x000fe2000fffe028 */
[----:B------:R-:W-:Y:S01]  /*a9b0*/  UMOV UR48, URZ ;  /* 0x000000ff00307c82 */ /* 0x000fe20008000000 */
[----:B------:R-:W-:Y:S01]  /*a9c0*/  UMOV UR47, 0x1 ;  /* 0x00000001002f7882 */ /* 0x000fe20000000000 */
[----:B------:R-:W-:Y:S01]  /*a9d0*/  UMOV UR46, 0x1 ;  /* 0x00000001002e7882 */ /* 0x000fe20000000000 */
[----:B------:R-:W-:-:S08]  /*a9e0*/  UMOV UR45, URZ ;  /* 0x000000ff002d7c82 */ /* 0x000fd00008000000 */
.L_x_272:
[----:B-1----:R-:W1:Y:S01]  /*a9f0*/  LDCU.64 UR6, c[0x0][0x908] ;  /* 0x00012100ff0677ac */ /* 0x002e620008000a00 */
[----:B--2---:R-:W2:Y:S01]  /*aa00*/  LDCU UR8, c[0x0][0x904] ;  /* 0x00012080ff0877ac */ /* 0x004ea20008000800 */
[----:B---3--:R-:W3:Y:S01]  /*aa10*/  LDCU.64 UR4, c[0x0][0x380] ;  /* 0x00007000ff0477ac */ /* 0x008ee20008000a00 */
[----:B-1----:R-:W-:Y:S02]  /*aa20*/  UIMAD.WIDE.U32 UR10, UR36, UR6, URZ ;  /* 0x00000006240a72a5 */ /* 0x002fe4000f8e00ff */
[----:B--2---:R-:W-:Y:S02]  /*aa30*/  UISETP.NE.AND UP0, UPT, UR8, 0x1, UPT ;  /* 0x000000010800788c */ /* 0x004fe4000bf05270 */
[----:B------:R-:W-:-:S04]  /*aa40*/  USHF.R.U32.HI UR6, URZ, UR7, UR11 ;  /* 0x00000007ff067299 */ /* 0x000fc8000801160b */
[----:B------:R-:W-:Y:S02]  /*aa50*/  USEL UR6, UR36, UR6, !UP0 ;  /* 0x0000000624067287 */ /* 0x000fe4000c000000 */
[----:B---3--:R-:W-:Y:S02]  /*aa60*/  UISETP.NE.AND UP0, UPT, UR5, URZ, UPT ;  /* 0x000000ff0500728c */ /* 0x008fe4000bf05270 */
[----:B------:R-:W-:-:S04]  /*aa70*/  UIADD3 UR6, UPT, UPT, -UR6, URZ, URZ ;  /* 0x000000ff06067290 */ /* 0x000fc8000fffe1ff */
[----:B------:R-:W-:-:S04]  /*aa80*/  UIMAD UR6, UR8, UR6, UR36 ;  /* 0x00000006080672a4 */ /* 0x000fc8000f8e0224 */
[----:B------:R-:W-:-:S04]  /*aa90*/  USHF.L.U32 UR6, UR6, 0x8, URZ ;  /* 0x0000000806067899 */ /* 0x000fc800080006ff */
[----:B------:R-:W-:-:S09]  /*aaa0*/  UISETP.GE.OR UP0, UPT, UR6, UR4, !UP0 ;  /* 0x000000040600728c */ /* 0x000fd2000c706670 */
[----:B------:R-:W-:Y:S05]  /*aab0*/  BRA.U UP0, `(.L_x_223) ;  /* 0x000000a500ac7547 */ /* 0x000fea000b800000 */
[----:B------:R-:W-:Y:S02]  /*aac0*/  UIADD3 UR4, UPT, UPT, UR5, 0x7f, URZ ;  /* 0x0000007f05047890 */ /* 0x000fe4000fffe0ff */
[----:B------:R-:W-:Y:S02]  /*aad0*/  ULOP3.LUT UP0, URZ, UR5, 0x7f, URZ, 0xc0, !UPT ;  /* 0x0000007f05ff7892 */ /* 0x000fe4000f80c0ff */
[----:B------:R-:W-:-:S04]  /*aae0*/  USHF.R.S32.HI UR5, URZ, 0x1f, UR4 ;  /* 0x0000001fff057899 */ /* 0x000fc80008011404 */
[----:B------:R-:W-:-:S05]  /*aaf0*/  ULEA.HI UR4, UR5, UR4, URZ, 0x7 ;  /* 0x0000000405047291 */ /* 0x000fca000f8f38ff */
[----:B------:R-:W-:Y:S02]  /*ab00*/  @UP0 ULEA.HI.SX32 UR53, UR4, 0xffffffff, 0x19 ;  /* 0xffffffff04350891 */ /* 0x000fe4000f8fcaff */
[----:B------:R-:W-:Y:S02]  /*ab10*/  @!UP0 USHF.R.S32.HI UR53, URZ, 0x7, UR4 ;  /* 0x00000007ff358899 */ /* 0x000fe40008011404 */
[----:B------:R-:W-:-:S09]  /*ab20*/  UISETP.NE.AND UP0, UPT, UR43, URZ, UPT ;  /* 0x000000ff2b00728c */ /* 0x000fd2000bf05270 */
[----:B------:R-:W-:Y:S05]  /*ab30*/  BRA.U UP0, `(.L_x_224) ;  /* 0x0000000100047547 */ /* 0x000fea000b800000 */
[----:B------:R-:W-:Y:S05]  /*ab40*/  BPT.TRAP 0x1 ;  /* 0x000000040000795c */ /* 0x000fea0000300000 */
.L_x_224:
[----:B------:R-:W1:Y:S01]  /*ab50*/  S2UR UR4, SR_CgaCtaId ;  /* 0x00000000000479c3 */ /* 0x000e620000008800 */
[----:B------:R-:W-:Y:S01]  /*ab60*/  UISETP.NE.AND UP0, UPT, UR50, URZ, UPT ;  /* 0x000000ff3200728c */ /* 0x000fe2000bf05270 */
[----:B------:R-:W-:Y:S02]  /*ab70*/  UMOV UR5, 0x400 ;  /* 0x0000040000057882 */ /* 0x000fe40000000000 */
[----:B-1----:R-:W-:Y:S02]  /*ab80*/  ULEA UR4, UR4, UR5, 0x18 ;  /* 0x0000000504047291 */ /* 0x002fe4000f8ec0ff */
[----:B------:R-:W-:Y:S02]  /*ab90*/  USEL UR5, UR46, UR47, UP0 ;  /* 0x0000002f2e057287 */ /* 0x000fe40008000000 */
[----:B------:R-:W-:-:S04]  /*aba0*/  UIADD3 UR6, UPT, UPT, UR4, 0xe088, URZ ;  /* 0x0000e08804067890 */ /* 0x000fc8000fffe0ff */
[----:B------:R-:W-:Y:S01]  /*abb0*/  @UP0 UIADD3 UR6, UPT, UPT, UR4, 0xe078, URZ ;  /* 0x0000e07804060890 */ /* 0x000fe2000fffe0ff */
[----:B------:R-:W-:-:S04]  /*abc0*/  MOV R3, UR5 ;  /* 0x0000000500037c02 */ /* 0x000fc80008000f00 */
[----:B------:R-:W-:-:S04]  /*abd0*/  SHF.L.U32 R3, R3, 0x1f, RZ ;  /* 0x0000001f03037819 */ /* 0x000fc800000006ff */
[----:B------:R-:W1:Y:S02]  /*abe0*/  SYNCS.PHASECHK.TRANS64.TRYWAIT P0, [UR6], R3 ;  /* 0x00000003ff0075a7 */ /* 0x000e640008001106 */
[----:B-1----:R-:W-:Y:S05]  /*abf0*/  @!P0 BRA `(.L_x_225) ;  /* 0x000000e400588947 */ /* 0x002fea0003800000 */
.L_x_429:
[----:B------:R-:W-:Y:S01]  /*ac00*/  UISETP.GE.AND UP0, UPT, UR53, 0x1, UPT ;  /* 0x000000013500788c */ /* 0x000fe2000bf06270 */
[----:B------:R-:W-:Y:S01]  /*ac10*/  HFMA2 R16, -RZ, RZ, 0, 0 ;  /* 0x00000000ff107431 */ /* 0x000fe200000001ff */
[----:B------:R-:W-:Y:S01]  /*ac20*/  MOV R17, 0xff800000 ;  /* 0xff80000000117802 */ /* 0x000fe20000000f00 */
[----:B------:R-:W-:-:S06]  /*ac30*/  UMOV UR44, URZ ;  /* 0x000000ff002c7c82 */ /* 0x000fcc0008000000 */
[----:B------:R-:W-:Y:S05]  /*ac40*/  BRA.U !UP0, `(.L_x_226) ;  /* 0x0000004508687547 */ /* 0x000fea000b800000 */
[----:B------:R-:W-:Y:S01]  /*ac50*/  MOV R16, RZ ;  /* 0x000000ff00107202 */ /* 0x000fe20000000f00 */
[----:B------:R-:W-:Y:S01]  /*ac60*/  USHF.L.U32 UR44, UR53, 0x7, URZ ;  /* 0x00000007352c7899 */ /* 0x000fe200080006ff */
[----:B------:R-:W-:Y:S01]  /*ac70*/  MOV R156, 0xff800000 ;  /* 0xff800000009c7802 */ /* 0x000fe20000000f00 */
[----:B------:R-:W2:Y:S01]  /*ac80*/  LDCU UR39, c[0x0][0x704] ;  /* 0x0000e080ff2777ac */ /* 0x000ea20008000800 */
[----:B------:R-:W3:Y:S01]  /*ac90*/  LDCU UR37, c[0x0][0x384] ;  /* 0x00007080ff2577ac */ /* 0x000ee20008000800 */
[----:B------:R-:W-:-:S08]  /*aca0*/  UIADD3 UR53, UPT, UPT, UR53, -0x1, URZ ;  /* 0xffffffff35357890 */ /* 0x000fd0000fffe0ff */
.L_x_247:
[----:B------:R-:W4:Y:S01]  /*acb0*/  S2R R2, SR_TID.X ;  /* 0x0000000000027919 */ /* 0x000f220000002100 */
[----:B------:R-:W-:Y:S01]  /*acc0*/  UISETP.NE.AND UP0, UPT, UR50, URZ, UPT ;  /* 0x000000ff3200728c */ /* 0x000fe2000bf05270 */
[----:B------:R-:W-:-:S03]  /*acd0*/  UMOV UR4, 0x20 ;  /* 0x0000002000047882 */ /* 0x000fc60000000000 */
[----:B------:R-:W-:Y:S01]  /*ace0*/  USEL UR4, UR4, 0xa0, UP0 ;  /* 0x000000a004047887 */ /* 0x000fe20008000000 */
[----:B----4-:R-:W-:-:S05]  /*acf0*/  IMAD.U32 R18, R2, 0x10000, RZ ;  /* 0x0001000002127824 */ /* 0x010fca00078e00ff */
[----:B------:R-:W-:-:S05]  /*ad00*/  LOP3.LUT R18, R18, 0x600000, RZ, 0xc0, !PT ;  /* 0x0060000012127812 */ /* 0x000fca00078ec0ff */
[----:B-1----:R-:W-:Y:S01]  /*ad10*/  VIADD R0, R18, UR4 ;  /* 0x0000000412007c36 */ /* 0x002fe20008000000 */
[----:B------:R-:W-:Y:S02]  /*ad20*/  USEL UR4, UR45, UR48, UP0 ;  /* 0x000000302d047287 */ /* 0x000fe40008000000 */
[----:B------:R-:W-:-:S03]  /*ad30*/  UISETP.GT.U32.AND UP0, UPT, UR42, 0x1, UPT ;  /* 0x000000012a00788c */ /* 0x000fc6000bf04070 */
[----:B------:R-:W1:Y:S02]  /*ad40*/  SHFL.IDX PT, R0, R0, RZ, 0x1f ;  /* 0x00001fff00007589 */ /* 0x000e6400000e0000 */
[----:B-1----:R-:W-:-:S04]  /*ad50*/  R2UR UR52, R0 ;  /* 0x00000000003472ca */ /* 0x002fc800000e0000 */
[----:B--2---:R-:W-:Y:S11]  /*ad60*/  BRA.U UP0, `(.L_x_227) ;  /* 0x0000000100047547 */ /* 0x004ff6000b800000 */
[----:B--23--:R-:W-:Y:S05]  /*ad70*/  BPT.TRAP 0x1 ;  /* 0x000000040000795c */ /* 0x00cfea0000300000 */
.L_x_227:
[----:B------:R-:W1:Y:S01]  /*ad80*/  S2UR UR51, SR_CgaCtaId ;  /* 0x00000000003379c3 */ /* 0x000e620000008800 */
[----:B------:R-:W-:Y:S01]  /*ad90*/  UISETP.NE.AND UP0, UPT, UR50, URZ, UPT ;  /* 0x000000ff3200728c */ /* 0x000fe2000bf05270 */
[----:B------:R-:W-:Y:S01]  /*ada0*/  IMAD.U32 R3, RZ, RZ, UR4 ;  /* 0x00000004ff037e24 */ /* 0x000fe2000f8e00ff */
[----:B------:R-:W-:Y:S01]  /*adb0*/  UMOV UR5, 0x400 ;  /* 0x0000040000057882 */ /* 0x000fe20000000000 */
[----:B------:R-:W-:Y:S01]  /*adc0*/  SHF.R.U32.HI R2, RZ, 0x5, R2 ;  /* 0x00000005ff027819 */ /* 0x000fe20000011602 */
[----:B------:R-:W-:Y:S01]  /*add0*/  USEL UR4, URZ, 0x80, UP0 ;  /* 0x00000080ff047887 */ /* 0x000fe20008000000 */
[----:B------:R-:W-:Y:S02]  /*ade0*/  SHF.R.U32.HI R22, RZ, 0x15, R18 ;  /* 0x00000015ff167819 */ /* 0x000fe40000011612 */
[----:B------:R-:W-:Y:S02]  /*adf0*/  SHF.L.U32 R3, R3, 0x1f, RZ ;  /* 0x0000001f03037819 */ /* 0x000fe400000006ff */
[----:B------:R-:W-:-:S02]  /*ae00*/  LOP3.LUT R19, R2, 0x3, RZ, 0xc0, !PT ;  /* 0x0000000302137812 */ /* 0x000fc400078ec0ff */
[----:B------:R-:W-:Y:S02]  /*ae10*/  LOP3.LUT R18, R18, UR4, RZ, 0xfc, !PT ;  /* 0x0000000412127c12 */ /* 0x000fe4000f8efcff */
[----:B------:R-:W-:Y:S01]  /*ae20*/  ISETP.NE.AND P0, PT, R19, R22, PT ;  /* 0x000000161300720c */ /* 0x000fe20003f05270 */
[----:B-1----:R-:W-:-:S04]  /*ae30*/  ULEA UR51, UR51, UR5, 0x18 ;  /* 0x0000000533337291 */ /* 0x002fc8000f8ec0ff */
[----:B------:R-:W-:Y:S02]  /*ae40*/  UIADD3 UR5, UPT, UPT, UR51, 0xe060, URZ ;  /* 0x0000e06033057890 */ /* 0x000fe4000fffe0ff */
[----:B------:R-:W-:-:S09]  /*ae50*/  @UP0 UIADD3 UR5, UPT, UPT, UR51, 0xe050, URZ ;  /* 0x0000e05033050890 */ /* 0x000fd2000fffe0ff */
[----:B------:R-:W1:Y:S02]  /*ae60*/  SYNCS.PHASECHK.TRANS64.TRYWAIT P1, [UR5], R3 ;  /* 0x00000003ff0075a7 */ /* 0x000e640008021105 */
[----:B-1----:R-:W-:Y:S05]  /*ae70*/  @!P1 BRA `(.L_x_228) ;  /* 0x000000e000d09947 */ /* 0x002fea0003800000 */
.L_x_431:
[----:B------:R-:W-:Y:S05]  /*ae80*/  @!P0 BRA `(.L_x_229) ;  /* 0x0000000000408947 */ /* 0x000fea0003800000 */
[----:B------:R-:W-:Y:S01]  /*ae90*/  MOV R14, 0x8 ;  /* 0x00000008000e7802 */ /* 0x000fe20000000f00 */
[----:B------:R-:W4:Y:S01]  /*aea0*/  LDCU.64 UR6, c[0x4][0xb0] ;  /* 0x01001600ff0677ac */ /* 0x000f220008000a00 */
[----:B------:R-:W-:Y:S02]  /*aeb0*/  HFMA2 R12, -RZ, RZ, 0, 5.9604644775390625e-08 ;  /* 0x00000001ff0c7431 */ /* 0x000fe400000001ff */
[----:B------:R-:W-:Y:S01]  /*aec0*/  IMAD.MOV.U32 R8, RZ, RZ, 0x192 ;  /* 0x00000192ff087424 */ /* 0x000fe200078e00ff */
[----:B------:R-:W5:Y:S01]  /*aed0*/  LDCU.64 UR4, c[0x4][0xb8] ;  /* 0x01001700ff0477ac */ /* 0x000f620008000a00 */
[----:B------:R-:W1:Y:S01]  /*aee0*/  LDC.64 R14, c[0x4][R14] ;  /* 0x010000000e0e7b82 */ /* 0x000e620000000a00 */
[----:B------:R-:W-:Y:S01]  /*aef0*/  IMAD.MOV.U32 R13, RZ, RZ, RZ ;  /* 0x000000ffff0d7224 */ /* 0x000fe200078e00ff */
[----:B------:R-:W2:Y:S01]  /*af00*/  LDCU.64 UR8, c[0x4][0x10] ;  /* 0x01000200ff0877ac */ /* 0x000ea20008000a00 */
[----:B----4-:R-:W-:Y:S01]  /*af10*/  IMAD.U32 R4, RZ, RZ, UR6 ;  /* 0x00000006ff047e24 */ /* 0x010fe2000f8e00ff */
[----:B------:R-:W-:Y:S01]  /*af20*/  MOV R5, UR7 ;  /* 0x0000000700057c02 */ /* 0x000fe20008000f00 */
[----:B-----5:R-:W-:Y:S01]  /*af30*/  IMAD.U32 R6, RZ, RZ, UR4 ;  /* 0x00000004ff067e24 */ /* 0x020fe2000f8e00ff */
[----:B------:R-:W-:Y:S01]  /*af40*/  MOV R7, UR5 ;  /* 0x0000000500077c02 */ /* 0x000fe20008000f00 */
[----:B--2---:R-:W-:Y:S01]  /*af50*/  IMAD.U32 R10, RZ, RZ, UR8 ;  /* 0x00000008ff0a7e24 */ /* 0x004fe2000f8e00ff */
[----:B------:R-:W-:-:S02]  /*af60*/  MOV R11, UR9 ;  /* 0x00000009000b7c02 */ /* 0x000fc40008000f00 */
[----:B------:R-:W-:-:S07]  /*af70*/  LEPC R20, `(.L_x_229) ;  /* 0x000000001014794e */ /* 0x000fce0000000000 */
[----:B-1-3--:R-:W-:Y:S05]  /*af80*/  CALL.ABS.NOINC R14 ;  /* 0x000000000e007343 */ /* 0x00afea0003c00000 */
.L_x_229:
[C---:B-1----:R-:W-:Y:S01]  /*af90*/  VIADD R0, R18.reuse, 0x20 ;  /* 0x0000002012007836 */ /* 0x042fe20000000000 */
[----:B------:R-:W-:Y:S05]  /*afa0*/  WARPSYNC.ALL ;  /* 0x0000000000007948 */ /* 0x000fea0003800000 */
[----:B------:R-:W-:Y:S02]  /*afb0*/  SHF.R.U32.HI R0, RZ, 0x15, R0 ;  /* 0x00000015ff007819 */ /* 0x000fe40000011600 */
[----:B------:R-:W-:Y:S02]  /*afc0*/  R2UR UR4, R18 ;  /* 0x00000000120472ca */ /* 0x000fe400000e0000 */
[----:B------:R-:W-:-:S11]  /*afd0*/  ISETP.NE.AND P0, PT, R19, R0, PT ;  /* 0x000000001300720c */ /* 0x000fd60003f05270 */
[----:B------:R-:W1:Y:S02]  /*afe0*/  LDTM.x32 R124, tmem[UR4] ;  /* 0x00000004007c79ee */ /* 0x000e6400082c0000 */
[----:B-1----:R-:W-:Y:S05]  /*aff0*/  @!P0 BRA `(.L_x_230) ;  /* 0x0000000000408947 */ /* 0x002fea0003800000 */
[----:B------:R-:W-:Y:S01]  /*b000*/  MOV R14, 0x8 ;  /* 0x00000008000e7802 */ /* 0x000fe20000000f00 */
[----:B------:R-:W1:Y:S01]  /*b010*/  LDCU.64 UR8, c[0x4][0xb0] ;  /* 0x01001600ff0877ac */ /* 0x000e620008000a00 */
[----:B------:R-:W-:Y:S02]  /*b020*/  HFMA2 R12, -RZ, RZ, 0, 5.9604644775390625e-08 ;  /* 0x00000001ff0c7431 */ /* 0x000fe400000001ff */
[----:B------:R-:W-:Y:S01]  /*b030*/  IMAD.MOV.U32 R8, RZ, RZ, 0x192 ;  /* 0x00000192ff087424 */ /* 0x000fe200078e00ff */
[----:B------:R-:W4:Y:S01]  /*b040*/  LDCU.64 UR6, c[0x4][0xb8] ;  /* 0x01001700ff0677ac */ /* 0x000f220008000a00 */
[----:B------:R-:W2:Y:S01]  /*b050*/  LDC.64 R14, c[0x4][R14] ;  /* 0x010000000e0e7b82 */ /* 0x000ea20000000a00 */
[----:B------:R-:W-:Y:S01]  /*b060*/  IMAD.MOV.U32 R13, RZ, RZ, RZ ;  /* 0x000000ffff0d7224 */ /* 0x000fe200078e00ff */
[----:B------:R-:W5:Y:S01]  /*b070*/  LDCU.64 UR4, c[0x4][0x10] ;  /* 0x01000200ff0477ac */ /* 0x000f620008000a00 */
[----:B-1----:R-:W-:Y:S01]  /*b080*/  IMAD.U32 R4, RZ, RZ, UR8 ;  /* 0x00000008ff047e24 */ /* 0x002fe2000f8e00ff */
[----:B------:R-:W-:Y:S01]  /*b090*/  MOV R5, UR9 ;  /* 0x0000000900057c02 */ /* 0x000fe20008000f00 */
[----:B----4-:R-:W-:Y:S01]  /*b0a0*/  IMAD.U32 R6, RZ, RZ, UR6 ;  /* 0x00000006ff067e24 */ /* 0x010fe2000f8e00ff */
[----:B------:R-:W-:Y:S01]  /*b0b0*/  MOV R7, UR7 ;  /* 0x0000000700077c02 */ /* 0x000fe20008000f00 */
[----:B-----5:R-:W-:Y:S01]  /*b0c0*/  IMAD.U32 R10, RZ, RZ, UR4 ;  /* 0x00000004ff0a7e24 */ /* 0x020fe2000f8e00ff */
[----:B------:R-:W-:-:S02]  /*b0d0*/  MOV R11, UR5 ;  /* 0x00000005000b7c02 */ /* 0x000fc40008000f00 */
[----:B------:R-:W-:-:S07]  /*b0e0*/  LEPC R20, `(.L_x_230) ;  /* 0x000000001014794e */ /* 0x000fce0000000000 */
[----:B--23--:R-:W-:Y:S05]  /*b0f0*/  CALL.ABS.NOINC R14 ;  /* 0x000000000e007343 */ /* 0x00cfea0003c00000 */
.L_x_230:
[C---:B------:R-:W-:Y:S01]  /*b100*/  VIADD R0, R18.reuse, 0x40 ;  /* 0x0000004012007836 */ /* 0x040fe20000000000 */
[----:B------:R-:W-:Y:S05]  /*b110*/  WARPSYNC.ALL ;  /* 0x0000000000007948 */ /* 0x000fea0003800000 */
[----:B------:R-:W-:Y:S02]  /*b120*/  SHF.R.U32.HI R0, RZ, 0x15, R0 ;  /* 0x00000015ff007819 */ /* 0x000fe40000011600 */
[----:B------:R-:W-:Y:S02]  /*b130*/  R2UR UR4, R18 ;  /* 0x00000000120472ca */ /* 0x000fe400000e0000 */
[----:B------:R-:W-:-:S11]  /*b140*/  ISETP.NE.AND P0, PT, R19, R0, PT ;  /* 0x000000001300720c */ /* 0x000fd60003f05270 */
[----:B------:R-:W1:Y:S02]  /*b150*/  LDTM.x32 R92, tmem[UR4+0x20] ;  /* 0x00002004005c79ee */ /* 0x000e6400082c0000 */
        /* <DEDUP_REMOVED lines=17> */
.L_x_231:
        /* <DEDUP_REMOVED lines=23> */
.L_x_232:
[C---:B------:R-:W-:Y:S01]  /*b3e0*/  FMNMX3 R3, R156.reuse, R124, R128, !PT ;  /* 0x0000007c9c037276 */ /* 0x040fe20007800080 */
[----:B------:R-:W-:Y:S05]  /*b3f0*/  WARPSYNC.ALL ;  /* 0x0000000000007948 */ /* 0x000fea0003800000 */
[C---:B------:R-:W-:Y:S02]  /*b400*/  FMNMX3 R0, R156.reuse, R125, R129, !PT ;  /* 0x0000007d9c007276 */ /* 0x040fe40007800081 */
[----:B------:R-:W-:Y:S02]  /*b410*/  FMNMX3 R5, R156, R126, R130, !PT ;  /* 0x0000007e9c057276 */ /* 0x000fe40007800082 */
[----:B------:R-:W-:-:S02]  /*b420*/  FMNMX3 R3, R3, R132, R136, !PT ;  /* 0x0000008403037276 */ /* 0x000fc40007800088 */
[----:B------:R-:W-:Y:S02]  /*b430*/  FMNMX3 R0, R0, R133, R137, !PT ;  /* 0x0000008500007276 */ /* 0x000fe40007800089 */
[----:B------:R-:W-:Y:S02]  /*b440*/  FMNMX3 R6, R156, R127, R131, !PT ;  /* 0x0000007f9c067276 */ /* 0x000fe40007800083 */
[----:B------:R-:W-:Y:S02]  /*b450*/  FMNMX3 R5, R5, R134, R138, !PT ;  /* 0x0000008605057276 */ /* 0x000fe4000780008a */
[----:B------:R-:W-:Y:S02]  /*b460*/  FMNMX3 R3, R3, R140, R144, !PT ;  /* 0x0000008c03037276 */ /* 0x000fe40007800090 */
[----:B------:R-:W-:Y:S02]  /*b470*/  FMNMX3 R0, R0, R141, R145, !PT ;  /* 0x0000008d00007276 */ /* 0x000fe40007800091 */
[----:B------:R-:W-:-:S02]  /*b480*/  FMNMX3 R6, R6, R135, R139, !PT ;  /* 0x0000008706067276 */ /* 0x000fc4000780008b */
[----:B------:R-:W-:Y:S02]  /*b490*/  FMNMX3 R5, R5, R142, R146, !PT ;  /* 0x0000008e05057276 */ /* 0x000fe40007800092 */
[----:B------:R-:W-:Y:S02]  /*b4a0*/  R2UR UR4, R18 ;  /* 0x00000000120472ca */ /* 0x000fe400000e0000 */
[----:B------:R-:W-:Y:S02]  /*b4b0*/  FMNMX3 R3, R3, R148, R152, !PT ;  /* 0x0000009403037276 */ /* 0x000fe40007800098 */
[----:B------:R-:W-:Y:S02]  /*b4c0*/  FMNMX3 R0, R0, R149, R153, !PT ;  /* 0x0000009500007276 */ /* 0x000fe40007800099 */
[----:B------:R-:W-:Y:S02]  /*b4d0*/  FMNMX3 R6, R6, R143, R147, !PT ;  /* 0x0000008f06067276 */ /* 0x000fe40007800093 */
[----:B------:R-:W-:-:S02]  /*b4e0*/  FMNMX3 R5, R5, R150, R154, !PT ;  /* 0x0000009605057276 */ /* 0x000fc4000780009a */
[----:B------:R-:W-:Y:S02]  /*b4f0*/  FMNMX3 R3, R3, R92, R96, !PT ;  /* 0x0000005c03037276 */ /* 0x000fe40007800060 */
[----:B------:R-:W-:Y:S01]  /*b500*/  FMNMX3 R0, R0, R93, R97, !PT ;  /* 0x0000005d00007276 */ /* 0x000fe20007800061 */
[----:B------:R-:W1:Y:S01]  /*b510*/  LDTM.x32 R60, tmem[UR4+0x60] ;  /* 0x00006004003c79ee */ /* 0x000e6200082c0000 */
[----:B------:R-:W-:Y:S02]  /*b520*/  FMNMX3 R6, R6, R151, R155, !PT ;  /* 0x0000009706067276 */ /* 0x000fe4000780009b */
[----:B------:R-:W-:Y:S02]  /*b530*/  FMNMX3 R5, R5, R94, R98, !PT ;  /* 0x0000005e05057276 */ /* 0x000fe40007800062 */
        /* <DEDUP_REMOVED lines=28> */
[----:B-1----:R-:W-:Y:S02]  /*b700*/  FMNMX3 R3, R3, R60, R64, !PT ;  /* 0x0000003c03037276 */ /* 0x002fe40007800040 */
        /* <DEDUP_REMOVED lines=15> */
[----:B------:R-:W-:Y:S02]  /*b800*/  ISETP.NE.AND P0, PT, R19, R22, PT ;  /* 0x000000161300720c */ /* 0x000fe40003f05270 */
[----:B------:R-:W-:Y:S02]  /*b810*/  FMNMX3 R17, R6, R87, R91, !PT ;  /* 0x0000005706117276 */ /* 0x000fe4000780005b */
[----:B------:R-:W-:-:S04]  /*b820*/  FMNMX3 R0, R4, R3, R0, !PT ;  /* 0x0000000304007276 */ /* 0x000fc80007800000 */
[----:B------:R-:W-:-:S04]  /*b830*/  FMNMX R17, R17, R0, !PT ;  /* 0x0000000011117209 */ /* 0x000fc80007800000 */
[----:B------:R-:W-:-:S04]  /*b840*/  FSETP.NEU.AND P1, PT, R17, -INF , PT ;  /* 0xff8000001100780b */ /* 0x000fc80003f2d000 */
[----:B------:R-:W-:Y:S01]  /*b850*/  FSEL R157, R17, RZ, P1 ;  /* 0x000000ff119d7208 */ /* 0x000fe20000800000 */
[----:B------:R-:W-:Y:S08]  /*b860*/  @!P0 BRA `(.L_x_233) ;  /* 0x0000000000408947 */ /* 0x000ff00003800000 */
        /* <DEDUP_REMOVED lines=16> */
.L_x_233:
[----:B------:R-:W-:Y:S05]  /*b970*/  WARPSYNC.ALL ;  /* 0x0000000000007948 */ /* 0x000fea0003800000 */
[----:B------:R-:W-:Y:S02]  /*b980*/  R2UR UR4, R18 ;  /* 0x00000000120472ca */ /* 0x000fe400000e0000 */
[----:B------:R-:W-:-:S11]  /*b990*/  ISETP.NE.AND P0, PT, RZ, UR43, PT ;  /* 0x0000002bff007c0c */ /* 0x000fd6000bf05270 */
[----:B------:R1:W-:Y:S02]  /*b9a0*/  STTM.x2 tmem[UR4], R156 ;  /* 0x0000009c000079ed */ /* 0x0003e400080c0004 */
[----:B------:R-:W-:Y:S05]  /*b9b0*/  @P0 BRA `(.L_x_234) ;  /* 0x0000000000040947 */ /* 0x000fea0003800000 */
[----:B--23--:R-:W-:Y:S05]  /*b9c0*/  BPT.TRAP 0x1 ;  /* 0x000000040000795c */ /* 0x00cfea0000300000 */
.L_x_234:
[----:B------:R-:W-:Y:S01]  /*b9d0*/  UISETP.NE.AND UP0, UPT, UR50, URZ, UPT ;  /* 0x000000ff3200728c */ /* 0x000fe2000bf05270 */
[----:B------:R-:W-:Y:S01]  /*b9e0*/  MOV R3, UR49 ;  /* 0x0000003100037c02 */ /* 0x000fe20008000f00 */
[----:B------:R-:W-:Y:S01]  /*b9f0*/  UIADD3 UR4, UPT, UPT, UR51, 0xe080, URZ ;  /* 0x0000e08033047890 */ /* 0x000fe2000fffe0ff */
[----:B------:R-:W-:Y:S02]  /*ba00*/  FSETP.NEU.AND P0, PT, R17, -INF , PT ;  /* 0xff8000001100780b */ /* 0x000fe40003f0d000 */
[----:B------:R-:W-:Y:S02]  /*ba10*/  SHF.L.U32 R3, R3, 0x1f, RZ ;  /* 0x0000001f03037819 */ /* 0x000fe400000006ff */
[----:B------:R-:W-:-:S04]  /*ba20*/  FSEL R0, R17, RZ, P0 ;  /* 0x000000ff11007208 */ /* 0x000fc80000000000 */
[----:B------:R-:W-:Y:S01]  /*ba30*/  @UP0 UIADD3 UR4, UPT, UPT, UR51, 0xe070, URZ ;  /* 0x0000e07033040890 */ /* 0x000fe2000fffe0ff */
[----:B--2---:R-:W-:Y:S01]  /*ba40*/  FMUL R0, R0, -UR39 ;  /* 0x8000002700007c20 */ /* 0x004fe20008400000 */
[----:B------:R-:W-:-:S03]  /*ba50*/  USEL UR51, UR46, UR47, UP0 ;  /* 0x0000002f2e337287 */ /* 0x000fc60008000000 */
[--C-:B------:R-:W-:Y:S01]  /*ba60*/  FFMA2 R18, R124.F32x2.HI_LO, UR39.F32, R0.reuse.F32 ;  /* 0x000000277c127c49 */ /* 0x100fe20009200000 */
[----:B------:R-:W-:Y:S01]  /*ba70*/  ULOP3.LUT UR51, UR51, 0x1, URZ, 0x3c, !UPT ;  /* 0x0000000133337892 */ /* 0x000fe2000f8e3cff */
[--C-:B------:R-:W-:Y:S02]  /*ba80*/  FFMA2 R22, R126.F32x2.HI_LO, UR39.F32, R0.reuse.F32 ;  /* 0x000000277e167c49 */ /* 0x100fe40009200000 */
[----:B------:R-:W-:Y:S01]  /*ba90*/  SYNCS.ARRIVE.TRANS64.A1T0 RZ, [UR4], RZ ;  /* 0x000000ffffff79a7 */ /* 0x000fe20008100004 */
[----:B------:R-:W-:Y:S01]  /*baa0*/  FSETP.GEU.AND P4, PT, R18, -126, PT ;  /* 0xc2fc00001200780b */ /* 0x000fe20003f8e000 */
[--C-:B------:R-:W-:Y:S01]  /*bab0*/  FFMA2 R124, R128.F32x2.HI_LO, UR39.F32, R0.reuse.F32 ;  /* 0x00000027807c7c49 */ /* 0x100fe20009200000 */
[----:B------:R-:W-:Y:S01]  /*bac0*/  FSETP.GEU.AND P3, PT, R19, -126, PT ;  /* 0xc2fc00001300780b */ /* 0x000fe20003f6e000 */
[----:B------:R-:W-:Y:S01]  /*bad0*/  FFMA2 R126, R130.F32x2.HI_LO, UR39.F32, R0.F32 ;  /* 0x00000027827e7c49 */ /* 0x000fe20009200000 */
[----:B------:R-:W-:Y:S02]  /*bae0*/  FSETP.GEU.AND P2, PT, R22, -126, PT ;  /* 0xc2fc00001600780b */ /* 0x000fe40003f4e000 */
[----:B------:R-:W-:Y:S01]  /*baf0*/  FSETP.GEU.AND P1, PT, R23, -126, PT ;  /* 0xc2fc00001700780b */ /* 0x000fe20003f2e000 */
[----:B------:R-:W2:Y:S01]  /*bb00*/  SYNCS.PHASECHK.TRANS64.TRYWAIT P5, [UR41], R3 ;  /* 0x00000003ff0075a7 */ /* 0x000ea200080a1129 */
[----:B------:R-:W-:-:S02]  /*bb10*/  FSETP.GEU.AND P0, PT, R124, -126, PT ;  /* 0xc2fc00007c00780b */ /* 0x000fc40003f0e000 */
[----:B------:R-:W-:-:S03]  /*bb20*/  FSETP.GEU.AND P6, PT, R125, -126, PT ;  /* 0xc2fc00007d00780b */ /* 0x000fc60003fce000 */
[----:B------:R-:W-:Y:S02]  /*bb30*/  @!P4 FMUL R18, R18, 0.5 ;  /* 0x3f0000001212c820 */ /* 0x000fe40000400000 */
[----:B------:R-:W-:Y:S02]  /*bb40*/  @!P3 FMUL R19, R19, 0.5 ;  /* 0x3f0000001313b820 */ /* 0x000fe40000400000 */
[----:B------:R-:W-:Y:S02]  /*bb50*/  @!P2 FMUL R22, R22, 0.5 ;  /* 0x3f0000001616a820 */ /* 0x000fe40000400000 */
[----:B------:R-:W-:Y:S01]  /*bb60*/  @!P1 FMUL R23, R23, 0.5 ;  /* 0x3f00000017179820 */ /* 0x000fe20000400000 */
[----:B------:R-:W4:Y:S08]  /*bb70*/  MUFU.EX2 R18, R18 ;  /* 0x0000001200127308 */ /* 0x000f300000000800 */
[----:B------:R-:W1:Y:S08]  /*bb80*/  MUFU.EX2 R19, R19 ;  /* 0x0000001300137308 */ /* 0x000e700000000800 */
[----:B------:R-:W1:Y:S08]  /*bb90*/  MUFU.EX2 R22, R22 ;  /* 0x0000001600167308 */ /* 0x000e700000000800 */
[----:B------:R-:W1:Y:S02]  /*bba0*/  MUFU.EX2 R23, R23 ;  /* 0x0000001700177308 */ /* 0x000e640000000800 */
[----:B-12-4-:R-:W-:Y:S05]  /*bbb0*/  @!P5 BRA `(.L_x_235) ;  /* 0x000000d40098d947 */ /* 0x016fea0003800000 */
.L_x_432:
[----:B------:R-:W-:Y:S01]  /*bbc0*/  @!P0 FMUL R124, R124, 0.5 ;  /* 0x3f0000007c7c8820 */ /* 0x000fe20000400000 */
[--C-:B------:R-:W-:Y:S01]  /*bbd0*/  FFMA2 R128, R132.F32x2.HI_LO, UR39.F32, R0.reuse.F32 ;  /* 0x0000002784807c49 */ /* 0x100fe20009200000 */
[----:B------:R-:W-:Y:S01]  /*bbe0*/  FSETP.GEU.AND P5, PT, R126, -126, PT ;  /* 0xc2fc00007e00780b */ /* 0x000fe20003fae000 */
[----:B------:R-:W-:Y:S01]  /*bbf0*/  @!P4 FMUL R18, R18, R18 ;  /* 0x000000121212c220 */ /* 0x000fe20000400000 */
[--C-:B------:R-:W-:Y:S01]  /*bc00*/  FFMA2 R130, R134.F32x2.HI_LO, UR39.F32, R0.reuse.F32 ;  /* 0x0000002786827c49 */ /* 0x100fe20009200000 */
[----:B------:R-:W-:Y:S01]  /*bc10*/  FSETP.GEU.AND P4, PT, R127, -126, PT ;  /* 0xc2fc00007f00780b */ /* 0x000fe20003f8e000 */
[----:B------:R-:W2:Y:S01]  /*bc20*/  MUFU.EX2 R124, R124 ;  /* 0x0000007c007c7308 */ /* 0x000ea20000000800 */
[----:B------:R-:W-:Y:S01]  /*bc30*/  @!P3 FMUL R19, R19, R19 ;  /* 0x000000131313b220 */ /* 0x000fe20000400000 */
[----:B------:R-:W-:Y:S01]  /*bc40*/  FSETP.GEU.AND P3, PT, R128, -126, PT ;  /* 0xc2fc00008000780b */ /* 0x000fe20003f6e000 */
[----:B------:R-:W-:Y:S01]  /*bc50*/  @!P2 FMUL R22, R22, R22 ;  /* 0x000000161616a220 */ /* 0x000fe20000400000 */
[----:B------:R-:W-:Y:S01]  /*bc60*/  @!P1 FMUL R23, R23, R23 ;  /* 0x0000001717179220 */ /* 0x000fe20000400000 */
[----:B------:R-:W-:Y:S01]  /*bc70*/  FSETP.GEU.AND P2, PT, R129, -126, PT ;  /* 0xc2fc00008100780b */ /* 0x000fe20003f4e000 */
[----:B------:R-:W-:Y:S01]  /*bc80*/  @!P6 FMUL R125, R125, 0.5 ;  /* 0x3f0000007d7de820 */ /* 0x000fe20000400000 */
[----:B------:R-:W-:Y:S01]  /*bc90*/  FSETP.GEU.AND P1, PT, R130, -126, PT ;  /* 0xc2fc00008200780b */ /* 0x000fe20003f2e000 */
[--C-:B------:R-:W-:Y:S01]  /*bca0*/  FFMA2 R132, R136.F32x2.HI_LO, UR39.F32, R0.reuse.F32 ;  /* 0x0000002788847c49 */ /* 0x100fe20009200000 */
[----:B------:R-:W-:Y:S01]  /*bcb0*/  USHF.R.U32.HI UR4, URZ, 0x15, UR52 ;  /* 0x00000015ff047899 */ /* 0x000fe20008011634 */
[----:B------:R-:W-:Y:S01]  /*bcc0*/  @!P5 FMUL R126, R126, 0.5 ;  /* 0x3f0000007e7ed820 */ /* 0x000fe20000400000 */
[--C-:B------:R-:W-:Y:S01]  /*bcd0*/  FFMA2 R134, R138.F32x2.HI_LO, UR39.F32, R0.reuse.F32 ;  /* 0x000000278a867c49 */ /* 0x100fe20009200000 */
[----:B------:R-:W4:Y:S01]  /*bce0*/  MUFU.EX2 R125, R125 ;  /* 0x0000007d007d7308 */ /* 0x000f220000000800 */
[----:B------:R-:W-:Y:S01]  /*bcf0*/  @!P4 FMUL R127, R127, 0.5 ;  /* 0x3f0000007f7fc820 */ /* 0x000fe20000400000 */
[--C-:B------:R-:W-:Y:S01]  /*bd00*/  FFMA2 R136, R140.F32x2.HI_LO, UR39.F32, R0.reuse.F32 ;  /* 0x000000278c887c49 */ /* 0x100fe20009200000 */
[----:B-1----:R-:W-:Y:S01]  /*bd10*/  MOV R3, UR4 ;  /* 0x0000000400037c02 */ /* 0x002fe20008000f00 */
[----:B------:R-:W-:Y:S01]  /*bd20*/  @!P3 FMUL R128, R128, 0.5 ;  /* 0x3f0000008080b820 */ /* 0x000fe20000400000 */
[----:B--2---:R-:W-:Y:S01]  /*bd30*/  @!P0 FMUL R124, R124, R124 ;  /* 0x0000007c7c7c8220 */ /* 0x004fe20000400000 */
[----:B------:R-:W-:Y:S01]  /*bd40*/  FSETP.GEU.AND P0, PT, R131, -126, PT ;  /* 0xc2fc00008300780b */ /* 0x000fe20003f0e000 */
[----:B------:R-:W-:Y:S01]  /*bd50*/  @!P2 FMUL R129, R129, 0.5 ;  /* 0x3f0000008181a820 */ /* 0x000fe20000400000 */
[----:B------:R-:W-:Y:S01]  /*bd60*/  @!P1 FMUL R130, R130, 0.5 ;  /* 0x3f00000082829820 */ /* 0x000fe20000400000 */
[----:B------:R-:W1:Y:S01]  /*bd70*/  MUFU.EX2 R126, R126 ;  /* 0x0000007e007e7308 */ /* 0x000e620000000800 */
[--C-:B------:R-:W-:Y:S01]  /*bd80*/  FFMA2 R138, R142.F32x2.HI_LO, UR39.F32, R0.reuse.F32 ;  /* 0x000000278e8a7c49 */ /* 0x100fe20009200000 */
[----:B------:R-:W-:Y:S01]  /*bd90*/  UISETP.NE.AND UP0, UPT, UR50, URZ, UPT ;  /* 0x000000ff3200728c */ /* 0x000fe2000bf05270 */
[--C-:B------:R-:W-:Y:S01]  /*bda0*/  FFMA2 R140, R144.F32x2.HI_LO, UR39.F32, R0.reuse.F32 ;  /* 0x00000027908c7c49 */ /* 0x100fe20009200000 */
[----:B------:R-:W-:Y:S01]  /*bdb0*/  ULOP3.LUT UR49, UR49, 0x1, URZ, 0x3c, !UPT ;  /* 0x0000000131317892 */ /* 0x000fe2000f8e3cff */
[--C-:B------:R-:W-:Y:S01]  /*bdc0*/  FFMA2 R142, R146.F32x2.HI_LO, UR39.F32, R0.reuse.F32 ;  /* 0x00000027928e7c49 */ /* 0x100fe20009200000 */
[----:B------:R-:W-:Y:S01]  /*bdd0*/  USEL UR46, UR51, UR46, UP0 ;  /* 0x0000002e332e7287 */ /* 0x000fe20008000000 */
[--C-:B------:R-:W-:Y:S01]  /*bde0*/  FFMA2 R144, R148.F32x2.HI_LO, UR39.F32, R0.reuse.F32 ;  /* 0x0000002794907c49 */ /* 0x100fe20009200000 */
[----:B------:R-:W2:Y:S01]  /*bdf0*/  MUFU.EX2 R127, R127 ;  /* 0x0000007f007f7308 */ /* 0x000ea20000000800 */
[----:B----4-:R-:W-:Y:S01]  /*be00*/  @!P6 FMUL R125, R125, R125 ;  /* 0x0000007d7d7de220 */ /* 0x010fe20000400000 */
[----:B------:R-:W-:Y:S01]  /*be10*/  @!P0 FMUL R131, R131, 0.5 ;  /* 0x3f00000083838820 */ /* 0x000fe20000400000 */
[----:B------:R-:W-:Y:S01]  /*be20*/  FSETP.GEU.AND P6, PT, R132, -126, PT ;  /* 0xc2fc00008400780b */ /* 0x000fe20003fce000 */
[--C-:B------:R-:W-:Y:S01]  /*be30*/  FFMA2 R146, R150.F32x2.HI_LO, UR39.F32, R0.reuse.F32 ;  /* 0x0000002796927c49 */ /* 0x100fe20009200000 */
[----:B------:R-:W-:Y:S01]  /*be40*/  USEL UR47, UR47, UR51, UP0 ;  /* 0x000000332f2f7287 */ /* 0x000fe20008000000 */
[--C-:B------:R-:W-:Y:S01]  /*be50*/  FFMA2 R148, R152.F32x2.HI_LO, UR39.F32, R0.reuse.F32 ;  /* 0x0000002798947c49 */ /* 0x100fe20009200000 */
[----:B------:R-:W-:Y:S01]  /*be60*/  SYNCS.ARRIVE.TRANS64.A1T0 RZ, [UR40], RZ ;  /* 0x000000ffffff79a7 */ /* 0x000fe20008100028 */
[----:B------:R-:W4:Y:S01]  /*be70*/  MUFU.EX2 R128, R128 ;  /* 0x0000008000807308 */ /* 0x000f220000000800 */
[----:B-1----:R-:W-:Y:S01]  /*be80*/  @!P5 FMUL R126, R126, R126 ;  /* 0x0000007e7e7ed220 */ /* 0x002fe20000400000 */
[----:B------:R-:W-:Y:S01]  /*be90*/  FSETP.GEU.AND P5, PT, R133, -126, PT ;  /* 0xc2fc00008500780b */ /* 0x000fe20003fae000 */
[--C-:B------:R-:W-:Y:S01]  /*bea0*/  FFMA2 R154, R154.F32x2.HI_LO, UR39.F32, R0.reuse.F32 ;  /* 0x000000279a9a7c49 */ /* 0x100fe20009200000 */
[----:B------:R-:W-:Y:S01]  /*beb0*/  F2FP.BF16.F32.PACK_AB R56, R19, R18 ;  /* 0x000000121338723e */ /* 0x000fe200000010ff */
[--C-:B------:R-:W-:Y:S01]  /*bec0*/  FFMA2 R8, R92.F32x2.HI_LO, UR39.F32, R0.reuse.F32 ;  /* 0x000000275c087c49 */ /* 0x100fe20009200000 */
[----:B------:R-:W-:Y:S01]  /*bed0*/  F2FP.BF16.F32.PACK_AB R57, R23, R22 ;  /* 0x000000161739723e */ /* 0x000fe200000010ff */
[--C-:B------:R-:W-:Y:S01]  /*bee0*/  FFMA2 R6, R94.F32x2.HI_LO, UR39.F32, R0.reuse.F32 ;  /* 0x000000275e067c49 */ /* 0x100fe20009200000 */
[----:B------:R-:W1:Y:S01]  /*bef0*/  MUFU.EX2 R129, R129 ;  /* 0x0000008100817308 */ /* 0x000e620000000800 */
[----:B--2---:R-:W-:Y:S01]  /*bf00*/  @!P4 FMUL R127, R127, R127 ;  /* 0x0000007f7f7fc220 */ /* 0x004fe20000400000 */
[----:B------:R-:W-:Y:S01]  /*bf10*/  FSETP.GEU.AND P4, PT, R134, -126, PT ;  /* 0xc2fc00008600780b */ /* 0x000fe20003f8e000 */
[----:B------:R-:W-:Y:S01]  /*bf20*/  @!P6 FMUL R132, R132, 0.5 ;  /* 0x3f0000008484e820 */ /* 0x000fe20000400000 */
[--C-:B------:R-:W-:Y:S01]  /*bf30*/  FFMA2 R4, R96.F32x2.HI_LO, UR39.F32, R0.reuse.F32 ;  /* 0x0000002760047c49 */ /* 0x100fe20009200000 */
[----:B------:R-:W-:Y:S01]  /*bf40*/  F2FP.BF16.F32.PACK_AB R58, R125, R124 ;  /* 0x0000007c7d3a723e */ /* 0x000fe200000010ff */
[--C-:B------:R-:W-:Y:S01]  /*bf50*/  FFMA2 R10, R98.F32x2.HI_LO, UR39.F32, R0.reuse.F32 ;  /* 0x00000027620a7c49 */ /* 0x100fe20009200000 */
[----:B------:R-:W-:Y:S01]  /*bf60*/  F2FP.BF16.F32.PACK_AB R59, R127, R126 ;  /* 0x0000007e7f3b723e */ /* 0x000fe200000010ff */
[----:B------:R-:W2:Y:S01]  /*bf70*/  MUFU.EX2 R130, R130 ;  /* 0x0000008200827308 */ /* 0x000ea20000000800 */
[----:B----4-:R-:W-:Y:S01]  /*bf80*/  @!P3 FMUL R128, R128, R128 ;  /* 0x000000808080b220 */ /* 0x010fe20000400000 */
[----:B------:R-:W-:Y:S01]  /*bf90*/  FSETP.GEU.AND P3, PT, R135, -126, PT ;  /* 0xc2fc00008700780b */ /* 0x000fe20003f6e000 */
[----:B------:R-:W-:Y:S01]  /*bfa0*/  @!P5 FMUL R133, R133, 0.5 ;  /* 0x3f0000008585d820 */ /* 0x000fe20000400000 */
[----:B------:R-:W-:-:S02]  /*bfb0*/  FFMA2 R150, R122.F32x2.HI_LO, UR39.F32, R0.F32 ;  /* 0x000000277a967c49 */ /* 0x000fc40009200000 */
[--C-:B------:R-:W-:Y:S02]  /*bfc0*/  FFMA2 R24, R24.F32x2.HI_LO, UR39.F32, R0.reuse.F32 ;  /* 0x0000002718187c49 */ /* 0x100fe40009200000 */
[----:B------:R-:W4:Y:S01]  /*bfd0*/  MUFU.EX2 R131, R131 ;  /* 0x0000008300837308 */ /* 0x000f220000000800 */
[----:B-1----:R-:W-:Y:S01]  /*bfe0*/  @!P2 FMUL R129, R129, R129 ;  /* 0x000000818181a220 */ /* 0x002fe20000400000 */
[----:B------:R-:W-:Y:S01]  /*bff0*/  FSETP.GEU.AND P2, PT, R136, -126, PT ;  /* 0xc2fc00008800780b */ /* 0x000fe20003f4e000 */
[----:B------:R-:W-:Y:S01]  /*c000*/  @!P4 FMUL R134, R134, 0.5 ;  /* 0x3f0000008686c820 */ /* 0x000fe20000400000 */
[--C-:B------:R-:W-:Y:S02]  /*c010*/  FFMA2 R26, R26.F32x2.HI_LO, UR39.F32, R0.reuse.F32 ;  /* 0x000000271a1a7c49 */ /* 0x100fe40009200000 */
[--C-:B------:R-:W-:Y:S02]  /*c020*/  FFMA2 R28, R28.F32x2.HI_LO, UR39.F32, R0.reuse.F32 ;  /* 0x000000271c1c7c49 */ /* 0x100fe40009200000 */
[----:B------:R-:W-:Y:S01]  /*c030*/  @!P3 FMUL R135, R135, 0.5 ;  /* 0x3f0000008787b820 */ /* 0x000fe20000400000 */
[----:B--2---:R-:W-:Y:S01]  /*c040*/  @!P1 FMUL R130, R130, R130 ;  /* 0x0000008282829220 */ /* 0x004fe20000400000 */
[----:B------:R-:W-:Y:S01]  /*c050*/  FSETP.GEU.AND P1, PT, R137, -126, PT ;  /* 0xc2fc00008900780b */ /* 0x000fe20003f2e000 */
[----:B------:R-:W1:Y:S01]  /*c060*/  MUFU.EX2 R132, R132 ;  /* 0x0000008400847308 */ /* 0x000e620000000800 */
[----:B------:R-:W-:-:S02]  /*c070*/  FFMA2 R30, R30.F32x2.HI_LO, UR39.F32, R0.F32 ;  /* 0x000000271e1e7c49 */ /* 0x000fc40009200000 */
[--C-:B------:R-:W-:Y:S02]  /*c080*/  FFMA2 R32, R32.F32x2.HI_LO, UR39.F32, R0.reuse.F32 ;  /* 0x0000002720207c49 */ /* 0x100fe40009200000 */
[----:B------:R-:W-:Y:S01]  /*c090*/  @!P2 FMUL R136, R136, 0.5 ;  /* 0x3f0000008888a820 */ /* 0x000fe20000400000 */
[----:B----4-:R-:W-:Y:S01]  /*c0a0*/  @!P0 FMUL R131, R131, R131 ;  /* 0x0000008383838220 */ /* 0x010fe20000400000 */
[----:B------:R-:W-:Y:S01]  /*c0b0*/  FSETP.GEU.AND P0, PT, R138, -126, PT ;  /* 0xc2fc00008a00780b */ /* 0x000fe20003f0e000 */
[----:B------:R-:W2:Y:S01]  /*c0c0*/  MUFU.EX2 R133, R133 ;  /* 0x0000008500857308 */ /* 0x000ea20000000800 */
[--C-:B------:R-:W-:Y:S02]  /*c0d0*/  FFMA2 R34, R34.F32x2.HI_LO, UR39.F32, R0.reuse.F32 ;  /* 0x0000002722227c49 */ /* 0x100fe40009200000 */
[--C-:B------:R-:W-:Y:S02]  /*c0e0*/  FFMA2 R36, R36.F32x2.HI_LO, UR39.F32, R0.reuse.F32 ;  /* 0x0000002724247c49 */ /* 0x100fe40009200000 */
[----:B------:R-:W-:Y:S01]  /*c0f0*/  @!P1 FMUL R137, R137, 0.5 ;  /* 0x3f00000089899820 */ /* 0x000fe20000400000 */
[----:B------:R-:W-:-:S02]  /*c100*/  FFMA2 R38, R38.F32x2.HI_LO, UR39.F32, R0.F32 ;  /* 0x0000002726267c49 */ /* 0x000fc40009200000 */
[----:B------:R-:W4:Y:S01]  /*c110*/  MUFU.EX2 R134, R134 ;  /* 0x0000008600867308 */ /* 0x000f220000000800 */
[----:B-1----:R-:W-:Y:S01]  /*c120*/  @!P6 FMUL R132, R132, R132 ;  /* 0x000000848484e220 */ /* 0x002fe20000400000 */
[----:B------:R-:W-:Y:S01]  /*c130*/  FSETP.GEU.AND P6, PT, R139, -126, PT ;  /* 0xc2fc00008b00780b */ /* 0x000fe20003fce000 */
[--C-:B------:R-:W-:Y:S02]  /*c140*/  FFMA2 R40, R40.F32x2.HI_LO, UR39.F32, R0.reuse.F32 ;  /* 0x0000002728287c49 */ /* 0x100fe40009200000 */
[----:B------:R-:W-:Y:S01]  /*c150*/  @!P0 FMUL R138, R138, 0.5 ;  /* 0x3f0000008a8a8820 */ /* 0x000fe20000400000 */
[--C-:B------:R-:W-:Y:S02]  /*c160*/  FFMA2 R42, R42.F32x2.HI_LO, UR39.F32, R0.reuse.F32 ;  /* 0x000000272a2a7c49 */ /* 0x100fe40009200000 */
[----:B------:R-:W1:Y:S01]  /*c170*/  MUFU.EX2 R135, R135 ;  /* 0x0000008700877308 */ /* 0x000e620000000800 */
[----:B--2---:R-:W-:Y:S01]  /*c180*/  @!P5 FMUL R133, R133, R133 ;  /* 0x000000858585d220 */ /* 0x004fe20000400000 */
[----:B------:R-:W-:Y:S01]  /*c190*/  FSETP.GEU.AND P5, PT, R140, -126, PT ;  /* 0xc2fc00008c00780b */ /* 0x000fe20003fae000 */
[----:B------:R-:W-:-:S02]  /*c1a0*/  FFMA2 R44, R44.F32x2.HI_LO, UR39.F32, R0.F32 ;  /* 0x000000272c2c7c49 */ /* 0x000fc40009200000 */
[--C-:B------:R-:W-:Y:S02]  /*c1b0*/  FFMA2 R46, R46.F32x2.HI_LO, UR39.F32, R0.reuse.F32 ;  /* 0x000000272e2e7c49 */ /* 0x100fe40009200000 */
[----:B------:R-:W-:Y:S01]  /*c1c0*/  @!P6 FMUL R139, R139, 0.5 ;  /* 0x3f0000008b8be820 */ /* 0x000fe20000400000 */
[----:B------:R-:W2:Y:S01]  /*c1d0*/  MUFU.EX2 R136, R136 ;  /* 0x0000008800887308 */ /* 0x000ea20000000800 */
[----:B----4-:R-:W-:Y:S01]  /*c1e0*/  @!P4 FMUL R134, R134, R134 ;  /* 0x000000868686c220 */ /* 0x010fe20000400000 */
[----:B------:R-:W-:Y:S01]  /*c1f0*/  FSETP.GEU.AND P4, PT, R141, -126, PT ;  /* 0xc2fc00008d00780b */ /* 0x000fe20003f8e000 */
[--C-:B------:R-:W-:Y:S02]  /*c200*/  FFMA2 R48, R48.F32x2.HI_LO, UR39.F32, R0.reuse.F32 ;  /* 0x0000002730307c49 */ /* 0x100fe40009200000 */
[--C-:B------:R-:W-:Y:S02]  /*c210*/  FFMA2 R50, R50.F32x2.HI_LO, UR39.F32, R0.reuse.F32 ;  /* 0x0000002732327c49 */ /* 0x100fe40009200000 */
[----:B------:R-:W-:Y:S01]  /*c220*/  @!P5 FMUL R140, R140, 0.5 ;  /* 0x3f0000008c8cd820 */ /* 0x000fe20000400000 */
[----:B------:R-:W4:Y:S01]  /*c230*/  MUFU.EX2 R137, R137 ;  /* 0x0000008900897308 */ /* 0x000f220000000800 */
[----:B-1----:R-:W-:Y:S01]  /*c240*/  @!P3 FMUL R135, R135, R135 ;  /* 0x000000878787b220 */ /* 0x002fe20000400000 */
[----:B------:R-:W-:Y:S01]  /*c250*/  FSETP.GEU.AND P3, PT, R142, -126, PT ;  /* 0xc2fc00008e00780b */ /* 0x000fe20003f6e000 */
[----:B------:R-:W-:-:S02]  /*c260*/  FFMA2 R52, R52.F32x2.HI_LO, UR39.F32, R0.F32 ;  /* 0x0000002734347c49 */ /* 0x000fc40009200000 */
[--C-:B------:R-:W-:Y:S02]  /*c270*/  FFMA2 R54, R54.F32x2.HI_LO, UR39.F32, R0.reuse.F32 ;  /* 0x0000002736367c49 */ /* 0x100fe40009200000 */
[----:B------:R-:W-:Y:S01]  /*c280*/  @!P4 FMUL R141, R141, 0.5 ;  /* 0x3f0000008d8dc820 */ /* 0x000fe20000400000 */
[----:B------:R-:W1:Y:S01]  /*c290*/  MUFU.EX2 R138, R138 ;  /* 0x0000008a008a7308 */ /* 0x000e620000000800 */
[----:B--2---:R-:W-:Y:S01]  /*c2a0*/  @!P2 FMUL R136, R136, R136 ;  /* 0x000000888888a220 */ /* 0x004fe20000400000 */
[----:B------:R-:W-:Y:S01]  /*c2b0*/  FSETP.GEU.AND P2, PT, R143, -126, PT ;  /* 0xc2fc00008f00780b */ /* 0x000fe20003f4e000 */
[--C-:B------:R-:W-:Y:S02]  /*c2c0*/  FFMA2 R60, R60.F32x2.HI_LO, UR39.F32, R0.reuse.F32 ;  /* 0x000000273c3c7c49 */ /* 0x100fe40009200000 */
[--C-:B------:R-:W-:Y:S02]  /*c2d0*/  FFMA2 R62, R62.F32x2.HI_LO, UR39.F32, R0.reuse.F32 ;  /* 0x000000273e3e7c49 */ /* 0x100fe40009200000 */
[----:B------:R-:W-:Y:S01]  /*c2e0*/  @!P3 FMUL R142, R142, 0.5 ;  /* 0x3f0000008e8eb820 */ /* 0x000fe20000400000 */
[----:B------:R-:W2:Y:S01]  /*c2f0*/  MUFU.EX2 R139, R139 ;  /* 0x0000008b008b7308 */ /* 0x000ea20000000800 */
[----:B----4-:R-:W-:Y:S01]  /*c300*/  @!P1 FMUL R137, R137, R137 ;  /* 0x0000008989899220 */ /* 0x010fe20000400000 */
[----:B------:R-:W-:Y:S01]  /*c310*/  FSETP.GEU.AND P1, PT, R144, -126, PT ;  /* 0xc2fc00009000780b */ /* 0x000fe20003f2e000 */
[----:B------:R-:W-:-:S02]  /*c320*/  FFMA2 R64, R64.F32x2.HI_LO, UR39.F32, R0.F32 ;  /* 0x0000002740407c49 */ /* 0x000fc40009200000 */
[--C-:B------:R-:W-:Y:S02]  /*c330*/  FFMA2 R66, R66.F32x2.HI_LO, UR39.F32, R0.reuse.F32 ;  /* 0x0000002742427c49 */ /* 0x100fe40009200000 */
[----:B------:R-:W-:Y:S01]  /*c340*/  @!P2 FMUL R143, R143, 0.5 ;  /* 0x3f0000008f8fa820 */ /* 0x000fe20000400000 */
[----:B------:R-:W4:Y:S01]  /*c350*/  MUFU.EX2 R140, R140 ;  /* 0x0000008c008c7308 */ /* 0x000f220000000800 */
[----:B-1----:R-:W-:Y:S01]  /*c360*/  @!P0 FMUL R138, R138, R138 ;  /* 0x0000008a8a8a8220 */ /* 0x002fe20000400000 */
[----:B------:R-:W-:Y:S01]  /*c370*/  FSETP.GEU.AND P0, PT, R145, -126, PT ;  /* 0xc2fc00009100780b */ /* 0x000fe20003f0e000 */
[--C-:B------:R-:W-:Y:S02]  /*c380*/  FFMA2 R68, R68.F32x2.HI_LO, UR39.F32, R0.reuse.F32 ;  /* 0x0000002744447c49 */ /* 0x100fe40009200000 */
[--C-:B------:R-:W-:Y:S02]  /*c390*/  FFMA2 R70, R70.F32x2.HI_LO, UR39.F32, R0.reuse.F32 ;  /* 0x0000002746467c49 */ /* 0x100fe40009200000 */
[----:B------:R-:W-:Y:S01]  /*c3a0*/  @!P1 FMUL R144, R144, 0.5 ;  /* 0x3f00000090909820 */ /* 0x000fe20000400000 */
        /* <DEDUP_REMOVED lines=22> */
[----:B------:R-:W-:Y:S02]  /*c510*/  FFMA2 R86, R86.F32x2.HI_LO, UR39.F32, R0.F32 ;  /* 0x0000002756567c49 */ /* 0x000fe40009200000 */
[----:B------:R-:W-:Y:S01]  /*c520*/  @!P4 FMUL R148, R148, 0.5 ;  /* 0x3f0000009494c820 */ /* 0x000fe20000400000 */
[----:B------:R-:W2:Y:S01]  /*c530*/  MUFU.EX2 R145, R145 ;  /* 0x0000009100917308 */ /* 0x000ea20000000800 */
[----:B----4-:R-:W-:Y:S01]  /*c540*/  @!P2 FMUL R143, R143, R143 ;  /* 0x0000008f8f8fa220 */ /* 0x010fe20000400000 */
[----:B------:R-:W-:-:S05]  /*c550*/  FSETP.GEU.AND P2, PT, R154, -126, PT ;  /* 0xc2fc00009a00780b */ /* 0x000fca0003f4e000 */
[----:B------:R-:W-:Y:S01]  /*c560*/  @!P3 FMUL R149, R149, 0.5 ;  /* 0x3f0000009595b820 */ /* 0x000fe20000400000 */
[----:B------:R-:W4:Y:S01]  /*c570*/  MUFU.EX2 R146, R146 ;  /* 0x0000009200927308 */ /* 0x000f220000000800 */
[----:B-1----:R-:W-:Y:S01]  /*c580*/  @!P1 FMUL R144, R144, R144 ;  /* 0x0000009090909220 */ /* 0x002fe20000400000 */
[----:B------:R-:W-:-:S05]  /*c590*/  FSETP.GEU.AND P1, PT, R155, -126, PT ;  /* 0xc2fc00009b00780b */ /* 0x000fca0003f2e000 */
[----:B------:R-:W-:Y:S01]  /*c5a0*/  @!P2 FMUL R154, R154, 0.5 ;  /* 0x3f0000009a9aa820 */ /* 0x000fe20000400000 */
[----:B------:R-:W1:Y:S01]  /*c5b0*/  MUFU.EX2 R147, R147 ;  /* 0x0000009300937308 */ /* 0x000e620000000800 */
[----:B--2---:R-:W-:Y:S01]  /*c5c0*/  @!P0 FMUL R145, R145, R145 ;  /* 0x0000009191918220 */ /* 0x004fe20000400000 */
[----:B------:R-:W-:-:S05]  /*c5d0*/  FSETP.GEU.AND P0, PT, R8, -126, PT ;  /* 0xc2fc00000800780b */ /* 0x000fca0003f0e000 */
        /* <DEDUP_REMOVED lines=21> */
[----:B------:R1:W5:Y:S01]  /*c730*/  MUFU.EX2 R95, R9 ;  /* 0x00000009005f7308 */ /* 0x0003620000000800 */
[----:B--2---:R-:W-:Y:S01]  /*c740*/  @!P1 FMUL R93, R93, R93 ;  /* 0x0000005d5d5d9220 */ /* 0x004fe20000400000 */
[----:B------:R-:W-:-:S05]  /*c750*/  FSETP.GEU.AND P1, PT, R10, -126, PT ;  /* 0xc2fc00000a00780b */ /* 0x000fca0003f2e000 */
[----:B------:R-:W-:Y:S01]  /*c760*/  @!P2 FMUL R5, R5, 0.5 ;  /* 0x3f0000000505a820 */ /* 0x000fe20000400000 */
[----:B------:R-:W2:Y:S01]  /*c770*/  MUFU.EX2 R96, R6 ;  /* 0x0000000600607308 */ /* 0x000ea20000000800 */
[----:B----4-:R-:W-:Y:S01]  /*c780*/  @!P0 FMUL R94, R94, R94 ;  /* 0x0000005e5e5e8220 */ /* 0x010fe20000400000 */
[----:B------:R-:W-:-:S05]  /*c790*/  FSETP.GEU.AND P0, PT, R11, -126, PT ;  /* 0xc2fc00000b00780b */ /* 0x000fca0003f0e000 */
[----:B------:R-:W-:Y:S01]  /*c7a0*/  @!P1 FMUL R10, R10, 0.5 ;  /* 0x3f0000000a0a9820 */ /* 0x000fe20000400000 */
[----:B------:R4:W3:Y:S01]  /*c7b0*/  MUFU.EX2 R97, R7 ;  /* 0x0000000700617308 */ /* 0x0008e20000000800 */
[----:B-1----:R-:W-:Y:S02]  /*c7c0*/  FFMA2 R8, R100.F32x2.HI_LO, UR39.F32, R0.F32 ;  /* 0x0000002764087c49 */ /* 0x002fe40009200000 */
[----:B-----5:R-:W-:-:S03]  /*c7d0*/  @!P6 FMUL R95, R95, R95 ;  /* 0x0000005f5f5fe220 */ /* 0x020fc60000400000 */
[----:B------:R-:W-:Y:S01]  /*c7e0*/  FSETP.GEU.AND P6, PT, R8, -126, PT ;  /* 0xc2fc00000800780b */ /* 0x000fe20003fce000 */
[----:B------:R-:W-:Y:S01]  /*c7f0*/  @!P0 FMUL R11, R11, 0.5 ;  /* 0x3f0000000b0b8820 */ /* 0x000fe20000400000 */
[----:B------:R-:W1:Y:S01]  /*c800*/  MUFU.EX2 R98, R4 ;  /* 0x0000000400627308 */ /* 0x000e620000000800 */
[----:B--2---:R-:W-:Y:S01]  /*c810*/  @!P5 FMUL R96, R96, R96 ;  /* 0x000000606060d220 */ /* 0x004fe20000400000 */
[----:B------:R-:W-:-:S06]  /*c820*/  FSETP.GEU.AND P5, PT, R9, -126, PT ;  /* 0xc2fc00000900780b */ /* 0x000fcc0003fae000 */
[----:B------:R2:W5:Y:S01]  /*c830*/  MUFU.EX2 R99, R5 ;  /* 0x0000000500637308 */ /* 0x0005620000000800 */
[----:B----4-:R-:W-:Y:S02]  /*c840*/  FFMA2 R6, R102.F32x2.HI_LO, UR39.F32, R0.F32 ;  /* 0x0000002766067c49 */ /* 0x010fe40009200000 */
[----:B---3--:R-:W-:Y:S01]  /*c850*/  @!P4 FMUL R97, R97, R97 ;  /* 0x000000616161c220 */ /* 0x008fe20000400000 */
[----:B------:R-:W-:Y:S02]  /*c860*/  @!P6 FMUL R8, R8, 0.5 ;  /* 0x3f0000000808e820 */ /* 0x000fe40000400000 */
[----:B------:R-:W-:Y:S01]  /*c870*/  FSETP.GEU.AND P4, PT, R6, -126, PT ;  /* 0xc2fc00000600780b */ /* 0x000fe20003f8e000 */
[----:B------:R-:W-:Y:S01]  /*c880*/  @!P5 FMUL R9, R9, 0.5 ;  /* 0x3f0000000909d820 */ /* 0x000fe20000400000 */
[----:B------:R-:W3:Y:S01]  /*c890*/  MUFU.EX2 R100, R10 ;  /* 0x0000000a00647308 */ /* 0x000ee20000000800 */
[----:B-1----:R-:W-:Y:S01]  /*c8a0*/  @!P3 FMUL R98, R98, R98 ;  /* 0x000000626262b220 */ /* 0x002fe20000400000 */
[----:B------:R-:W-:-:S06]  /*c8b0*/  FSETP.GEU.AND P3, PT, R7, -126, PT ;  /* 0xc2fc00000700780b */ /* 0x000fcc0003f6e000 */
[----:B------:R1:W4:Y:S01]  /*c8c0*/  MUFU.EX2 R101, R11 ;  /* 0x0000000b00657308 */ /* 0x0003220000000800 */
[----:B--2---:R-:W-:Y:S02]  /*c8d0*/  FFMA2 R4, R104.F32x2.HI_LO, UR39.F32, R0.F32 ;  /* 0x0000002768047c49 */ /* 0x004fe40009200000 */
[----:B-----5:R-:W-:Y:S01]  /*c8e0*/  @!P2 FMUL R99, R99, R99 ;  /* 0x000000636363a220 */ /* 0x020fe20000400000 */
[----:B------:R-:W-:Y:S02]  /*c8f0*/  @!P4 FMUL R6, R6, 0.5 ;  /* 0x3f0000000606c820 */ /* 0x000fe40000400000 */
[----:B------:R-:W-:Y:S01]  /*c900*/  FSETP.GEU.AND P2, PT, R4, -126, PT ;  /* 0xc2fc00000400780b */ /* 0x000fe20003f4e000 */
[----:B------:R-:W-:Y:S01]  /*c910*/  @!P3 FMUL R7, R7, 0.5 ;  /* 0x3f0000000707b820 */ /* 0x000fe20000400000 */
[----:B------:R-:W2:Y:S01]  /*c920*/  MUFU.EX2 R102, R8 ;  /* 0x0000000800667308 */ /* 0x000ea20000000800 */
[----:B---3--:R-:W-:Y:S01]  /*c930*/  @!P1 FMUL R100, R100, R100 ;  /* 0x0000006464649220 */ /* 0x008fe20000400000 */
[----:B------:R-:W-:-:S06]  /*c940*/  FSETP.GEU.AND P1, PT, R5, -126, PT ;  /* 0xc2fc00000500780b */ /* 0x000fcc0003f2e000 */
[----:B------:R3:W5:Y:S01]  /*c950*/  MUFU.EX2 R103, R9 ;  /* 0x0000000900677308 */ /* 0x0007620000000800 */
[----:B-1----:R-:W-:Y:S02]  /*c960*/  FFMA2 R10, R106.F32x2.HI_LO, UR39.F32, R0.F32 ;  /* 0x000000276a0a7c49 */ /* 0x002fe40009200000 */
[----:B----4-:R-:W-:Y:S01]  /*c970*/  @!P0 FMUL R101, R101, R101 ;  /* 0x0000006565658220 */ /* 0x010fe20000400000 */
[----:B------:R-:W-:Y:S02]  /*c980*/  @!P2 FMUL R4, R4, 0.5 ;  /* 0x3f0000000404a820 */ /* 0x000fe40000400000 */
[----:B------:R-:W-:Y:S01]  /*c990*/  FSETP.GEU.AND P0, PT, R10, -126, PT ;  /* 0xc2fc00000a00780b */ /* 0x000fe20003f0e000 */
[----:B------:R-:W-:Y:S01]  /*c9a0*/  @!P1 FMUL R5, R5, 0.5 ;  /* 0x3f00000005059820 */ /* 0x000fe20000400000 */
[----:B------:R-:W1:Y:S01]  /*c9b0*/  MUFU.EX2 R104, R6 ;  /* 0x0000000600687308 */ /* 0x000e620000000800 */
[----:B--2---:R-:W-:Y:S01]  /*c9c0*/  @!P6 FMUL R102, R102, R102 ;  /* 0x000000666666e220 */ /* 0x004fe20000400000 */
[----:B------:R-:W-:-:S06]  /*c9d0*/  FSETP.GEU.AND P6, PT, R11, -126, PT ;  /* 0xc2fc00000b00780b */ /* 0x000fcc0003fce000 */
[----:B------:R2:W4:Y:S01]  /*c9e0*/  MUFU.EX2 R105, R7 ;  /* 0x0000000700697308 */ /* 0x0005220000000800 */
[----:B---3--:R-:W-:Y:S02]  /*c9f0*/  FFMA2 R8, R108.F32x2.HI_LO, UR39.F32, R0.F32 ;  /* 0x000000276c087c49 */ /* 0x008fe40009200000 */
[----:B------:R-:W-:Y:S01]  /*ca00*/  @!P0 FMUL R10, R10, 0.5 ;  /* 0x3f0000000a0a8820 */ /* 0x000fe20000400000 */
[----:B-----5:R-:W-:Y:S02]  /*ca10*/  @!P5 FMUL R103, R103, R103 ;  /* 0x000000676767d220 */ /* 0x020fe40000400000 */
[----:B------:R-:W-:Y:S01]  /*ca20*/  FSETP.GEU.AND P5, PT, R8, -126, PT ;  /* 0xc2fc00000800780b */ /* 0x000fe20003fae000 */
[----:B------:R-:W-:Y:S01]  /*ca30*/  @!P6 FMUL R11, R11, 0.5 ;  /* 0x3f0000000b0be820 */ /* 0x000fe20000400000 */
[----:B------:R-:W3:Y:S01]  /*ca40*/  MUFU.EX2 R106, R4 ;  /* 0x00000004006a7308 */ /* 0x000ee20000000800 */
[----:B-1----:R-:W-:Y:S01]  /*ca50*/  @!P4 FMUL R104, R104, R104 ;  /* 0x000000686868c220 */ /* 0x002fe20000400000 */
[----:B------:R-:W-:-:S06]  /*ca60*/  FSETP.GEU.AND P4, PT, R9, -126, PT ;  /* 0xc2fc00000900780b */ /* 0x000fcc0003f8e000 */
[----:B------:R1:W5:Y:S01]  /*ca70*/  MUFU.EX2 R107, R5 ;  /* 0x00000005006b7308 */ /* 0x0003620000000800 */
[----:B--2---:R-:W-:Y:S02]  /*ca80*/  FFMA2 R6, R110.F32x2.HI_LO, UR39.F32, R0.F32 ;  /* 0x000000276e067c49 */ /* 0x004fe40009200000 */
[----:B----4-:R-:W-:Y:S01]  /*ca90*/  @!P3 FMUL R105, R105, R105 ;  /* 0x000000696969b220 */ /* 0x010fe20000400000 */
[----:B------:R-:W-:Y:S02]  /*caa0*/  @!P5 FMUL R8, R8, 0.5 ;  /* 0x3f0000000808d820 */ /* 0x000fe40000400000 */
[----:B------:R-:W-:Y:S01]  /*cab0*/  FSETP.GEU.AND P3, PT, R6, -126, PT ;  /* 0xc2fc00000600780b */ /* 0x000fe20003f6e000 */
[----:B------:R-:W-:Y:S01]  /*cac0*/  @!P4 FMUL R9, R9, 0.5 ;  /* 0x3f0000000909c820 */ /* 0x000fe20000400000 */
[----:B------:R-:W2:Y:S01]  /*cad0*/  MUFU.EX2 R108, R10 ;  /* 0x0000000a006c7308 */ /* 0x000ea20000000800 */
[----:B---3--:R-:W-:Y:S01]  /*cae0*/  @!P2 FMUL R106, R106, R106 ;  /* 0x0000006a6a6aa220 */ /* 0x008fe20000400000 */
[----:B------:R-:W-:-:S06]  /*caf0*/  FSETP.GEU.AND P2, PT, R7, -126, PT ;  /* 0xc2fc00000700780b */ /* 0x000fcc0003f4e000 */
[----:B------:R3:W4:Y:S01]  /*cb00*/  MUFU.EX2 R109, R11 ;  /* 0x0000000b006d7308 */ /* 0x0007220000000800 */
[----:B-1----:R-:W-:Y:S02]  /*cb10*/  FFMA2 R4, R112.F32x2.HI_LO, UR39.F32, R0.F32 ;  /* 0x0000002770047c49 */ /* 0x002fe40009200000 */
[----:B-----5:R-:W-:Y:S01]  /*cb20*/  @!P1 FMUL R107, R107, R107 ;  /* 0x0000006b6b6b9220 */ /* 0x020fe20000400000 */
[----:B------:R-:W-:Y:S02]  /*cb30*/  @!P3 FMUL R6, R6, 0.5 ;  /* 0x3f0000000606b820 */ /* 0x000fe40000400000 */
[----:B------:R-:W-:Y:S01]  /*cb40*/  FSETP.GEU.AND P1, PT, R4, -126, PT ;  /* 0xc2fc00000400780b */ /* 0x000fe20003f2e000 */
[----:B------:R-:W-:Y:S01]  /*cb50*/  @!P2 FMUL R7, R7, 0.5 ;  /* 0x3f0000000707a820 */ /* 0x000fe20000400000 */
[----:B------:R-:W1:Y:S01]  /*cb60*/  MUFU.EX2 R110, R8 ;  /* 0x00000008006e7308 */ /* 0x000e620000000800 */
[----:B--2---:R-:W-:Y:S01]  /*cb70*/  @!P0 FMUL R108, R108, R108 ;  /* 0x0000006c6c6c8220 */ /* 0x004fe20000400000 */
[----:B------:R-:W-:-:S06]  /*cb80*/  FSETP.GEU.AND P0, PT, R5, -126, PT ;  /* 0xc2fc00000500780b */ /* 0x000fcc0003f0e000 */
[----:B------:R2:W5:Y:S01]  /*cb90*/  MUFU.EX2 R111, R9 ;  /* 0x00000009006f7308 */ /* 0x0005620000000800 */
[----:B---3--:R-:W-:Y:S02]  /*cba0*/  FFMA2 R10, R114.F32x2.HI_LO, UR39.F32, R0.F32 ;  /* 0x00000027720a7c49 */ /* 0x008fe40009200000 */
[----:B------:R-:W-:Y:S01]  /*cbb0*/  @!P1 FMUL R4, R4, 0.5 ;  /* 0x3f00000004049820 */ /* 0x000fe20000400000 */
[----:B----4-:R-:W-:Y:S02]  /*cbc0*/  @!P6 FMUL R109, R109, R109 ;  /* 0x0000006d6d6de220 */ /* 0x010fe40000400000 */
        /* <DEDUP_REMOVED lines=23> */
[----:B------:R-:W2:Y:S01]  /*cd40*/  MUFU.EX2 R118, R8 ;  /* 0x0000000800767308 */ /* 0x000ea20000000800 */
[----:B---3--:R-:W-:Y:S02]  /*cd50*/  FFMA2 R4, R120.F32x2.HI_LO, UR39.F32, R0.F32 ;  /* 0x0000002778047c49 */ /* 0x008fe40009200000 */
[----:B-----5:R-:W-:Y:S01]  /*cd60*/  @!P0 FMUL R115, R115, R115 ;  /* 0x0000007373738220 */ /* 0x020fe20000400000 */
[----:B------:R-:W-:Y:S02]  /*cd70*/  @!P2 FMUL R6, R6, 0.5 ;  /* 0x3f0000000606a820 */ /* 0x000fe40000400000 */
[----:B------:R-:W-:Y:S01]  /*cd80*/  FSETP.GEU.AND P0, PT, R4, -126, PT ;  /* 0xc2fc00000400780b */ /* 0x000fe20003f0e000 */
[----:B------:R-:W-:Y:S01]  /*cd90*/  @!P1 FMUL R7, R7, 0.5 ;  /* 0x3f00000007079820 */ /* 0x000fe20000400000 */
[----:B------:R-:W3:Y:S01]  /*cda0*/  MUFU.EX2 R116, R10 ;  /* 0x0000000a00747308 */ /* 0x000ee20000000800 */
[----:B-1----:R-:W-:Y:S01]  /*cdb0*/  @!P5 FMUL R117, R117, R117 ;  /* 0x000000757575d220 */ /* 0x002fe20000400000 */
[----:B------:R-:W-:-:S06]  /*cdc0*/  FSETP.GEU.AND P5, PT, R150, -126, PT ;  /* 0xc2fc00009600780b */ /* 0x000fcc0003fae000 */
[----:B------:R-:W1:Y:S01]  /*cdd0*/  MUFU.EX2 R119, R9 ;  /* 0x0000000900777308 */ /* 0x000e620000000800 */
[----:B--2---:R-:W-:Y:S01]  /*cde0*/  @!P4 FMUL R118, R118, R118 ;  /* 0x000000767676c220 */ /* 0x004fe20000400000 */
[----:B------:R-:W-:Y:S01]  /*cdf0*/  FSETP.GEU.AND P4, PT, R151, -126, PT ;  /* 0xc2fc00009700780b */ /* 0x000fe20003f8e000 */
[----:B------:R-:W-:-:S04]  /*ce00*/  @!P0 FMUL R4, R4, 0.5 ;  /* 0x3f00000004048820 */ /* 0x000fc80000400000 */
[----:B------:R-:W-:Y:S01]  /*ce10*/  @!P5 FMUL R150, R150, 0.5 ;  /* 0x3f0000009696d820 */ /* 0x000fe20000400000 */
[----:B------:R-:W2:Y:S01]  /*ce20*/  MUFU.EX2 R120, R6 ;  /* 0x0000000600787308 */ /* 0x000ea20000000800 */
[----:B---3--:R-:W-:Y:S01]  /*ce30*/  @!P6 FMUL R116, R116, R116 ;  /* 0x000000747474e220 */ /* 0x008fe20000400000 */
[----:B------:R-:W-:-:S05]  /*ce40*/  FSETP.GEU.AND P6, PT, R5, -126, PT ;  /* 0xc2fc00000500780b */ /* 0x000fca0003fce000 */
[----:B------:R-:W-:Y:S01]  /*ce50*/  @!P4 FMUL R151, R151, 0.5 ;  /* 0x3f0000009797c820 */ /* 0x000fe20000400000 */
[----:B------:R-:W3:Y:S01]  /*ce60*/  MUFU.EX2 R121, R7 ;  /* 0x0000000700797308 */ /* 0x000ee20000000800 */
        /* <DEDUP_REMOVED lines=33> */
[----:B------:R-:W-:-:S04]  /*d080*/  FSETP.GEU.AND P2, PT, R32, -126, PT ;  /* 0xc2fc00002000780b */ /* 0x000fc80003f4e000 */
[----:B------:R-:W-:Y:S01]  /*d090*/  F2FP.BF16.F32.PACK_AB R24, R153, R152 ;  /* 0x000000989918723e */ /* 0x000fe200000010ff */
[----:B------:R-:W-:Y:S01]  /*d0a0*/  @!P3 FMUL R31, R31, 0.5 ;  /* 0x3f0000001f1fb820 */ /* 0x000fe20000400000 */
[----:B------:R-:W3:Y:S01]  /*d0b0*/  MUFU.EX2 R158, R28 ;  /* 0x0000001c009e7308 */ /* 0x000ee20000000800 */
[----:B-1----:R-:W-:Y:S01]  /*d0c0*/  @!P1 FMUL R154, R154, R154 ;  /* 0x0000009a9a9a9220 */ /* 0x002fe20000400000 */
[----:B------:R-:W-:-:S05]  /*d0d0*/  FSETP.GEU.AND P1, PT, R33, -126, PT ;  /* 0xc2fc00002100780b */ /* 0x000fca0003f2e000 */
[----:B------:R-:W-:Y:S01]  /*d0e0*/  @!P2 FMUL R32, R32, 0.5 ;  /* 0x3f0000002020a820 */ /* 0x000fe20000400000 */
[----:B------:R-:W1:Y:S01]  /*d0f0*/  MUFU.EX2 R159, R29 ;  /* 0x0000001d009f7308 */ /* 0x000e620000000800 */
[----:B--2---:R-:W-:Y:S01]  /*d100*/  @!P0 FMUL R155, R155, R155 ;  /* 0x0000009b9b9b8220 */ /* 0x004fe20000400000 */
[----:B------:R-:W-:-:S04]  /*d110*/  FSETP.GEU.AND P0, PT, R34, -126, PT ;  /* 0xc2fc00002200780b */ /* 0x000fc80003f0e000 */
[----:B------:R-:W-:Y:S01]  /*d120*/  F2FP.BF16.F32.PACK_AB R25, R155, R154 ;  /* 0x0000009a9b19723e */ /* 0x000fe200000010ff */
[----:B------:R-:W-:Y:S01]  /*d130*/  @!P1 FMUL R33, R33, 0.5 ;  /* 0x3f00000021219820 */ /* 0x000fe20000400000 */
[----:B------:R-:W2:Y:S01]  /*d140*/  MUFU.EX2 R160, R30 ;  /* 0x0000001e00a07308 */ /* 0x000ea20000000800 */
[----:B---3--:R-:W-:Y:S01]  /*d150*/  @!P6 FMUL R158, R158, R158 ;  /* 0x0000009e9e9ee220 */ /* 0x008fe20000400000 */
[----:B------:R-:W-:-:S05]  /*d160*/  FSETP.GEU.AND P6, PT, R35, -126, PT ;  /* 0xc2fc00002300780b */ /* 0x000fca0003fce000 */
[----:B------:R-:W-:Y:S01]  /*d170*/  @!P0 FMUL R34, R34, 0.5 ;  /* 0x3f00000022228820 */ /* 0x000fe20000400000 */
[----:B------:R-:W3:Y:S01]  /*d180*/  MUFU.EX2 R161, R31 ;  /* 0x0000001f00a17308 */ /* 0x000ee20000000800 */
[----:B-1----:R-:W-:Y:S01]  /*d190*/  @!P5 FMUL R159, R159, R159 ;  /* 0x0000009f9f9fd220 */ /* 0x002fe20000400000 */
[----:B------:R-:W-:-:S04]  /*d1a0*/  FSETP.GEU.AND P5, PT, R36, -126, PT ;  /* 0xc2fc00002400780b */ /* 0x000fc80003fae000 */
[----:B------:R-:W-:Y:S01]  /*d1b0*/  F2FP.BF16.F32.PACK_AB R26, R159, R158 ;  /* 0x0000009e9f1a723e */ /* 0x000fe200000010ff */
        /* <DEDUP_REMOVED lines=120> */
[----:B------:R-:W-:Y:S02]  /*d940*/  FSETP.GEU.AND P6, PT, R67, -126, PT ;  /* 0xc2fc00004300780b */ /* 0x000fe40003fce000 */
[----:B------:R-:W-:-:S03]  /*d950*/  F2FP.BF16.F32.PACK_AB R60, R129, R128 ;  /* 0x00000080813c723e */ /* 0x000fc600000010ff */
[----:B------:R-:W-:Y:S01]  /*d960*/  @!P0 FMUL R66, R66, 0.5 ;  /* 0x3f00000042428820 */ /* 0x000fe20000400000 */
[----:B------:R-:W1:Y:S01]  /*d970*/  MUFU.EX2 R189, R63 ;  /* 0x0000003f00bd7308 */ /* 0x000e620000000800 */
[----:B--2---:R-:W-:Y:S01]  /*d980*/  @!P5 FMUL R187, R187, R187 ;  /* 0x000000bbbbbbd220 */ /* 0x004fe20000400000 */
[----:B------:R-:W-:Y:S02]  /*d990*/  FSETP.GEU.AND P5, PT, R68, -126, PT ;  /* 0xc2fc00004400780b */ /* 0x000fe40003fae000 */
[----:B------:R-:W-:Y:S02]  /*d9a0*/  F2FP.BF16.F32.PACK_AB R61, R131, R130 ;  /* 0x00000082833d723e */ /* 0x000fe400000010ff */
[----:B------:R-:W-:Y:S01]  /*d9b0*/  F2FP.BF16.F32.PACK_AB R40, R187, R186 ;  /* 0x000000babb28723e */ /* 0x000fe200000010ff */
[----:B------:R-:W-:Y:S01]  /*d9c0*/  @!P6 FMUL R67, R67, 0.5 ;  /* 0x3f0000004343e820 */ /* 0x000fe20000400000 */
[----:B------:R-:W2:Y:S01]  /*d9d0*/  MUFU.EX2 R42, R64 ;  /* 0x00000040002a7308 */ /* 0x000ea20000000800 */
[----:B---3--:R-:W-:Y:S01]  /*d9e0*/  @!P4 FMUL R188, R188, R188 ;  /* 0x000000bcbcbcc220 */ /* 0x008fe20000400000 */
[----:B------:R-:W-:-:S02]  /*d9f0*/  FSETP.GEU.AND P4, PT, R69, -126, PT ;  /* 0xc2fc00004500780b */ /* 0x000fc40003f8e000 */
[----:B------:R-:W-:-:S03]  /*da00*/  F2FP.BF16.F32.PACK_AB R62, R133, R132 ;  /* 0x00000084853e723e */ /* 0x000fc600000010ff */
[----:B------:R-:W-:Y:S01]  /*da10*/  @!P5 FMUL R68, R68, 0.5 ;  /* 0x3f0000004444d820 */ /* 0x000fe20000400000 */
[----:B------:R-:W3:Y:S01]  /*da20*/  MUFU.EX2 R50, R65 ;  /* 0x0000004100327308 */ /* 0x000ee20000000800 */
[----:B-1----:R-:W-:Y:S01]  /*da30*/  @!P3 FMUL R189, R189, R189 ;  /* 0x000000bdbdbdb220 */ /* 0x002fe20000400000 */
[----:B------:R-:W-:Y:S02]  /*da40*/  FSETP.GEU.AND P3, PT, R70, -126, PT ;  /* 0xc2fc00004600780b */ /* 0x000fe40003f6e000 */
[----:B------:R-:W-:Y:S02]  /*da50*/  F2FP.BF16.F32.PACK_AB R63, R135, R134 ;  /* 0x00000086873f723e */ /* 0x000fe400000010ff */
[----:B------:R-:W-:Y:S01]  /*da60*/  F2FP.BF16.F32.PACK_AB R41, R189, R188 ;  /* 0x000000bcbd29723e */ /* 0x000fe200000010ff */
[----:B------:R-:W-:Y:S01]  /*da70*/  @!P4 FMUL R69, R69, 0.5 ;  /* 0x3f0000004545c820 */ /* 0x000fe20000400000 */
[----:B------:R-:W1:Y:S01]  /*da80*/  MUFU.EX2 R43, R66 ;  /* 0x00000042002b7308 */ /* 0x000e620000000800 */
[----:B--2---:R-:W-:Y:S01]  /*da90*/  @!P2 FMUL R42, R42, R42 ;  /* 0x0000002a2a2aa220 */ /* 0x004fe20000400000 */
[----:B------:R-:W-:-:S02]  /*daa0*/  FSETP.GEU.AND P2, PT, R71, -126, PT ;  /* 0xc2fc00004700780b */ /* 0x000fc40003f4e000 */
[----:B------:R-:W-:Y:S02]  /*dab0*/  F2FP.BF16.F32.PACK_AB R64, R137, R136 ;  /* 0x000000888940723e */ /* 0x000fe400000010ff */
[----:B------:R2:W-:Y:S01]  /*dac0*/  STL [R1+0x10], R42 ;  /* 0x0000102a01007387 */ /* 0x0005e20000100800 */
[----:B------:R-:W-:Y:S01]  /*dad0*/  @!P3 FMUL R70, R70, 0.5 ;  /* 0x3f0000004646b820 */ /* 0x000fe20000400000 */
[----:B------:R-:W4:Y:S01]  /*dae0*/  MUFU.EX2 R49, R67 ;  /* 0x0000004300317308 */ /* 0x000f220000000800 */
[----:B---3--:R-:W-:Y:S01]  /*daf0*/  @!P1 FMUL R50, R50, R50 ;  /* 0x0000003232329220 */ /* 0x008fe20000400000 */
[----:B------:R-:W-:Y:S02]  /*db00*/  FSETP.GEU.AND P1, PT, R72, -126, PT ;  /* 0xc2fc00004800780b */ /* 0x000fe40003f2e000 */
[----:B------:R-:W-:Y:S02]  /*db10*/  F2FP.BF16.F32.PACK_AB R65, R139, R138 ;  /* 0x0000008a8b41723e */ /* 0x000fe400000010ff */
[----:B------:R-:W-:Y:S01]  /*db20*/  STL [R1+0x14], R50 ;  /* 0x0000143201007387 */ /* 0x000fe20000100800 */
[----:B------:R-:W-:Y:S01]  /*db30*/  @!P2 FMUL R71, R71, 0.5 ;  /* 0x3f0000004747a820 */ /* 0x000fe20000400000 */
[----:B------:R-:W3:Y:S01]  /*db40*/  MUFU.EX2 R44, R68 ;  /* 0x00000044002c7308 */ /* 0x000ee20000000800 */
[----:B-1----:R-:W-:Y:S01]  /*db50*/  @!P0 FMUL R43, R43, R43 ;  /* 0x0000002b2b2b8220 */ /* 0x002fe20000400000 */
[----:B------:R-:W-:-:S02]  /*db60*/  FSETP.GEU.AND P0, PT, R73, -126, PT ;  /* 0xc2fc00004900780b */ /* 0x000fc40003f0e000 */
[----:B------:R-:W-:Y:S02]  /*db70*/  F2FP.BF16.F32.PACK_AB R66, R141, R140 ;  /* 0x0000008c8d42723e */ /* 0x000fe400000010ff */
[----:B------:R1:W-:Y:S01]  /*db80*/  STL [R1+0x18], R43 ;  /* 0x0000182b01007387 */ /* 0x0003e20000100800 */
[----:B------:R-:W-:Y:S01]  /*db90*/  @!P1 FMUL R72, R72, 0.5 ;  /* 0x3f00000048489820 */ /* 0x000fe20000400000 */
[----:B------:R-:W5:Y:S01]  /*dba0*/  MUFU.EX2 R48, R69 ;  /* 0x0000004500307308 */ /* 0x000f620000000800 */
[----:B----4-:R-:W-:Y:S01]  /*dbb0*/  @!P6 FMUL R49, R49, R49 ;  /* 0x000000313131e220 */ /* 0x010fe20000400000 */
[----:B------:R-:W-:Y:S02]  /*dbc0*/  FSETP.GEU.AND P6, PT, R74, -126, PT ;  /* 0xc2fc00004a00780b */ /* 0x000fe40003fce000 */
[----:B------:R-:W-:Y:S02]  /*dbd0*/  F2FP.BF16.F32.PACK_AB R67, R143, R142 ;  /* 0x0000008e8f43723e */ /* 0x000fe400000010ff */
[----:B------:R-:W-:Y:S01]  /*dbe0*/  STL [R1+0x1c], R49 ;  /* 0x00001c3101007387 */ /* 0x000fe20000100800 */
[----:B------:R-:W-:Y:S01]  /*dbf0*/  @!P0 FMUL R73, R73, 0.5 ;  /* 0x3f00000049498820 */ /* 0x000fe20000400000 */
[----:B------:R-:W4:Y:S01]  /*dc00*/  MUFU.EX2 R45, R70 ;  /* 0x00000046002d7308 */ /* 0x000f220000000800 */
[----:B---3--:R-:W-:Y:S01]  /*dc10*/  @!P5 FMUL R44, R44, R44 ;  /* 0x0000002c2c2cd220 */ /* 0x008fe20000400000 */
[----:B------:R-:W-:-:S02]  /*dc20*/  FSETP.GEU.AND P5, PT, R75, -126, PT ;  /* 0xc2fc00004b00780b */ /* 0x000fc40003fae000 */
[----:B--2---:R-:W-:Y:S02]  /*dc30*/  F2FP.BF16.F32.PACK_AB R42, R50, R42 ;  /* 0x0000002a322a723e */ /* 0x004fe400000010ff */
[----:B------:R2:W-:Y:S01]  /*dc40*/  STL [R1+0x20], R44 ;  /* 0x0000202c01007387 */ /* 0x0005e20000100800 */
[----:B------:R-:W-:Y:S01]  /*dc50*/  @!P6 FMUL R74, R74, 0.5 ;  /* 0x3f0000004a4ae820 */ /* 0x000fe20000400000 */
[----:B------:R-:W3:Y:S01]  /*dc60*/  MUFU.EX2 R47, R71 ;  /* 0x00000047002f7308 */ /* 0x000ee20000000800 */
[----:B-----5:R-:W-:Y:S01]  /*dc70*/  @!P4 FMUL R48, R48, R48 ;  /* 0x000000303030c220 */ /* 0x020fe20000400000 */
[----:B------:R-:W-:Y:S02]  /*dc80*/  FSETP.GEU.AND P4, PT, R76, -126, PT ;  /* 0xc2fc00004c00780b */ /* 0x000fe40003f8e000 */
[----:B------:R-:W-:Y:S02]  /*dc90*/  F2FP.BF16.F32.PACK_AB R68, R145, R144 ;  /* 0x000000909144723e */ /* 0x000fe400000010ff */
[----:B------:R-:W-:Y:S01]  /*dca0*/  STL [R1+0x24], R48 ;  /* 0x0000243001007387 */ /* 0x000fe20000100800 */
[----:B------:R-:W-:Y:S01]  /*dcb0*/  @!P5 FMUL R75, R75, 0.5 ;  /* 0x3f0000004b4bd820 */ /* 0x000fe20000400000 */
[----:B------:R-:W5:Y:S01]  /*dcc0*/  MUFU.EX2 R5, R72 ;  /* 0x0000004800057308 */ /* 0x000f620000000800 */
[----:B----4-:R-:W-:Y:S01]  /*dcd0*/  @!P3 FMUL R45, R45, R45 ;  /* 0x0000002d2d2db220 */ /* 0x010fe20000400000 */
[----:B------:R-:W-:-:S02]  /*dce0*/  FSETP.GEU.AND P3, PT, R77, -126, PT ;  /* 0xc2fc00004d00780b */ /* 0x000fc40003f6e000 */
[----:B-1----:R-:W-:Y:S02]  /*dcf0*/  F2FP.BF16.F32.PACK_AB R43, R49, R43 ;  /* 0x0000002b312b723e */ /* 0x002fe400000010ff */
        /* <DEDUP_REMOVED lines=9> */
[----:B-----5:R-:W-:Y:S01]  /*dd90*/  @!P1 FMUL R5, R5, R5 ;  /* 0x0000000505059220 */ /* 0x020fe20000400000 */
[----:B------:R-:W-:-:S02]  /*dda0*/  FSETP.GEU.AND P1, PT, R79, -126, PT ;  /* 0xc2fc00004f00780b */ /* 0x000fc40003f2e000 */
[----:B--2---:R-:W-:Y:S02]  /*ddb0*/  F2FP.BF16.F32.PACK_AB R44, R48, R44 ;  /* 0x0000002c302c723e */ /* 0x004fe400000010ff */
[----:B------:R-:W-:Y:S01]  /*ddc0*/  STL [R1+0x30], R5 ;  /* 0x0000300501007387 */ /* 0x000fe20000100800 */
[----:B------:R-:W-:Y:S01]  /*ddd0*/  @!P2 FMUL R78, R78, 0.5 ;  /* 0x3f0000004e4ea820 */ /* 0x000fe20000400000 */
[----:B------:R-:W2:Y:S01]  /*dde0*/  MUFU.EX2 R4, R75 ;  /* 0x0000004b00047308 */ /* 0x000ea20000000800 */
[----:B----4-:R-:W-:Y:S01]  /*ddf0*/  @!P0 FMUL R46, R46, R46 ;  /* 0x0000002e2e2e8220 */ /* 0x010fe20000400000 */
[----:B------:R-:W-:Y:S02]  /*de00*/  FSETP.GEU.AND P0, PT, R80, -126, PT ;  /* 0xc2fc00005000780b */ /* 0x000fe40003f0e000 */
[----:B------:R-:W-:Y:S02]  /*de10*/  F2FP.BF16.F32.PACK_AB R70, R149, R148 ;  /* 0x000000949546723e */ /* 0x000fe400000010ff */
[----:B------:R4:W-:Y:S01]  /*de20*/  STL [R1+0x34], R46 ;  /* 0x0000342e01007387 */ /* 0x0009e20000100800 */
[----:B------:R-:W-:Y:S01]  /*de30*/  @!P1 FMUL R79, R79, 0.5 ;  /* 0x3f0000004f4f9820 */ /* 0x000fe20000400000 */
[----:B------:R-:W5:Y:S01]  /*de40*/  MUFU.EX2 R9, R76 ;  /* 0x0000004c00097308 */ /* 0x000f620000000800 */
[----:B---3--:R-:W-:Y:S01]  /*de50*/  @!P6 FMUL R7, R7, R7 ;  /* 0x000000070707e220 */ /* 0x008fe20000400000 */
[----:B------:R-:W-:-:S02]  /*de60*/  FSETP.GEU.AND P6, PT, R81, -126, PT ;  /* 0xc2fc00005100780b */ /* 0x000fc40003fce000 */
[----:B-1----:R-:W-:Y:S02]  /*de70*/  F2FP.BF16.F32.PACK_AB R45, R47, R45 ;  /* 0x0000002d2f2d723e */ /* 0x002fe400000010ff */
[----:B------:R1:W-:Y:S01]  /*de80*/  STL [R1+0x38], R7 ;  /* 0x0000380701007387 */ /* 0x0003e20000100800 */
[----:B------:R-:W-:Y:S01]  /*de90*/  @!P0 FMUL R80, R80, 0.5 ;  /* 0x3f00000050508820 */ /* 0x000fe20000400000 */
[----:B------:R-:W3:Y:S01]  /*dea0*/  MUFU.EX2 R6, R77 ;  /* 0x0000004d00067308 */ /* 0x000ee20000000800 */
[----:B--2---:R-:W-:Y:S01]  /*deb0*/  @!P5 FMUL R4, R4, R4 ;  /* 0x000000040404d220 */ /* 0x004fe20000400000 */
[----:B------:R-:W-:Y:S02]  /*dec0*/  FSETP.GEU.AND P5, PT, R82, -126, PT ;  /* 0xc2fc00005200780b */ /* 0x000fe40003fae000 */
[----:B------:R-:W-:Y:S02]  /*ded0*/  F2FP.BF16.F32.PACK_AB R71, R93, R92 ;  /* 0x0000005c5d47723e */ /* 0x000fe400000010ff */
[----:B------:R1:W-:Y:S01]  /*dee0*/  STL [R1+0x3c], R4 ;  /* 0x00003c0401007387 */ /* 0x0003e20000100800 */
[----:B------:R-:W-:Y:S01]  /*def0*/  @!P6 FMUL R81, R81, 0.5 ;  /* 0x3f0000005151e820 */ /* 0x000fe20000400000 */
[----:B------:R-:W2:Y:S01]  /*df00*/  MUFU.EX2 R11, R78 ;  /* 0x0000004e000b7308 */ /* 0x000ea20000000800 */
[----:B-----5:R-:W-:Y:S01]  /*df10*/  @!P4 FMUL R9, R9, R9 ;  /* 0x000000090909c220 */ /* 0x020fe20000400000 */
[----:B------:R-:W-:-:S02]  /*df20*/  FSETP.GEU.AND P4, PT, R83, -126, PT ;  /* 0xc2fc00005300780b */ /* 0x000fc40003f8e000 */
[----:B------:R-:W-:Y:S02]  /*df30*/  F2FP.BF16.F32.PACK_AB R72, R95, R94 ;  /* 0x0000005e5f48723e */ /* 0x000fe400000010ff */
[----:B------:R1:W-:Y:S01]  /*df40*/  STL [R1+0x40], R9 ;  /* 0x0000400901007387 */ /* 0x0003e20000100800 */
[----:B------:R-:W-:Y:S01]  /*df50*/  @!P5 FMUL R82, R82, 0.5 ;  /* 0x3f0000005252d820 */ /* 0x000fe20000400000 */
[----:B------:R-:W5:Y:S01]  /*df60*/  MUFU.EX2 R8, R79 ;  /* 0x0000004f00087308 */ /* 0x000f620000000800 */
[----:B---3--:R-:W-:Y:S01]  /*df70*/  @!P3 FMUL R6, R6, R6 ;  /* 0x000000060606b220 */ /* 0x008fe20000400000 */
[----:B------:R-:W-:Y:S02]  /*df80*/  FSETP.GEU.AND P3, PT, R84, -126, PT ;  /* 0xc2fc00005400780b */ /* 0x000fe40003f6e000 */
[----:B------:R-:W-:Y:S02]  /*df90*/  F2FP.BF16.F32.PACK_AB R73, R97, R96 ;  /* 0x000000606149723e */ /* 0x000fe400000010ff */
[----:B------:R1:W-:Y:S01]  /*dfa0*/  STL [R1+0x44], R6 ;  /* 0x0000440601007387 */ /* 0x0003e20000100800 */
[----:B------:R-:W-:Y:S01]  /*dfb0*/  @!P4 FMUL R83, R83, 0.5 ;  /* 0x3f0000005353c820 */ /* 0x000fe20000400000 */
[----:B------:R-:W3:Y:S01]  /*dfc0*/  MUFU.EX2 R157, R80 ;  /* 0x00000050009d7308 */ /* 0x000ee20000000800 */
[----:B--2---:R-:W-:Y:S01]  /*dfd0*/  @!P2 FMUL R11, R11, R11 ;  /* 0x0000000b0b0ba220 */ /* 0x004fe20000400000 */
[----:B------:R-:W-:-:S02]  /*dfe0*/  FSETP.GEU.AND P2, PT, R85, -126, PT ;  /* 0xc2fc00005500780b */ /* 0x000fc40003f4e000 */
[----:B------:R-:W-:Y:S02]  /*dff0*/  F2FP.BF16.F32.PACK_AB R74, R99, R98 ;  /* 0x00000062634a723e */ /* 0x000fe400000010ff */
[----:B------:R1:W-:Y:S01]  /*e000*/  STL [R1+0x48], R11 ;  /* 0x0000480b01007387 */ /* 0x0003e20000100800 */
[----:B------:R-:W-:Y:S01]  /*e010*/  @!P3 FMUL R84, R84, 0.5 ;  /* 0x3f0000005454b820 */ /* 0x000fe20000400000 */
[----:B------:R-:W2:Y:S01]  /*e020*/  MUFU.EX2 R10, R81 ;  /* 0x00000051000a7308 */ /* 0x000ea20000000800 */
[----:B-----5:R-:W-:Y:S01]  /*e030*/  @!P1 FMUL R8, R8, R8 ;  /* 0x0000000808089220 */ /* 0x020fe20000400000 */
[----:B------:R-:W-:Y:S02]  /*e040*/  FSETP.GEU.AND P1, PT, R86, -126, PT ;  /* 0xc2fc00005600780b */ /* 0x000fe40003f2e000 */
[----:B------:R-:W-:Y:S02]  /*e050*/  F2FP.BF16.F32.PACK_AB R75, R101, R100 ;  /* 0x00000064654b723e */ /* 0x000fe400000010ff */
[----:B------:R1:W-:Y:S01]  /*e060*/  STL [R1+0x4c], R8 ;  /* 0x00004c0801007387 */ /* 0x0003e20000100800 */
[----:B------:R-:W-:Y:S01]  /*e070*/  @!P2 FMUL R85, R85, 0.5 ;  /* 0x3f0000005555a820 */ /* 0x000fe20000400000 */
[----:B------:R-:W5:Y:S01]  /*e080*/  MUFU.EX2 R20, R82 ;  /* 0x0000005200147308 */ /* 0x000f620000000800 */
[----:B---3--:R-:W-:Y:S01]  /*e090*/  @!P0 FMUL R157, R157, R157 ;  /* 0x0000009d9d9d8220 */ /* 0x008fe20000400000 */
[----:B------:R-:W-:-:S02]  /*e0a0*/  FSETP.GEU.AND P0, PT, R87, -126, PT ;  /* 0xc2fc00005700780b */ /* 0x000fc40003f0e000 */
[----:B------:R-:W-:Y:S02]  /*e0b0*/  F2FP.BF16.F32.PACK_AB R76, R103, R102 ;  /* 0x00000066674c723e */ /* 0x000fe400000010ff */
[----:B------:R1:W-:Y:S01]  /*e0c0*/  STL [R1+0x50], R157 ;  /* 0x0000509d01007387 */ /* 0x0003e20000100800 */
[----:B------:R-:W-:Y:S01]  /*e0d0*/  @!P1 FMUL R86, R86, 0.5 ;  /* 0x3f00000056569820 */ /* 0x000fe20000400000 */
[----:B------:R-:W3:Y:S01]  /*e0e0*/  MUFU.EX2 R21, R83 ;  /* 0x0000005300157308 */ /* 0x000ee20000000800 */
[----:B--2---:R-:W-:Y:S01]  /*e0f0*/  @!P6 FMUL R10, R10, R10 ;  /* 0x0000000a0a0ae220 */ /* 0x004fe20000400000 */
[----:B------:R-:W-:Y:S02]  /*e100*/  LOP3.LUT P6, RZ, R3, 0x3, R2, 0x48, !PT ;  /* 0x0000000303ff7812 */ /* 0x000fe400078c4802 */
[----:B------:R-:W-:Y:S02]  /*e110*/  F2FP.BF16.F32.PACK_AB R77, R105, R104 ;  /* 0x00000068694d723e */ /* 0x000fe400000010ff */
[----:B------:R1:W-:Y:S01]  /*e120*/  STL [R1+0x54], R10 ;  /* 0x0000540a01007387 */ /* 0x0003e20000100800 */
[----:B------:R-:W-:Y:S01]  /*e130*/  @!P0 FMUL R87, R87, 0.5 ;  /* 0x3f00000057578820 */ /* 0x000fe20000400000 */
[----:B------:R-:W2:Y:S01]  /*e140*/  MUFU.EX2 R14, R84 ;  /* 0x00000054000e7308 */ /* 0x000ea20000000800 */
[----:B-----5:R-:W-:Y:S01]  /*e150*/  @!P5 FMUL R20, R20, R20 ;  /* 0x000000141414d220 */ /* 0x020fe20000400000 */
[----:B------:R-:W-:-:S02]  /*e160*/  F2FP.BF16.F32.PACK_AB R78, R107, R106 ;  /* 0x0000006a6b4e723e */ /* 0x000fc400000010ff */
[----:B------:R-:W-:Y:S02]  /*e170*/  F2FP.BF16.F32.PACK_AB R79, R109, R108 ;  /* 0x0000006c6d4f723e */ /* 0x000fe400000010ff */
[----:B------:R1:W-:Y:S01]  /*e180*/  STL [R1+0x58], R20 ;  /* 0x0000581401007387 */ /* 0x0003e20000100800 */
[----:B------:R-:W-:Y:S01]  /*e190*/  F2FP.BF16.F32.PACK_AB R80, R111, R110 ;  /* 0x0000006e6f50723e */ /* 0x000fe200000010ff */
[----:B------:R-:W5:Y:S01]  /*e1a0*/  MUFU.EX2 R15, R85 ;  /* 0x00000055000f7308 */ /* 0x000f620000000800 */
[----:B---3--:R-:W-:Y:S01]  /*e1b0*/  @!P4 FMUL R21, R21, R21 ;  /* 0x000000151515c220 */ /* 0x008fe20000400000 */
[----:B------:R-:W-:Y:S02]  /*e1c0*/  F2FP.BF16.F32.PACK_AB R81, R113, R112 ;  /* 0x000000707151723e */ /* 0x000fe400000010ff */
[----:B------:R-:W-:Y:S02]  /*e1d0*/  F2FP.BF16.F32.PACK_AB R82, R115, R114 ;  /* 0x000000727352723e */ /* 0x000fe400000010ff */
[----:B------:R1:W-:Y:S01]  /*e1e0*/  STL [R1+0x5c], R21 ;  /* 0x00005c1501007387 */ /* 0x0003e20000100800 */
[----:B------:R-:W-:Y:S01]  /*e1f0*/  F2FP.BF16.F32.PACK_AB R83, R117, R116 ;  /* 0x000000747553723e */ /* 0x000fe200000010ff */
[----:B------:R-:W3:Y:S01]  /*e200*/  MUFU.EX2 R12, R86 ;  /* 0x00000056000c7308 */ /* 0x000ee20000000800 */
[----:B--2---:R-:W-:Y:S01]  /*e210*/  @!P3 FMUL R14, R14, R14 ;  /* 0x0000000e0e0eb220 */ /* 0x004fe20000400000 */
[----:B------:R-:W-:-:S02]  /*e220*/  F2FP.BF16.F32.PACK_AB R84, R119, R118 ;  /* 0x000000767754723e */ /* 0x000fc400000010ff */
[----:B----4-:R-:W-:Y:S02]  /*e230*/  F2FP.BF16.F32.PACK_AB R46, R46, R5 ;  /* 0x000000052e2e723e */ /* 0x010fe400000010ff */
[----:B------:R1:W-:Y:S01]  /*e240*/  STL [R1+0x68], R14 ;  /* 0x0000680e01007387 */ /* 0x0003e20000100800 */
[----:B------:R-:W-:Y:S01]  /*e250*/  F2FP.BF16.F32.PACK_AB R47, R4, R7 ;  /* 0x00000007042f723e */ /* 0x000fe200000010ff */
[----:B------:R-:W2:Y:S01]  /*e260*/  MUFU.EX2 R13, R87 ;  /* 0x00000057000d7308 */ /* 0x000ea20000000800 */
[----:B-----5:R-:W-:Y:S01]  /*e270*/  @!P2 FMUL R15, R15, R15 ;  /* 0x0000000f0f0fa220 */ /* 0x020fe20000400000 */
[----:B------:R-:W-:Y:S02]  /*e280*/  F2FP.BF16.F32.PACK_AB R85, R121, R120 ;  /* 0x000000787955723e */ /* 0x000fe400000010ff */
[----:B------:R-:W-:Y:S02]  /*e290*/  F2FP.BF16.F32.PACK_AB R48, R6, R9 ;  /* 0x000000090630723e */ /* 0x000fe400000010ff */
[----:B------:R1:W-:Y:S01]  /*e2a0*/  STL [R1+0x6c], R15 ;  /* 0x00006c0f01007387 */ /* 0x0003e20000100800 */
[----:B------:R-:W-:Y:S01]  /*e2b0*/  F2FP.BF16.F32.PACK_AB R49, R8, R11 ;  /* 0x0000000b0831723e */ /* 0x000fe200000010ff */
[----:B---3--:R-:W-:Y:S01]  /*e2c0*/  @!P1 FMUL R12, R12, R12 ;  /* 0x0000000c0c0c9220 */ /* 0x008fe20000400000 */
[----:B------:R-:W-:-:S02]  /*e2d0*/  F2FP.BF16.F32.PACK_AB R86, R123, R122 ;  /* 0x0000007a7b56723e */ /* 0x000fc400000010ff */
[----:B------:R-:W-:Y:S02]  /*e2e0*/  F2FP.BF16.F32.PACK_AB R50, R10, R157 ;  /* 0x0000009d0a32723e */ /* 0x000fe400000010ff */
[----:B------:R1:W-:Y:S01]  /*e2f0*/  STL [R1+0x60], R12 ;  /* 0x0000600c01007387 */ /* 0x0003e20000100800 */
[----:B------:R-:W-:Y:S01]  /*e300*/  F2FP.BF16.F32.PACK_AB R51, R21, R20 ;  /* 0x000000141533723e */ /* 0x000fe200000010ff */
[----:B--2---:R-:W-:Y:S01]  /*e310*/  @!P0 FMUL R13, R13, R13 ;  /* 0x0000000d0d0d8220 */ /* 0x004fe20000400000 */
[----:B------:R-:W-:Y:S02]  /*e320*/  F2FP.BF16.F32.PACK_AB R87, R151, R150 ;  /* 0x000000969757723e */ /* 0x000fe400000010ff */
[----:B------:R-:W-:Y:S02]  /*e330*/  F2FP.BF16.F32.PACK_AB R52, R15, R14 ;  /* 0x0000000e0f34723e */ /* 0x000fe400000010ff */
[----:B------:R1:W-:Y:S01]  /*e340*/  STL [R1+0x64], R13 ;  /* 0x0000640d01007387 */ /* 0x0003e20000100800 */
[----:B------:R-:W-:Y:S01]  /*e350*/  F2FP.BF16.F32.PACK_AB R53, R13, R12 ;  /* 0x0000000c0d35723e */ /* 0x000fe200000010ff */
[----:B------:R-:W-:Y:S06]  /*e360*/  @!P6 BRA `(.L_x_236) ;  /* 0x000000000040e947 */ /* 0x000fec0003800000 */
[----:B------:R-:W-:Y:S01]  /*e370*/  MOV R2, 0x8 ;  /* 0x0000000800027802 */ /* 0x000fe20000000f00 */
[----:B------:R-:W2:Y:S01]  /*e380*/  LDCU.64 UR6, c[0x4][0xb0] ;  /* 0x01001600ff0677ac */ /* 0x000ea20008000a00 */
[----:B-1----:R-:W-:Y:S02]  /*e390*/  HFMA2 R12, -RZ, RZ, 0, 5.9604644775390625e-08 ;  /* 0x00000001ff0c7431 */ /* 0x002fe400000001ff */
[----:B------:R-:W-:Y:S01]  /*e3a0*/  IMAD.MOV.U32 R8, RZ, RZ, 0x1be ;  /* 0x000001beff087424 */ /* 0x000fe200078e00ff */
        /* <DEDUP_REMOVED lines=12> */
.L_x_236:
[C---:B------:R-:W-:Y:S01]  /*e470*/  FSETP.NEU.AND P0, PT, R17.reuse, -INF , PT ;  /* 0xff8000001100780b */ /* 0x040fe20003f0d000 */
[----:B------:R-:W2:Y:S01]  /*e480*/  S2R R2, SR_TID.X ;  /* 0x0000000000027919 */ /* 0x000ea20000002100 */
[----:B------:R-:W-:Y:S05]  /*e490*/  WARPSYNC.ALL ;  /* 0x0000000000007948 */ /* 0x000fea0003800000 */
[----:B------:R-:W-:Y:S01]  /*e4a0*/  FSEL R0, R17, RZ, P0 ;  /* 0x000000ff11007208 */ /* 0x000fe20000000000 */
[----:B------:R-:W-:Y:S01]  /*e4b0*/  UIADD3 UR4, UPT, UPT, UR52, 0x20, URZ ;  /* 0x0000002034047890 */ /* 0x000fe2000fffe0ff */
[----:B------:R3:W-:Y:S03]  /*e4c0*/  STTM.x32 tmem[UR52], R56 ;  /* 0x00000038000079ed */ /* 0x0007e600082c0034 */
[----:B------:R-:W-:Y:S01]  /*e4d0*/  FMUL R0, R0, -UR39 ;  /* 0x8000002700007c20 */ /* 0x000fe20008400000 */
[----:B------:R-:W-:-:S03]  /*e4e0*/  USHF.R.U32.HI UR4, URZ, 0x15, UR4 ;  /* 0x00000015ff047899 */ /* 0x000fc60008011604 */
[--C-:B------:R-:W-:Y:S02]  /*e4f0*/  FFMA2 R88, R88.F32x2.HI_LO, UR39.F32, R0.reuse.F32 ;  /* 0x0000002758587c49 */ /* 0x100fe40009200000 */
[----:B------:R-:W-:Y:S01]  /*e500*/  FFMA2 R90, R90.F32x2.HI_LO, UR39.F32, R0.F32 ;  /* 0x000000275a5a7c49 */ /* 0x000fe20009200000 */
[----:B------:R-:W-:Y:S02]  /*e510*/  MOV R3, UR4 ;  /* 0x0000000400037c02 */ /* 0x000fe40008000f00 */
[----:B------:R-:W-:Y:S02]  /*e520*/  FSETP.GEU.AND P4, PT, R88, -126, PT ;  /* 0xc2fc00005800780b */ /* 0x000fe40003f8e000 */
[----:B------:R-:W-:Y:S02]  /*e530*/  FSETP.GEU.AND P3, PT, R89, -126, PT ;  /* 0xc2fc00005900780b */ /* 0x000fe40003f6e000 */
[----:B------:R-:W-:Y:S02]  /*e540*/  FSETP.GEU.AND P2, PT, R90, -126, PT ;  /* 0xc2fc00005a00780b */ /* 0x000fe40003f4e000 */
[----:B------:R-:W-:-:S07]  /*e550*/  FSETP.GEU.AND P1, PT, R91, -126, PT ;  /* 0xc2fc00005b00780b */ /* 0x000fce0003f2e000 */
[----:B------:R-:W-:Y:S02]  /*e560*/  @!P4 FMUL R88, R88, 0.5 ;  /* 0x3f0000005858c820 */ /* 0x000fe40000400000 */
[----:B------:R-:W-:Y:S02]  /*e570*/  @!P3 FMUL R89, R89, 0.5 ;  /* 0x3f0000005959b820 */ /* 0x000fe40000400000 */
[----:B------:R-:W-:Y:S02]  /*e580*/  @!P2 FMUL R90, R90, 0.5 ;  /* 0x3f0000005a5aa820 */ /* 0x000fe40000400000 */
[----:B------:R-:W-:Y:S01]  /*e590*/  @!P1 FMUL R91, R91, 0.5 ;  /* 0x3f0000005b5b9820 */ /* 0x000fe20000400000 */
[----:B---3--:R-:W3:Y:S01]  /*e5a0*/  MUFU.EX2 R58, R88 ;  /* 0x00000058003a7308 */ /* 0x008ee20000000800 */
[----:B--2---:R-:W-:-:S04]  /*e5b0*/  SHF.R.U32.HI R60, RZ, 0x5, R2 ;  /* 0x00000005ff3c7819 */ /* 0x004fc80000011602 */
[----:B------:R-:W-:-:S03]  /*e5c0*/  LOP3.LUT P0, RZ, R3, 0x3, R60, 0x48, !PT ;  /* 0x0000000303ff7812 */ /* 0x000fc6000780483c */
[----:B------:R-:W2:Y:S08]  /*e5d0*/  MUFU.EX2 R59, R89 ;  /* 0x00000059003b7308 */ /* 0x000eb00000000800 */
[----:B------:R-:W4:Y:S01]  /*e5e0*/  MUFU.EX2 R56, R90 ;  /* 0x0000005a00387308 */ /* 0x000f220000000800 */
[----:B---3--:R-:W-:-:S07]  /*e5f0*/  @!P4 FMUL R58, R58, R58 ;  /* 0x0000003a3a3ac220 */ /* 0x008fce0000400000 */
[----:B------:R-:W3:Y:S01]  /*e600*/  MUFU.EX2 R57, R91 ;  /* 0x0000005b00397308 */ /* 0x000ee20000000800 */
[----:B--2---:R-:W-:-:S05]  /*e610*/  @!P3 FMUL R59, R59, R59 ;  /* 0x0000003b3b3bb220 */ /* 0x004fca0000400000 */
[----:B------:R-:W-:Y:S01]  /*e620*/  F2FP.BF16.F32.PACK_AB R54, R59, R58 ;  /* 0x0000003a3b36723e */ /* 0x000fe200000010ff */
[----:B----4-:R-:W-:Y:S01]  /*e630*/  @!P2 FMUL R56, R56, R56 ;  /* 0x000000383838a220 */ /* 0x010fe20000400000 */
[----:B---3--:R-:W-:-:S05]  /*e640*/  @!P1 FMUL R57, R57, R57 ;  /* 0x0000003939399220 */ /* 0x008fca0000400000 */
[----:B------:R-:W-:Y:S01]  /*e650*/  F2FP.BF16.F32.PACK_AB R55, R57, R56 ;  /* 0x000000383937723e */ /* 0x000fe200000010ff */
[----:B------:R-:W-:Y:S06]  /*e660*/  @!P0 BRA `(.L_x_237) ;  /* 0x0000000000408947 */ /* 0x000fec0003800000 */
[----:B-1----:R-:W-:Y:S01]  /*e670*/  MOV R14, 0x8 ;  /* 0x00000008000e7802 */ /* 0x002fe20000000f00 */
        /* <DEDUP_REMOVED lines=15> */
.L_x_237:
[----:B------:R-:W-:Y:S01]  /*e770*/  MOV R0, UR42 ;  /* 0x0000002a00007c02 */ /* 0x000fe20008000f00 */
[----:B------:R-:W-:Y:S05]  /*e780*/  WARPSYNC.ALL ;  /* 0x0000000000007948 */ /* 0x000fea0003800000 */
[----:B------:R-:W-:Y:S01]  /*e790*/  ISETP.GT.U32.AND P1, PT, R0, 0x1, PT ;  /* 0x000000010000780c */ /* 0x000fe20003f24070 */
[----:B------:R2:W-:Y:S01]  /*e7a0*/  STTM.x32 tmem[UR52+0x20], R24 ;  /* 0x00002018000079ed */ /* 0x0005e200082c0034 */
[----:B------:R-:W3:Y:S11]  /*e7b0*/  FENCE.VIEW.ASYNC.T ;  /* 0x00000000000073c6 */ /* 0x000ef60000000200 */
[----:B------:R-:W-:Y:S05]  /*e7c0*/  @P1 BRA `(.L_x_238) ;  /* 0x0000000000081947 */ /* 0x000fea0003800000 */
[----:B------:R-:W-:Y:S05]  /*e7d0*/  BPT.TRAP 0x1 ;  /* 0x000000040000795c */ /* 0x000fea0000300000 */
[----:B------:R-:W-:Y:S05]  /*e7e0*/  BPT.TRAP 0x1 ;  /* 0x000000040000795c */ /* 0x000fea0000300000 */
.L_x_238:
[----:B------:R-:W4:Y:S01]  /*e7f0*/  S2UR UR4, SR_CgaCtaId ;  /* 0x00000000000479c3 */ /* 0x000f220000008800 */
[----:B------:R-:W-:Y:S01]  /*e800*/  UISETP.NE.AND UP0, UPT, UR50, URZ, UPT ;  /* 0x000000ff3200728c */ /* 0x000fe2000bf05270 */
[----:B------:R-:W-:Y:S02]  /*e810*/  UMOV UR5, 0x400 ;  /* 0x0000040000057882 */ /* 0x000fe40000000000 */
[----:B----4-:R-:W-:-:S04]  /*e820*/  ULEA UR4, UR4, UR5, 0x18 ;  /* 0x0000000504047291 */ /* 0x010fc8000f8ec0ff */
[----:B------:R-:W-:-:S04]  /*e830*/  UIADD3 UR5, UPT, UPT, UR4, 0xe068, URZ ;  /* 0x0000e06804057890 */ /* 0x000fc8000fffe0ff */
[----:B------:R-:W-:-:S04]  /*e840*/  @UP0 UIADD3 UR5, UPT, UPT, UR4, 0xe058, URZ ;  /* 0x0000e05804050890 */ /* 0x000fc8000fffe0ff */
[----:B------:R-:W-:-:S09]  /*e850*/  UPRMT UR5, UR38, 0x654, UR5 ;  /* 0x0000065426057896 */ /* 0x000fd20008000005 */
[----:B---3--:R-:W-:Y:S01]  /*e860*/  SYNCS.ARRIVE.TRANS64.RED.A1T0 RZ, [UR5], RZ ;  /* 0x000000ffffff79a7 */ /* 0x008fe20008100405 */
[----:B------:R-:W-:-:S04]  /*e870*/  USEL UR5, UR45, UR48, UP0 ;  /* 0x000000302d057287 */ /* 0x000fc80008000000 */
[----:B------:R-:W-:-:S04]  /*e880*/  ULOP3.LUT UR5, UR5, 0x1, URZ, 0x3c, !UPT ;  /* 0x0000000105057892 */ /* 0x000fc8000f8e3cff */
[----:B------:R-:W-:Y:S02]  /*e890*/  USEL UR45, UR5, UR45, UP0 ;  /* 0x0000002d052d7287 */ /* 0x000fe40008000000 */
[----:B------:R-:W-:Y:S02]  /*e8a0*/  USEL UR48, UR48, UR5, UP0 ;  /* 0x0000000530307287 */ /* 0x000fe40008000000 */
[----:B------:R-:W-:-:S09]  /*e8b0*/  UISETP.NE.AND UP0, UPT, UR43, URZ, UPT ;  /* 0x000000ff2b00728c */ /* 0x000fd2000bf05270 */
[----:B------:R-:W-:Y:S05]  /*e8c0*/  BRA.U UP0, `(.L_x_239) ;  /* 0x0000000100047547 */ /* 0x000fea000b800000 */
[----:B------:R-:W-:Y:S05]  /*e8d0*/  BPT.TRAP 0x1 ;  /* 0x000000040000795c */ /* 0x000fea0000300000 */
.L_x_239:
[----:B------:R-:W-:Y:S01]  /*e8e0*/  UISETP.NE.AND UP0, UPT, UR50, URZ, UPT ;  /* 0x000000ff3200728c */ /* 0x000fe2000bf05270 */
[----:B------:R-:W-:Y:S01]  /*e8f0*/  MOV R0, UR51 ;  /* 0x0000003300007c02 */ /* 0x000fe20008000f00 */
[----:B------:R-:W-:Y:S01]  /*e900*/  UIADD3 UR6, UPT, UPT, UR4, 0xe078, URZ ;  /* 0x0000e07804067890 */ /* 0x000fe2000fffe0ff */
[----:B------:R-:W-:Y:S01]  /*e910*/  FADD2 R22, R22.F32x2.HI_LO, RZ.F32 ;  /* 0x000000ff1616724b */ /* 0x000fe20000200000 */
[----:B------:R-:W-:Y:S01]  /*e920*/  FSETP.NEU.AND P0, PT, R17, -INF , PT ;  /* 0xff8000001100780b */ /* 0x000fe20003f0d000 */
[----:B------:R-:W-:Y:S01]  /*e930*/  FADD2 R124, R124.F32x2.HI_LO, RZ.F32 ;  /* 0x000000ff7c7c724b */ /* 0x000fe20000200000 */
[----:B------:R-:W-:Y:S01]  /*e940*/  SHF.L.U32 R0, R0, 0x1f, RZ ;  /* 0x0000001f00007819 */ /* 0x000fe200000006ff */
[----:B------:R-:W-:Y:S01]  /*e950*/  FADD2 R22, R22.F32x2.HI_LO, R130.F32x2.HI_LO ;  /* 0x000000821616724b */ /* 0x000fe20000000000 */
[----:B------:R-:W-:Y:S01]  /*e960*/  FSEL R3, R17, RZ, P0 ;  /* 0x000000ff11037208 */ /* 0x000fe20000000000 */
[----:B------:R-:W-:Y:S02]  /*e970*/  FADD2 R126, R126.F32x2.HI_LO, RZ.F32 ;  /* 0x000000ff7e7e724b */ /* 0x000fe40000200000 */
[----:B------:R-:W-:Y:S01]  /*e980*/  @!UP0 UIADD3 UR6, UPT, UPT, UR4, 0xe088, URZ ;  /* 0x0000e08804068890 */ /* 0x000fe2000fffe0ff */
[----:B------:R-:W-:Y:S01]  /*e990*/  FADD2 R124, R124.F32x2.HI_LO, R132.F32x2.HI_LO ;  /* 0x000000847c7c724b */ /* 0x000fe20000000000 */
[----:B------:R-:W-:Y:S01]  /*e9a0*/  FSETP.NEU.AND P0, PT, R156, R3, PT ;  /* 0x000000039c00720b */ /* 0x000fe20003f0d000 */
[----:B------:R-:W-:-:S02]  /*e9b0*/  FADD2 R126, R126.F32x2.HI_LO, R134.F32x2.HI_LO ;  /* 0x000000867e7e724b */ /* 0x000fc40000000000 */
[----:B------:R-:W-:Y:S02]  /*e9c0*/  FADD2 R22, R22.F32x2.HI_LO, R138.F32x2.HI_LO ;  /* 0x0000008a1616724b */ /* 0x000fe40000000000 */
[----:B------:R-:W-:Y:S02]  /*e9d0*/  FADD2 R124, R124.F32x2.HI_LO, R140.F32x2.HI_LO ;  /* 0x0000008c7c7c724b */ /* 0x000fe40000000000 */
[----:B------:R-:W3:Y:S01]  /*e9e0*/  SYNCS.PHASECHK.TRANS64.TRYWAIT P2, [UR6], R0 ;  /* 0x00000000ff0075a7 */ /* 0x000ee20008041106 */
[----:B------:R-:W-:Y:S02]  /*e9f0*/  FADD2 R126, R126.F32x2.HI_LO, R142.F32x2.HI_LO ;  /* 0x0000008e7e7e724b */ /* 0x000fe40000000000 */
[----:B------:R-:W-:Y:S02]  /*ea00*/  FADD2 R22, R22.F32x2.HI_LO, R146.F32x2.HI_LO ;  /* 0x000000921616724b */ /* 0x000fe40000000000 */
[----:B------:R-:W-:Y:S02]  /*ea10*/  FADD2 R124, R124.F32x2.HI_LO, R148.F32x2.HI_LO ;  /* 0x000000947c7c724b */ /* 0x000fe40000000000 */
[----:B------:R-:W-:-:S02]  /*ea20*/  FADD2 R126, R126.F32x2.HI_LO, R92.F32x2.HI_LO ;  /* 0x0000005c7e7e724b */ /* 0x000fc40000000000 */
[----:B------:R-:W-:Y:S02]  /*ea30*/  FADD2 R22, R22.F32x2.HI_LO, R96.F32x2.HI_LO ;  /* 0x000000601616724b */ /* 0x000fe40000000000 */
[----:B------:R-:W-:Y:S02]  /*ea40*/  FADD2 R124, R124.F32x2.HI_LO, R98.F32x2.HI_LO ;  /* 0x000000627c7c724b */ /* 0x000fe40000000000 */
[----:B------:R-:W-:Y:S02]  /*ea50*/  FADD2 R126, R126.F32x2.HI_LO, R100.F32x2.HI_LO ;  /* 0x000000647e7e724b */ /* 0x000fe40000000000 */
[----:B------:R-:W-:Y:S01]  /*ea60*/  FADD2 R22, R22.F32x2.HI_LO, R104.F32x2.HI_LO ;  /* 0x000000681616724b */ /* 0x000fe20000000000 */
[----:B---3--:R-:W-:Y:S06]  /*ea70*/  @!P2 BRA `(.L_x_240) ;  /* 0x000000a80000a947 */ /* 0x008fec0003800000 */
.L_x_434:
[----:B------:R-:W-:Y:S01]  /*ea80*/  BSSY.RECONVERGENT B0, `(.L_x_241) ;  /* 0x000000a000007945 */ /* 0x000fe20003800200 */
[----:B---3--:R-:W-:-:S03]  /*ea90*/  MOV R5, 0x3f000000 ;  /* 0x3f00000000057802 */ /* 0x008fc60000000f00 */
[----:B------:R-:W-:Y:S05]  /*eaa0*/  @!P0 BRA `(.L_x_242) ;  /* 0x00000000001c8947 */ /* 0x000fea0003800000 */
[----:B------:R-:W-:-:S04]  /*eab0*/  FADD R0, -R3, R156 ;  /* 0x0000009c03007221 */ /* 0x000fc80000000100 */
[----:B------:R-:W-:-:S05]  /*eac0*/  FMUL R0, R0, UR39 ;  /* 0x0000002700007c20 */ /* 0x000fca0008400000 */
[----:B------:R-:W-:-:S13]  /*ead0*/  FSETP.GEU.AND P0, PT, R0, -126, PT ;  /* 0xc2fc00000000780b */ /* 0x000fda0003f0e000 */
[----:B------:R-:W-:-:S04]  /*eae0*/  @!P0 FMUL R0, R0, 0.5 ;  /* 0x3f00000000008820 */ /* 0x000fc80000400000 */
[----:B------:R-:W3:Y:S02]  /*eaf0*/  MUFU.EX2 R5, R0 ;  /* 0x0000000000057308 */ /* 0x000ee40000000800 */
[----:B---3--:R-:W-:-:S04]  /*eb00*/  @!P0 FMUL R5, R5, R5 ;  /* 0x0000000505058220 */ /* 0x008fc80000400000 */
[----:B------:R-:W-:Y:S02]  /*eb10*/  FMUL R5, R5, 0.5 ;  /* 0x3f00000005057820 */ /* 0x000fe40000400000 */
.L_x_242:
[----:B------:R-:W-:Y:S05]  /*eb20*/  BSYNC.RECONVERGENT B0 ;  /* 0x0000000000007941 */ /* 0x000fea0003800200 */
.L_x_241:
[----:B--2---:R-:W2:Y:S04]  /*eb30*/  LDL.LU.64 R34, [R1+0x10] ;  /* 0x0000100001227983 */ /* 0x004ea80000300a00 */
[----:B------:R-:W3:Y:S04]  /*eb40*/  LDL.LU.64 R32, [R1+0x18] ;  /* 0x0000180001207983 */ /* 0x000ee80000300a00 */
[----:B------:R-:W4:Y:S04]  /*eb50*/  LDL.LU.64 R30, [R1+0x28] ;  /* 0x00002800011e7983 */ /* 0x000f280000300a00 */
[----:B------:R-:W5:Y:S04]  /*eb60*/  LDL.LU.64 R28, [R1+0x30] ;  /* 0x00003000011c7983 */ /* 0x000f680000300a00 */
[----:B------:R-:W5:Y:S04]  /*eb70*/  LDL.LU.64 R26, [R1+0x38] ;  /* 0x00003800011a7983 */ /* 0x000f680000300a00 */
[----:B-1----:R-:W5:Y:S04]  /*eb80*/  LDL.LU.64 R14, [R1+0x20] ;  /* 0x00002000010e7983 */ /* 0x002f680000300a00 */
[----:B------:R-:W5:Y:S04]  /*eb90*/  LDL.LU.64 R24, [R1+0x48] ;  /* 0x0000480001187983 */ /* 0x000f680000300a00 */
[----:B------:R-:W5:Y:S04]  /*eba0*/  LDL.LU.64 R20, [R1+0x50] ;  /* 0x0000500001147983 */ /* 0x000f680000300a00 */
[----:B------:R-:W5:Y:S04]  /*ebb0*/  LDL.LU.64 R12, [R1+0x58] ;  /* 0x00005800010c7983 */ /* 0x000f680000300a00 */
[----:B------:R-:W5:Y:S04]  /*ebc0*/  LDL.LU.64 R8, [R1+0x40] ;  /* 0x0000400001087983 */ /* 0x000f680000300a00 */
[----:B------:R-:W5:Y:S04]  /*ebd0*/  LDL.LU.64 R10, [R1+0x60] ;  /* 0x00006000010a7983 */ /* 0x000f680000300a00 */
[----:B------:R-:W5:Y:S01]  /*ebe0*/  LDL.LU.64 R6, [R1+0x68] ;  /* 0x0000680001067983 */ /* 0x000f620000300a00 */
[----:B------:R-:W-:-:S04]  /*ebf0*/  FMUL R16, R5, R16 ;  /* 0x0000001005107220 */ /* 0x000fc80000400000 */
[----:B------:R-:W-:-:S04]  /*ec00*/  FADD2 R18, R16.F32, R18.F32x2.HI_LO ;  /* 0x000000121012724b */ /* 0x000fc80000040000 */
[----:B------:R-:W-:-:S04]  /*ec10*/  FADD2 R18, R18.F32x2.HI_LO, R128.F32x2.HI_LO ;  /* 0x000000801212724b */ /* 0x000fc80000000000 */
[----:B------:R-:W-:-:S04]  /*ec20*/  FADD2 R18, R18.F32x2.HI_LO, R136.F32x2.HI_LO ;  /* 0x000000881212724b */ /* 0x000fc80000000000 */
[----:B------:R-:W-:-:S04]  /*ec30*/  FADD2 R18, R18.F32x2.HI_LO, R144.F32x2.HI_LO ;  /* 0x000000901212724b */ /* 0x000fc80000000000 */
[----:B------:R-:W-:Y:S02]  /*ec40*/  FADD2 R18, R18.F32x2.HI_LO, R94.F32x2.HI_LO ;  /* 0x0000005e1212724b */ /* 0x000fe40000000000 */
[----:B------:R-:W-:Y:S02]  /*ec50*/  FADD2 R124, R124.F32x2.HI_LO, R106.F32x2.HI_LO ;  /* 0x0000006a7c7c724b */ /* 0x000fe40000000000 */
[----:B------:R-:W-:Y:S02]  /*ec60*/  FADD2 R126, R126.F32x2.HI_LO, R108.F32x2.HI_LO ;  /* 0x0000006c7e7e724b */ /* 0x000fe40000000000 */
[----:B------:R-:W-:Y:S02]  /*ec70*/  FADD2 R18, R18.F32x2.HI_LO, R102.F32x2.HI_LO ;  /* 0x000000661212724b */ /* 0x000fe40000000000 */
[----:B------:R-:W-:Y:S02]  /*ec80*/  FADD2 R22, R22.F32x2.HI_LO, R112.F32x2.HI_LO ;  /* 0x000000701616724b */ /* 0x000fe40000000000 */
[----:B------:R-:W-:-:S02]  /*ec90*/  FADD2 R124, R124.F32x2.HI_LO, R114.F32x2.HI_LO ;  /* 0x000000727c7c724b */ /* 0x000fc40000000000 */
        /* <DEDUP_REMOVED lines=23> */
[----:B------:R-:W-:Y:S01]  /*ee10*/  FADD2 R18, R18.F32x2.HI_LO, R186.F32x2.HI_LO ;  /* 0x000000ba1212724b */ /* 0x000fe20000000000 */
[----:B------:R-:W-:Y:S01]  /*ee20*/  ULOP3.LUT UP0, URZ, UR53, 0x7f, UR37, 0xf8, !UPT ;  /* 0x0000007f35ff7892 */ /* 0x000fe2000f80f825 */
[----:B--2---:R-:W-:-:S02]  /*ee30*/  FADD2 R124, R124.F32x2.HI_LO, R34.F32x2.HI_LO ;  /* 0x000000227c7c724b */ /* 0x004fc40000000000 */
[----:B---3--:R-:W-:Y:S02]  /*ee40*/  FADD2 R126, R126.F32x2.HI_LO, R32.F32x2.HI_LO ;  /* 0x000000207e7e724b */ /* 0x008fe40000000000 */
[----:B----4-:R-:W-:Y:S02]  /*ee50*/  FADD2 R22, R22.F32x2.HI_LO, R30.F32x2.HI_LO ;  /* 0x0000001e1616724b */ /* 0x010fe40000000000 */
[----:B-----5:R-:W-:Y:S02]  /*ee60*/  FADD2 R124, R124.F32x2.HI_LO, R28.F32x2.HI_LO ;  /* 0x0000001c7c7c724b */ /* 0x020fe40000000000 */
        /* <DEDUP_REMOVED lines=11> */
[----:B------:R-:W-:-:S04]  /*ef20*/  FADD2 R18, R18.F32x2.HI_LO, R22.F32x2.HI_LO ;  /* 0x000000161212724b */ /* 0x000fc80000000000 */
[----:B------:R-:W-:-:S04]  /*ef30*/  FADD2 R18, R18.F32x2.HI_LO, R124.F32x2.HI_LO ;  /* 0x0000007c1212724b */ /* 0x000fc80000000000 */
[----:B------:R-:W-:Y:S01]  /*ef40*/  FADD R16, R18, R19 ;  /* 0x0000001312107221 */ /* 0x000fe20000000000 */
[----:B------:R-:W-:Y:S06]  /*ef50*/  BRA.U UP0, `(.L_x_243) ;  /* 0x0000000100907547 */ /* 0x000fec000b800000 */
[----:B------:R-:W-:Y:S05]  /*ef60*/  @P1 BRA `(.L_x_244) ;  /* 0x0000000000041947 */ /* 0x000fea0003800000 */
[----:B------:R-:W-:Y:S05]  /*ef70*/  BPT.TRAP 0x1 ;  /* 0x000000040000795c */ /* 0x000fea0000300000 */
.L_x_244:
[----:B------:R-:W-:Y:S01]  /*ef80*/  UISETP.NE.AND UP0, UPT, UR50, URZ, UPT ;  /* 0x000000ff3200728c */ /* 0x000fe2000bf05270 */
[----:B------:R-:W-:Y:S01]  /*ef90*/  IMAD.U32 R0, RZ, RZ, UR5 ;  /* 0x00000005ff007e24 */ /* 0x000fe2000f8e00ff */
[----:B------:R-:W-:Y:S01]  /*efa0*/  UIADD3 UR6, UPT, UPT, UR4, 0xe060, URZ ;  /* 0x0000e06004067890 */ /* 0x000fe2000fffe0ff */
[----:B------:R-:W-:Y:S01]  /*efb0*/  IMAD.U32 R2, R2, 0x10000, RZ ;  /* 0x0001000002027824 */ /* 0x000fe200078e00ff */
[----:B------:R-:W-:Y:S02]  /*efc0*/  LOP3.LUT R60, R60, 0x3, RZ, 0xc0, !PT ;  /* 0x000000033c3c7812 */ /* 0x000fe400078ec0ff */
[----:B------:R-:W-:Y:S02]  /*efd0*/  SHF.L.U32 R0, R0, 0x1f, RZ ;  /* 0x0000001f00007819 */ /* 0x000fe400000006ff */
[----:B------:R-:W-:-:S03]  /*efe0*/  LOP3.LUT R2, R2, 0x600000, RZ, 0xc0, !PT ;  /* 0x0060000002027812 */ /* 0x000fc600078ec0ff */
[----:B------:R-:W-:Y:S01]  /*eff0*/  @UP0 UIADD3 UR6, UPT, UPT, UR4, 0xe050, URZ ;  /* 0x0000e05004060890 */ /* 0x000fe2000fffe0ff */
[----:B------:R-:W-:Y:S01]  /*f000*/  SHF.R.U32.HI R3, RZ, 0x15, R2 ;  /* 0x00000015ff037819 */ /* 0x000fe20000011602 */
[----:B------:R-:W-:-:S03]  /*f010*/  USEL UR4, URZ, 0x80, UP0 ;  /* 0x00000080ff047887 */ /* 0x000fc60008000000 */
[----:B------:R-:W-:-:S03]  /*f020*/  ISETP.NE.AND P0, PT, R60, R3, PT ;  /* 0x000000033c00720c */ /* 0x000fc60003f05270 */
[----:B------:R-:W-:Y:S01]  /*f030*/  LOP3.LUT R2, R2, UR4, RZ, 0xfc, !PT ;  /* 0x0000000402027c12 */ /* 0x000fe2000f8efcff */
[----:B------:R-:W1:Y:S02]  /*f040*/  SYNCS.PHASECHK.TRANS64.TRYWAIT P1, [UR6], R0 ;  /* 0x00000000ff0075a7 */ /* 0x000e640008021106 */
[----:B-1----:R-:W-:Y:S07]  /*f050*/  @!P1 BRA `(.L_x_245) ;  /* 0x000000a000a09947 */ /* 0x002fee0003800000 */
.L_x_436:
[----:B------:R-:W-:Y:S05]  /*f060*/  @!P0 BRA `(.L_x_246) ;  /* 0x0000000000408947 */ /* 0x000fea0003800000 */
[----:B------:R-:W-:Y:S01]  /*f070*/  MOV R14, 0x8 ;  /* 0x00000008000e7802 */ /* 0x000fe20000000f00 */
[----:B------:R-:W2:Y:S01]  /*f080*/  LDCU.64 UR8, c[0x4][0xb0] ;  /* 0x01001600ff0877ac */ /* 0x000ea20008000a00 */
[----:B------:R-:W-:Y:S02]  /*f090*/  HFMA2 R12, -RZ, RZ, 0, 5.9604644775390625e-08 ;  /* 0x00000001ff0c7431 */ /* 0x000fe400000001ff */
[----:B------:R-:W-:Y:S01]  /*f0a0*/  IMAD.MOV.U32 R8, RZ, RZ, 0x1be ;  /* 0x000001beff087424 */ /* 0x000fe200078e00ff */
[----:B------:R-:W3:Y:S01]  /*f0b0*/  LDCU.64 UR6, c[0x4][0xb8] ;  /* 0x01001700ff0677ac */ /* 0x000ee20008000a00 */
[----:B------:R-:W4:Y:S01]  /*f0c0*/  LDC.64 R14, c[0x4][R14] ;  /* 0x010000000e0e7b82 */ /* 0x000f220000000a00 */
[----:B------:R-:W-:Y:S01]  /*f0d0*/  IMAD.MOV.U32 R13, RZ, RZ, RZ ;  /* 0x000000ffff0d7224 */ /* 0x000fe200078e00ff */
[----:B------:R-:W5:Y:S01]  /*f0e0*/  LDCU.64 UR4, c[0x4][0x18] ;  /* 0x01000300ff0477ac */ /* 0x000f620008000a00 */
[----:B--2---:R-:W-:Y:S01]  /*f0f0*/  IMAD.U32 R4, RZ, RZ, UR8 ;  /* 0x00000008ff047e24 */ /* 0x004fe2000f8e00ff */
[----:B------:R-:W-:Y:S01]  /*f100*/  MOV R5, UR9 ;  /* 0x0000000900057c02 */ /* 0x000fe20008000f00 */
[----:B---3--:R-:W-:Y:S01]  /*f110*/  IMAD.U32 R6, RZ, RZ, UR6 ;  /* 0x00000006ff067e24 */ /* 0x008fe2000f8e00ff */
[----:B------:R-:W-:Y:S01]  /*f120*/  MOV R7, UR7 ;  /* 0x0000000700077c02 */ /* 0x000fe20008000f00 */
[----:B-----5:R-:W-:Y:S01]  /*f130*/  IMAD.U32 R10, RZ, RZ, UR4 ;  /* 0x00000004ff0a7e24 */ /* 0x020fe2000f8e00ff */
[----:B------:R-:W-:-:S02]  /*f140*/  MOV R11, UR5 ;  /* 0x00000005000b7c02 */ /* 0x000fc40008000f00 */
[----:B------:R-:W-:-:S07]  /*f150*/  LEPC R20, `(.L_x_246) ;  /* 0x000000001014794e */ /* 0x000fce0000000000 */
[----:B-1--4-:R-:W-:Y:S05]  /*f160*/  CALL.ABS.NOINC R14 ;  /* 0x000000000e007343 */ /* 0x012fea0003c00000 */
.L_x_246:
[----:B------:R-:W-:Y:S05]  /*f170*/  WARPSYNC.ALL ;  /* 0x0000000000007948 */ /* 0x000fea0003800000 */
[----:B------:R-:W-:-:S13]  /*f180*/  R2UR UR4, R2 ;  /* 0x00000000020472ca */ /* 0x000fda00000e0000 */
[----:B------:R2:W-:Y:S02]  /*f190*/  STTM.x2 tmem[UR4], R16 ;  /* 0x00000010000079ed */ /* 0x0005e400080c0004 */
.L_x_243:
[----:B------:R-:W-:Y:S01]  /*f1a0*/  UIADD3 UR4, UPT, UPT, UR53, 0x1, URZ ;  /* 0x0000000135047890 */ /* 0x000fe2000fffe0ff */
[----:B------:R-:W-:Y:S01]  /*f1b0*/  MOV R156, R17 ;  /* 0x00000011009c7202 */ /* 0x000fe20000000f00 */
[----:B------:R-:W-:Y:S02]  /*f1c0*/  UIADD3 UR53, UPT, UPT, UR53, -0x1, URZ ;  /* 0xffffffff35357890 */ /* 0x000fe4000fffe0ff */
[----:B------:R-:W-:-:S09]  /*f1d0*/  UISETP.GT.U32.AND UP0, UPT, UR4, 0x1, UPT ;  /* 0x000000010400788c */ /* 0x000fd2000bf04070 */
[----:B------:R-:W-:Y:S05]  /*f1e0*/  BRA.U UP0, `(.L_x_247) ;  /* 0xffffffb900b07547 */ /* 0x000fea000b83ffff */
.L_x_226:
[----:B------:R-:W3:Y:S02]  /*f1f0*/  LDCU UR4, c[0x0][0x384] ;  /* 0x00007080ff0477ac */ /* 0x000ee40008000800 */
[----:B---3--:R-:W-:-:S09]  /*f200*/  ULOP3.LUT UP0, URZ, UR4, 0x7f, URZ, 0xc0, !UPT ;  /* 0x0000007f04ff7892 */ /* 0x008fd2000f80c0ff */
[----:B------:R-:W-:Y:S05]  /*f210*/  BRA.U !UP0, `(.L_x_248) ;  /* 0x0000005d08447547 */ /* 0x000fea000b800000 */
[----:B------:R-:W3:Y:S01]  /*f220*/  S2R R2, SR_TID.X ;  /* 0x0000000000027919 */ /* 0x000ee20000002100 */
[----:B------:R-:W-:Y:S01]  /*f230*/  UISETP.NE.AND UP0, UPT, UR50, URZ, UPT ;  /* 0x000000ff3200728c */ /* 0x000fe2000bf05270 */
[----:B------:R-:W-:-:S03]  /*f240*/  UMOV UR4, 0x20 ;  /* 0x0000002000047882 */ /* 0x000fc60000000000 */
[----:B------:R-:W-:Y:S02]  /*f250*/  USEL UR4, UR4, 0xa0, UP0 ;  /* 0x000000a004047887 */ /* 0x000fe40008000000 */
[----:B------:R-:W-:Y:S02]  /*f260*/  USEL UR5, UR45, UR48, UP0 ;  /* 0x000000302d057287 */ /* 0x000fe40008000000 */
[----:B------:R-:W-:Y:S01]  /*f270*/  UISETP.GT.U32.AND UP0, UPT, UR42, 0x1, UPT ;  /* 0x000000012a00788c */ /* 0x000fe2000bf04070 */
[----:B---3--:R-:W-:-:S05]  /*f280*/  IMAD.U32 R152, R2, 0x10000, RZ ;  /* 0x0001000002987824 */ /* 0x008fca00078e00ff */
[----:B------:R-:W-:-:S05]  /*f290*/  LOP3.LUT R152, R152, 0x600000, RZ, 0xc0, !PT ;  /* 0x0060000098987812 */ /* 0x000fca00078ec0ff */
[----:B-1----:R-:W-:-:S06]  /*f2a0*/  VIADD R0, R152, UR4 ;  /* 0x0000000498007c36 */ /* 0x002fcc0008000000 */
[----:B------:R-:W1:Y:S02]  /*f2b0*/  SHFL.IDX PT, R0, R0, RZ, 0x1f ;  /* 0x00001fff00007589 */ /* 0x000e6400000e0000 */
[----:B-1----:R-:W-:Y:S01]  /*f2c0*/  R2UR UR39, R0 ;  /* 0x00000000002772ca */ /* 0x002fe200000e0000 */
[----:B------:R-:W-:-:S14]  /*f2d0*/  BRA.U UP0, `(.L_x_249) ;  /* 0x0000000100047547 */ /* 0x000fdc000b800000 */
[----:B------:R-:W-:Y:S05]  /*f2e0*/  BPT.TRAP 0x1 ;  /* 0x000000040000795c */ /* 0x000fea0000300000 */
.L_x_249:
        /* <DEDUP_REMOVED lines=16> */
.L_x_438:
[----:B------:R-:W-:Y:S05]  /*f3f0*/  @!P0 BRA `(.L_x_251) ;  /* 0x0000000000408947 */ /* 0x000fea0003800000 */
[----:B------:R-:W-:Y:S01]  /*f400*/  MOV R14, 0x8 ;  /* 0x00000008000e7802 */ /* 0x000fe20000000f00 */
[----:B------:R-:W3:Y:S01]  /*f410*/  LDCU.64 UR8, c[0x4][0xb0] ;  /* 0x01001600ff0877ac */ /* 0x000ee20008000a00 */
[----:B------:R-:W-:Y:S02]  /*f420*/  HFMA2 R12, -RZ, RZ, 0, 5.9604644775390625e-08 ;  /* 0x00000001ff0c7431 */ /* 0x000fe400000001ff */
[----:B------:R-:W-:Y:S01]  /*f430*/  IMAD.MOV.U32 R8, RZ, RZ, 0x192 ;  /* 0x00000192ff087424 */ /* 0x000fe200078e00ff */
[----:B------:R-:W4:Y:S01]  /*f440*/  LDCU.64 UR6, c[0x4][0xb8] ;  /* 0x01001700ff0677ac */ /* 0x000f220008000a00 */
[----:B------:R-:W1:Y:S01]  /*f450*/  LDC.64 R14, c[0x4][R14] ;  /* 0x010000000e0e7b82 */ /* 0x000e620000000a00 */
[----:B------:R-:W-:Y:S01]  /*f460*/  IMAD.MOV.U32 R13, RZ, RZ, RZ ;  /* 0x000000ffff0d7224 */ /* 0x000fe200078e00ff */
[----:B------:R-:W5:Y:S01]  /*f470*/  LDCU.64 UR4, c[0x4][0x10] ;  /* 0x01000200ff0477ac */ /* 0x000f620008000a00 */
[----:B---3--:R-:W-:Y:S01]  /*f480*/  IMAD.U32 R4, RZ, RZ, UR8 ;  /* 0x00000008ff047e24 */ /* 0x008fe2000f8e00ff */
[----:B------:R-:W-:Y:S01]  /*f490*/  MOV R5, UR9 ;  /* 0x0000000900057c02 */ /* 0x000fe20008000f00 */
[----:B----4-:R-:W-:Y:S01]  /*f4a0*/  IMAD.U32 R6, RZ, RZ, UR6 ;  /* 0x00000006ff067e24 */ /* 0x010fe2000f8e00ff */
[----:B------:R-:W-:Y:S01]  /*f4b0*/  MOV R7, UR7 ;  /* 0x0000000700077c02 */ /* 0x000fe20008000f00 */
[----:B-----5:R-:W-:Y:S01]  /*f4c0*/  IMAD.U32 R10, RZ, RZ, UR4 ;  /* 0x00000004ff0a7e24 */ /* 0x020fe2000f8e00ff */
[----:B------:R-:W-:-:S02]  /*f4d0*/  MOV R11, UR5 ;  /* 0x00000005000b7c02 */ /* 0x000fc40008000f00 */
[----:B------:R-:W-:-:S07]  /*f4e0*/  LEPC R20, `(.L_x_251) ;  /* 0x000000001014794e */ /* 0x000fce0000000000 */
[----:B-12---:R-:W-:Y:S05]  /*f4f0*/  CALL.ABS.NOINC R14 ;  /* 0x000000000e007343 */ /* 0x006fea0003c00000 */
.L_x_251:
        /* <DEDUP_REMOVED lines=11> */
[----:B------:R-:W3:Y:S01]  /*f5b0*/  LDCU.64 UR6, c[0x4][0xb8] ;  /* 0x01001700ff0677ac */ /* 0x000ee20008000a00 */
[----:B------:R-:W4:Y:S01]  /*f5c0*/  LDC.64 R14, c[0x4][R14] ;  /* 0x010000000e0e7b82 */ /* 0x000f220000000a00 */
[----:B------:R-:W-:Y:S01]  /*f5d0*/  IMAD.MOV.U32 R13, RZ, RZ, RZ ;  /* 0x000000ffff0d7224 */ /* 0x000fe200078e00ff */
[----:B------:R-:W5:Y:S01]  /*f5e0*/  LDCU.64 UR4, c[0x4][0x10] ;  /* 0x01000200ff0477ac */ /* 0x000f620008000a00 */
[----:B-1----:R-:W-:Y:S01]  /*f5f0*/  IMAD.U32 R4, RZ, RZ, UR8 ;  /* 0x00000008ff047e24 */ /* 0x002fe2000f8e00ff */
[----:B------:R-:W-:Y:S01]  /*f600*/  MOV R5, UR9 ;  /* 0x0000000900057c02 */ /* 0x000fe20008000f00 */
[----:B---3--:R-:W-:Y:S01]  /*f610*/  IMAD.U32 R6, RZ, RZ, UR6 ;  /* 0x00000006ff067e24 */ /* 0x008fe2000f8e00ff */
[----:B------:R-:W-:Y:S01]  /*f620*/  MOV R7, UR7 ;  /* 0x0000000700077c02 */ /* 0x000fe20008000f00 */
[----:B-----5:R-:W-:Y:S01]  /*f630*/  IMAD.U32 R10, RZ, RZ, UR4 ;  /* 0x00000004ff0a7e24 */ /* 0x020fe2000f8e00ff */
[----:B------:R-:W-:-:S02]  /*f640*/  MOV R11, UR5 ;  /* 0x00000005000b7c02 */ /* 0x000fc40008000f00 */
[----:B------:R-:W-:-:S07]  /*f650*/  LEPC R20, `(.L_x_252) ;  /* 0x000000001014794e */ /* 0x000fce0000000000 */
[----:B--2-4-:R-:W-:Y:S05]  /*f660*/  CALL.ABS.NOINC R14 ;  /* 0x000000000e007343 */ /* 0x014fea0003c00000 */
.L_x_252:
        /* <DEDUP_REMOVED lines=23> */
.L_x_253:
        /* <DEDUP_REMOVED lines=23> */
.L_x_254:
[----:B------:R-:W1:Y:S01]  /*f950*/  LDC R0, c[0x0][0x384] ;  /* 0x0000e100ff007b82 */ /* 0x000e620000000800 */
[----:B------:R-:W-:Y:S05]  /*f960*/  WARPSYNC.ALL ;  /* 0x0000000000007948 */ /* 0x000fea0003800000 */
[----:B------:R-:W-:Y:S01]  /*f970*/  UIADD3 UR65, UPT, UPT, UR44, 0x1, URZ ;  /* 0x000000012c417890 */ /* 0x000fe2000fffe0ff */
[----:B------:R-:W-:Y:S01]  /*f980*/  MOV.SPILL R3, UR36 ;  /* 0x0000002400037c02 */ /* 0x000fe20009000f00 */
[----:B------:R-:W-:Y:S02]  /*f990*/  UIADD3 UR56, UPT, UPT, UR44, 0xa, URZ ;  /* 0x0000000a2c387890 */ /* 0x000fe4000fffe0ff */
[----:B------:R-:W-:-:S02]  /*f9a0*/  UIADD3 UR61, UPT, UPT, UR44, 0x5, URZ ;  /* 0x000000052c3d7890 */ /* 0x000fc4000fffe0ff */
[----:B------:R-:W-:Y:S02]  /*f9b0*/  UIADD3 UR33, UPT, UPT, UR44, 0x14, URZ ;  /* 0x000000142c217890 */ /* 0x000fe4000fffe0ff */
[----:B------:R-:W-:Y:S02]  /*f9c0*/  UIADD3 UR52, UPT, UPT, UR44, 0xe, URZ ;  /* 0x0000000e2c347890 */ /* 0x000fe4000fffe0ff */
[----:B------:R-:W-:Y:S02]  /*f9d0*/  UIADD3 UR57, UPT, UPT, UR44, 0x9, URZ ;  /* 0x000000092c397890 */ /* 0x000fe4000fffe0ff */
[----:B------:R-:W-:Y:S02]  /*f9e0*/  UIADD3 UR22, UPT, UPT, UR44, 0x1d, URZ ;  /* 0x0000001d2c167890 */ /* 0x000fe4000fffe0ff */
[----:B------:R-:W-:Y:S02]  /*f9f0*/  UIADD3 UR64, UPT, UPT, UR44, 0x2, URZ ;  /* 0x000000022c407890 */ /* 0x000fe4000fffe0ff */
[----:B------:R-:W-:Y:S01]  /*fa00*/  UIADD3 UR62, UPT, UPT, UR44, 0x4, URZ ;  /* 0x000000042c3e7890 */ /* 0x000fe2000fffe0ff */
[C---:B-1----:R-:W-:Y:S01]  /*fa10*/  ISETP.LE.AND P2, PT, R0.reuse, UR65, PT ;  /* 0x0000004100007c0c */ /* 0x042fe2000bf43270 */
[----:B------:R-:W-:Y:S01]  /*fa20*/  UIADD3 UR29, UPT, UPT, UR44, 0x18, URZ ;  /* 0x000000182c1d7890 */ /* 0x000fe2000fffe0ff */
[C---:B------:R-:W-:Y:S01]  /*fa30*/  ISETP.LE.AND P6, PT, R0.reuse, UR61, PT ;  /* 0x0000003d00007c0c */ /* 0x040fe2000bfc3270 */
[----:B------:R-:W-:Y:S01]  /*fa40*/  UIADD3 UR34, UPT, UPT, UR44, 0x12, URZ ;  /* 0x000000122c227890 */ /* 0x000fe2000fffe0ff */
[----:B------:R-:W-:Y:S01]  /*fa50*/  FSEL R89, R89, -INF , !P2 ;  /* 0xff80000059597808 */ /* 0x000fe20005000000 */
[----:B------:R-:W-:Y:S01]  /*fa60*/  UIADD3 UR54, UPT, UPT, UR44, 0xc, URZ ;  /* 0x0000000c2c367890 */ /* 0x000fe2000fffe0ff */
[C---:B------:R-:W-:Y:S01]  /*fa70*/  ISETP.LE.AND P2, PT, R0.reuse, UR56, PT ;  /* 0x0000003800007c0c */ /* 0x040fe2000bf43270 */
[----:B------:R-:W-:Y:S01]  /*fa80*/  UIADD3 UR53, UPT, UPT, UR44, 0xd, URZ ;  /* 0x0000000d2c357890 */ /* 0x000fe2000fffe0ff */
[----:B------:R-:W-:Y:S01]  /*fa90*/  ISETP.LE.AND P3, PT, R0, UR44, PT ;  /* 0x0000002c00007c0c */ /* 0x000fe2000bf63270 */
[----:B------:R-:W-:Y:S01]  /*faa0*/  UIADD3 UR60, UPT, UPT, UR44, 0x6, URZ ;  /* 0x000000062c3c7890 */ /* 0x000fe2000fffe0ff */
[----:B------:R-:W-:Y:S01]  /*fab0*/  FSEL R98, R98, -INF , !P2 ;  /* 0xff80000062627808 */ /* 0x000fe20005000000 */
[----:B------:R-:W-:Y:S01]  /*fac0*/  UIADD3 UR58, UPT, UPT, UR44, 0x8, URZ ;  /* 0x000000082c3a7890 */ /* 0x000fe2000fffe0ff */
[C---:B------:R-:W-:Y:S01]  /*fad0*/  ISETP.LE.AND P2, PT, R0.reuse, UR33, PT ;  /* 0x0000002100007c0c */ /* 0x040fe2000bf43270 */
[----:B------:R-:W-:Y:S01]  /*fae0*/  UIADD3 UR23, UPT, UPT, UR44, 0x1c, URZ ;  /* 0x0000001c2c177890 */ /* 0x000fe2000fffe0ff */
[----:B------:R-:W-:Y:S01]  /*faf0*/  FSEL R93, R93, -INF , !P6 ;  /* 0xff8000005d5d7808 */ /* 0x000fe20007000000 */
[----:B------:R-:W-:Y:S01]  /*fb00*/  UIADD3 UR31, UPT, UPT, UR44, 0x15, URZ ;  /* 0x000000152c1f7890 */ /* 0x000fe2000fffe0ff */
[----:B------:R-:W-:Y:S01]  /*fb10*/  ISETP.LE.AND P6, PT, R0, UR52, PT ;  /* 0x0000003400007c0c */ /* 0x000fe2000bfc3270 */
[----:B------:R-:W-:Y:S01]  /*fb20*/  UIADD3 UR30, UPT, UPT, UR44, 0x16, URZ ;  /* 0x000000162c1e7890 */ /* 0x000fe2000fffe0ff */
[----:B------:R-:W-:Y:S01]  /*fb30*/  FSEL R88, R88, -INF , !P3 ;  /* 0xff80000058587808 */ /* 0x000fe20005800000 */
[----:B------:R-:W-:Y:S01]  /*fb40*/  UIADD3 UR5, UPT, UPT, UR44, 0x10, URZ ;  /* 0x000000102c057890 */ /* 0x000fe2000fffe0ff */
[----:B------:R-:W-:Y:S01]  /*fb50*/  ISETP.LE.AND P3, PT, R0, UR57, PT ;  /* 0x0000003900007c0c */ /* 0x000fe2000bf63270 */
[----:B------:R-:W-:Y:S01]  /*fb60*/  UIADD3 UR35, UPT, UPT, UR44, 0x11, URZ ;  /* 0x000000112c237890 */ /* 0x000fe2000fffe0ff */
[----:B------:R-:W-:Y:S01]  /*fb70*/  FSEL R108, R108, -INF , !P2 ;  /* 0xff8000006c6c7808 */ /* 0x000fe20005000000 */
[----:B------:R-:W-:Y:S01]  /*fb80*/  UIADD3 UR25, UPT, UPT, UR44, 0x1e, URZ ;  /* 0x0000001e2c197890 */ /* 0x000fe2000fffe0ff */
[C---:B------:R-:W-:Y:S01]  /*fb90*/  ISETP.LE.AND P2, PT, R0.reuse, UR22, PT ;  /* 0x0000001600007c0c */ /* 0x040fe2000bf43270 */
        /* <DEDUP_REMOVED lines=183> */
[----:B------:R-:W-:-:S02]  /*10710*/  ISETP.LE.AND P3, PT, R0, UR36, PT ;  /* 0x0000002400007c0c */ /* 0x000fc4000bf63270 */
[C---:B------:R-:W-:Y:S01]  /*10720*/  ISETP.LE.AND P2, PT, R0.reuse, UR75, PT ;  /* 0x0000004b00007c0c */ /* 0x040fe2000bf43270 */
[----:B------:R-:W-:Y:S01]  /*10730*/  UIADD3 UR75, UPT, UPT, UR44, 0x47, URZ ;  /* 0x000000472c4b7890 */ /* 0x000fe2000fffe0ff */
[C---:B------:R-:W-:Y:S01]  /*10740*/  ISETP.LE.AND P1, PT, R0.reuse, UR71, PT ;  /* 0x0000004700007c0c */ /* 0x040fe2000bf23270 */
[----:B------:R-:W-:Y:S01]  /*10750*/  UIADD3 UR71, UPT, UPT, UR44, 0x4b, URZ ;  /* 0x0000004b2c477890 */ /* 0x000fe2000fffe0ff */
[----:B------:R-:W-:Y:S02]  /*10760*/  FSEL R127, R59, -INF , !P0 ;  /* 0xff8000003b7f7808 */ /* 0x000fe40004000000 */
[----:B------:R-:W-:Y:S02]  /*10770*/  ISETP.LE.AND P0, PT, R0, UR4, PT ;  /* 0x0000000400007c0c */ /* 0x000fe4000bf03270 */
[----:B------:R-:W-:Y:S02]  /*10780*/  R2UR UR4, R152 ;  /* 0x00000000980472ca */ /* 0x000fe400000e0000 */
[----:B------:R-:W-:-:S02]  /*10790*/  FSEL R144, R82, -INF , !P4 ;  /* 0xff80000052907808 */ /* 0x000fc40006000000 */
[----:B------:R-:W-:Y:S02]  /*107a0*/  FSEL R140, R84, -INF , !P3 ;  /* 0xff800000548c7808 */ /* 0x000fe40005800000 */
[----:B------:R-:W-:Y:S02]  /*107b0*/  FSEL R141, R85, -INF , !P2 ;  /* 0xff800000558d7808 */ /* 0x000fe40005000000 */
[----:B------:R-:W-:Y:S02]  /*107c0*/  FSEL R148, R86, -INF , !P1 ;  /* 0xff80000056947808 */ /* 0x000fe40004800000 */
        /* <DEDUP_REMOVED lines=8> */
[----:B------:R-:W-:-:S02]  /*10850*/  FSEL R95, R95, -INF , !P6 ;  /* 0xff8000005f5f7808 */ /* 0x000fc40007000000 */
[----:B------:R-:W-:Y:S02]  /*10860*/  FSEL R135, R81, -INF , !P5 ;  /* 0xff80000051877808 */ /* 0x000fe40006800000 */
[----:B------:R-:W-:Y:S02]  /*10870*/  FSEL R137, R71, -INF , !P4 ;  /* 0xff80000047897808 */ /* 0x000fe40006000000 */
        /* <DEDUP_REMOVED lines=13> */
[----:B------:R-:W-:-:S02]  /*10950*/  ISETP.LE.AND P1, PT, R0, UR76, PT ;  /* 0x0000004c00007c0c */ /* 0x000fc4000bf23270 */
[----:B------:R-:W-:Y:S02]  /*10960*/  FSEL R129, R63, -INF , !P6 ;  /* 0xff8000003f817808 */ /* 0x000fe40007000000 */
[----:B------:R-:W-:Y:S02]  /*10970*/  FSEL R133, R67, -INF , !P5 ;  /* 0xff80000043857808 */ /* 0x000fe40006800000 */
[----:B------:R-:W-:Y:S02]  /*10980*/  FSEL R149, R87, -INF , !P0 ;  /* 0xff80000057957808 */ /* 0x000fe40004000000 */
[----:B------:R-:W-:Y:S01]  /*10990*/  FSEL R26, R26, -INF , !P4 ;  /* 0xff8000001a1a7808 */ /* 0x000fe20006000000 */
[----:B------:R-:W1:Y:S01]  /*109a0*/  LDTM.x32 R56, tmem[UR4+0x60] ;  /* 0x00006004003879ee */ /* 0x000e6200082c0000 */
[----:B------:R-:W-:Y:S01]  /*109b0*/  FSEL R28, R28, -INF , !P3 ;  /* 0xff8000001c1c7808 */ /* 0x000fe20005800000 */
[----:B------:R-:W-:Y:S01]  /*109c0*/  UIADD3 UR4, UPT, UPT, UR44, 0x7b, URZ ;  /* 0x0000007b2c047890 */ /* 0x000fe2000fffe0ff */
[----:B------:R-:W-:-:S02]  /*109d0*/  FSEL R29, R29, -INF , !P2 ;  /* 0xff8000001d1d7808 */ /* 0x000fc40005000000 */
[----:B------:R-:W-:Y:S02]  /*109e0*/  FSEL R30, R30, -INF , !P1 ;  /* 0xff8000001e1e7808 */ /* 0x000fe40004800000 */
[C---:B------:R-:W-:Y:S01]  /*109f0*/  ISETP.LE.AND P5, PT, R0.reuse, UR20, PT ;  /* 0x0000001400007c0c */ /* 0x040fe2000bfa3270 */
[----:B------:R-:W-:Y:S01]  /*10a00*/  UIADD3 UR20, UPT, UPT, UR44, 0x6f, URZ ;  /* 0x0000006f2c147890 */ /* 0x000fe2000fffe0ff */
[C---:B------:R-:W-:Y:S02]  /*10a10*/  ISETP.LE.AND P4, PT, R0.reuse, UR72, PT ;  /* 0x0000004800007c0c */ /* 0x040fe4000bf83270 */
[C---:B------:R-:W-:Y:S02]  /*10a20*/  ISETP.LE.AND P3, PT, R0.reuse, UR70, PT ;  /* 0x0000004600007c0c */ /* 0x040fe4000bf63270 */
[C---:B------:R-:W-:Y:S02]  /*10a30*/  ISETP.LE.AND P2, PT, R0.reuse, UR69, PT ;  /* 0x0000004500007c0c */ /* 0x040fe4000bf43270 */
[----:B------:R-:W-:-:S02]  /*10a40*/  ISETP.LE.AND P1, PT, R0, UR68, PT ;  /* 0x0000004400007c0c */ /* 0x000fc4000bf23270 */
[----:B------:R-:W-:Y:S02]  /*10a50*/  FSEL R25, R25, -INF , !P5 ;  /* 0xff80000019197808 */ /* 0x000fe40006800000 */
[----:B------:R-:W-:Y:S02]  /*10a60*/  FSEL R34, R34, -INF , !P4 ;  /* 0xff80000022227808 */ /* 0x000fe40006000000 */
[----:B------:R-:W-:Y:S02]  /*10a70*/  FSEL R36, R36, -INF , !P3 ;  /* 0xff80000024247808 */ /* 0x000fe40005800000 */
[----:B------:R-:W-:Y:S02]  /*10a80*/  FSEL R37, R37, -INF , !P2 ;  /* 0xff80000025257808 */ /* 0x000fe40005000000 */
[----:B------:R-:W-:Y:S02]  /*10a90*/  FSEL R38, R38, -INF , !P1 ;  /* 0xff80000026267808 */ /* 0x000fe40004800000 */
[----:B------:R-:W-:-:S02]  /*10aa0*/  ISETP.LE.AND P5, PT, R0, UR73, PT ;  /* 0x0000004900007c0c */ /* 0x000fc4000bfa3270 */
[C---:B------:R-:W-:Y:S02]  /*10ab0*/  ISETP.LE.AND P4, PT, R0.reuse, UR64, PT ;  /* 0x0000004000007c0c */ /* 0x040fe4000bf83270 */
[C---:B------:R-:W-:Y:S02]  /*10ac0*/  ISETP.LE.AND P3, PT, R0.reuse, UR62, PT ;  /* 0x0000003e00007c0c */ /* 0x040fe4000bf63270 */
[C---:B------:R-:W-:Y:S02]  /*10ad0*/  ISETP.LE.AND P2, PT, R0.reuse, UR61, PT ;  /* 0x0000003d00007c0c */ /* 0x040fe4000bf43270 */
[----:B------:R-:W-:Y:S02]  /*10ae0*/  ISETP.LE.AND P1, PT, R0, UR60, PT ;  /* 0x0000003c00007c0c */ /* 0x000fe4000bf23270 */
[----:B------:R-:W-:Y:S02]  /*10af0*/  FSEL R33, R33, -INF , !P5 ;  /* 0xff80000021217808 */ /* 0x000fe40006800000 */
[----:B------:R-:W-:-:S02]  /*10b00*/  FSEL R42, R42, -INF , !P4 ;  /* 0xff8000002a2a7808 */ /* 0x000fc40006000000 */
[----:B------:R-:W-:Y:S02]  /*10b10*/  FSEL R44, R44, -INF , !P3 ;  /* 0xff8000002c2c7808 */ /* 0x000fe40005800000 */
[----:B------:R-:W-:Y:S02]  /*10b20*/  FSEL R45, R45, -INF , !P2 ;  /* 0xff8000002d2d7808 */ /* 0x000fe40005000000 */
[----:B------:R-:W-:Y:S02]  /*10b30*/  FSEL R46, R46, -INF , !P1 ;  /* 0xff8000002e2e7808 */ /* 0x000fe40004800000 */
[C---:B------:R-:W-:Y:S01]  /*10b40*/  ISETP.LE.AND P0, PT, R0.reuse, UR24, PT ;  /* 0x0000001800007c0c */ /* 0x040fe2000bf03270 */
[----:B------:R-:W-:Y:S01]  /*10b50*/  UIADD3 UR24, UPT, UPT, UR44, 0x6b, URZ ;  /* 0x0000006b2c187890 */ /* 0x000fe2000fffe0ff */
[C---:B------:R-:W-:Y:S02]  /*10b60*/  ISETP.LE.AND P5, PT, R0.reuse, UR65, PT ;  /* 0x0000004100007c0c */ /* 0x040fe4000bfa3270 */
[----:B------:R-:W-:-:S02]  /*10b70*/  ISETP.LE.AND P4, PT, R0, UR56, PT ;  /* 0x0000003800007c0c */ /* 0x000fc4000bf83270 */
[C---:B------:R-:W-:Y:S02]  /*10b80*/  ISETP.LE.AND P3, PT, R0.reuse, UR54, PT ;  /* 0x0000003600007c0c */ /* 0x040fe4000bf63270 */
[C---:B------:R-:W-:Y:S02]  /*10b90*/  ISETP.LE.AND P2, PT, R0.reuse, UR53, PT ;  /* 0x0000003500007c0c */ /* 0x040fe4000bf43270 */
[----:B------:R-:W-:Y:S02]  /*10ba0*/  ISETP.LE.AND P1, PT, R0, UR52, PT ;  /* 0x0000003400007c0c */ /* 0x000fe4000bf23270 */
[----:B------:R-:W-:Y:S02]  /*10bb0*/  FSEL R24, R24, -INF , !P0 ;  /* 0xff80000018187808 */ /* 0x000fe40004000000 */
[----:B------:R-:W-:Y:S02]  /*10bc0*/  FSEL R41, R41, -INF , !P5 ;  /* 0xff80000029297808 */ /* 0x000fe40006800000 */
[----:B------:R-:W-:-:S02]  /*10bd0*/  FSEL R50, R50, -INF , !P4 ;  /* 0xff80000032327808 */ /* 0x000fc40006000000 */
[----:B------:R-:W-:Y:S02]  /*10be0*/  FSEL R52, R52, -INF , !P3 ;  /* 0xff80000034347808 */ /* 0x000fe40005800000 */
[----:B------:R-:W-:Y:S02]  /*10bf0*/  FSEL R53, R53, -INF , !P2 ;  /* 0xff80000035357808 */ /* 0x000fe40005000000 */
[----:B------:R-:W-:Y:S02]  /*10c00*/  FSEL R150, R54, -INF , !P1 ;  /* 0xff80000036967808 */ /* 0x000fe40004800000 */
[C---:B------:R-:W-:Y:S02]  /*10c10*/  ISETP.LE.AND P0, PT, R0.reuse, UR74, PT ;  /* 0x0000004a00007c0c */ /* 0x040fe4000bf03270 */
        /* <DEDUP_REMOVED lines=19> */
[----:B-1----:R-:W-:-:S02]  /*10d50*/  FSEL R56, R56, -INF , !P4 ;  /* 0xff80000038387808 */ /* 0x002fc40006000000 */
        /* <DEDUP_REMOVED lines=44> */
[C---:B------:R-:W-:Y:S02]  /*11020*/  ISETP.LE.AND P2, PT, R0.reuse, UR7, PT ;  /* 0x0000000700007c0c */ /* 0x040fe4000bf43270 */
[----:B------:R-:W-:Y:S02]  /*11030*/  ISETP.LE.AND P1, PT, R0, UR6, PT ;  /* 0x0000000600007c0c */ /* 0x000fe4000bf23270 */
[----:B------:R-:W-:Y:S02]  /*11040*/  R2UR.FILL UR36, R3 ;  /* 0x00000000032472ca */ /* 0x000fe400004e0000 */
[----:B------:R-:W-:-:S02]  /*11050*/  FMNMX3 R5, R17, R88, R92, !PT ;  /* 0x0000005811057276 */ /* 0x000fc4000780005c */
[C---:B------:R-:W-:Y:S02]  /*11060*/  FMNMX3 R4, R17.reuse, R89, R93, !PT ;  /* 0x0000005911047276 */ /* 0x040fe4000780005d */
[----:B------:R-:W-:Y:S02]  /*11070*/  FMNMX3 R3, R17, R90, R94, !PT ;  /* 0x0000005a11037276 */ /* 0x000fe4000780005e */
[----:B------:R-:W-:Y:S02]  /*11080*/  FSEL R31, R31, -INF , !P6 ;  /* 0xff8000001f1f7808 */ /* 0x000fe40007000000 */
        /* <DEDUP_REMOVED lines=57> */
[----:B------:R-:W-:Y:S02]  /*11420*/  FSEL R59, R59, -INF , !P6 ;  /* 0xff8000003b3b7808 */ /* 0x000fe40007000000 */
[----:B------:R-:W-:Y:S02]  /*11430*/  FSEL R63, R63, -INF , !P5 ;  /* 0xff8000003f3f7808 */ /* 0x000fe40006800000 */
        /* <DEDUP_REMOVED lines=17> */
[----:B------:R-:W-:Y:S02]  /*11550*/  FMNMX3 R0, R0, R75, R79, !PT ;  /* 0x0000004b00007276 */ /* 0x000fe4000780004f */
[----:B------:R-:W-:Y:S02]  /*11560*/  FMNMX3 R5, R5, R80, R54, !PT ;  /* 0x0000005005057276 */ /* 0x000fe40007800036 */
[----:B------:R-:W-:Y:S02]  /*11570*/  FMNMX3 R4, R4, R81, R55, !PT ;  /* 0x0000005104047276 */ /* 0x000fe40007800037 */
[----:B------:R-:W-:Y:S02]  /*11580*/  FMNMX3 R3, R3, R82, R146, !PT ;  /* 0x0000005203037276 */ /* 0x000fe40007800092 */
[----:B------:R-:W-:-:S02]  /*11590*/  FMNMX3 R0, R0, R83, R147, !PT ;  /* 0x0000005300007276 */ /* 0x000fc40007800093 */
[----:B------:R-:W-:Y:S02]  /*115a0*/  FMNMX3 R3, R5, R4, R3, !PT ;  /* 0x0000000405037276 */ /* 0x000fe40007800003 */
[----:B------:R-:W-:Y:S02]  /*115b0*/  ISETP.NE.AND P0, PT, R153, R154, PT ;  /* 0x0000009a9900720c */ /* 0x000fe40003f05270 */
[----:B------:R-:W-:-:S04]  /*115c0*/  FMNMX R155, R0, R3, !PT ;  /* 0x00000003009b7209 */ /* 0x000fc80007800000 */
[C---:B------:R-:W-:Y:S01]  /*115d0*/  FSETP.NEU.AND P1, PT, R155.reuse, -INF , PT ;  /* 0xff8000009b00780b */ /* 0x040fe20003f2d000 */
[----:B------:R1:W-:Y:S03]  /*115e0*/  STL [R1+0x64], R155 ;  /* 0x0000649b01007387 */ /* 0x0003e60000100800 */
[----:B------:R-:W-:-:S03]  /*115f0*/  FSEL R85, R155, RZ, P1 ;  /* 0x000000ff9b557208 */ /* 0x000fc60000800000 */
[----:B------:R-:W-:Y:S06]  /*11600*/  @!P0 BRA `(.L_x_255) ;  /* 0x0000000000408947 */ /* 0x000fec0003800000 */
        /* <DEDUP_REMOVED lines=16> */
.L_x_255:
[----:B------:R-:W-:Y:S05]  /*11710*/  WARPSYNC.ALL ;  /* 0x0000000000007948 */ /* 0x000fea0003800000 */
[----:B------:R-:W-:Y:S01]  /*11720*/  R2UR UR4, R152 ;  /* 0x00000000980472ca */ /* 0x000fe200000e0000 */
[----:B------:R-:W-:Y:S01]  /*11730*/  IMAD.MOV.U32 R84, RZ, RZ, R17 ;  /* 0x000000ffff547224 */ /* 0x000fe200078e0011 */
[----:B------:R-:W-:-:S11]  /*11740*/  ISETP.NE.AND P0, PT, RZ, UR43, PT ;  /* 0x0000002bff007c0c */ /* 0x000fd6000bf05270 */
[----:B------:R3:W-:Y:S02]  /*11750*/  STTM.x2 tmem[UR4], R84 ;  /* 0x00000054000079ed */ /* 0x0007e400080c0004 */
[----:B------:R-:W-:Y:S05]  /*11760*/  @P0 BRA `(.L_x_256) ;  /* 0x0000000000040947 */ /* 0x000fea0003800000 */
[----:B------:R-:W-:Y:S05]  /*11770*/  BPT.TRAP 0x1 ;  /* 0x000000040000795c */ /* 0x000fea0000300000 */
.L_x_256:
[----:B------:R-:W-:Y:S01]  /*11780*/  UISETP.NE.AND UP0, UPT, UR50, URZ, UPT ;  /* 0x000000ff3200728c */ /* 0x000fe2000bf05270 */
[----:B------:R-:W-:Y:S01]  /*11790*/  MOV R3, UR49 ;  /* 0x0000003100037c02 */ /* 0x000fe20008000f00 */
[----:B------:R-:W-:Y:S01]  /*117a0*/  UIADD3 UR4, UPT, UPT, UR37, 0xe070, URZ ;  /* 0x0000e07025047890 */ /* 0x000fe2000fffe0ff */
[----:B------:R-:W-:Y:S02]  /*117b0*/  FSETP.NEU.AND P0, PT, R155, -INF , PT ;  /* 0xff8000009b00780b */ /* 0x000fe40003f0d000 */
[----:B------:R-:W-:Y:S02]  /*117c0*/  SHF.L.U32 R3, R3, 0x1f, RZ ;  /* 0x0000001f03037819 */ /* 0x000fe400000006ff */
[----:B------:R-:W-:-:S04]  /*117d0*/  FSEL R0, R155, RZ, P0 ;  /* 0x000000ff9b007208 */ /* 0x000fc80000000000 */
[----:B------:R-:W-:-:S09]  /*117e0*/  @!UP0 UIADD3 UR4, UPT, UPT, UR37, 0xe080, URZ ;  /* 0x0000e08025048890 */ /* 0x000fd2000fffe0ff */
[----:B------:R-:W-:Y:S02]  /*117f0*/  SYNCS.ARRIVE.TRANS64.A1T0 RZ, [UR4], RZ ;  /* 0x000000ffffff79a7 */ /* 0x000fe40008100004 */
[----:B------:R-:W4:Y:S01]  /*11800*/  LDCU UR4, c[0x0][0x704] ;  /* 0x0000e080ff0477ac */ /* 0x000f220008000800 */
[----:B------:R-:W5:Y:S01]  /*11810*/  SYNCS.PHASECHK.TRANS64.TRYWAIT P5, [UR41], R3 ;  /* 0x00000003ff0075a7 */ /* 0x000f6200080a1129 */
[----:B----4-:R-:W-:-:S04]  /*11820*/  FMUL R0, R0, -UR4 ;  /* 0x8000000400007c20 */ /* 0x010fc80008400000 */
[--C-:B------:R-:W-:Y:S02]  /*11830*/  FFMA2 R88, R88.F32x2.HI_LO, UR4.F32, R0.reuse.F32 ;  /* 0x0000000458587c49 */ /* 0x100fe40009200000 */
[--C-:B------:R-:W-:Y:S02]  /*11840*/  FFMA2 R90, R90.F32x2.HI_LO, UR4.F32, R0.reuse.F32 ;  /* 0x000000045a5a7c49 */ /* 0x100fe40009200000 */
[--C-:B------:R-:W-:Y:S01]  /*11850*/  FFMA2 R92, R92.F32x2.HI_LO, UR4.F32, R0.reuse.F32 ;  /* 0x000000045c5c7c49 */ /* 0x100fe20009200000 */
[----:B------:R-:W-:Y:S01]  /*11860*/  FSETP.GEU.AND P4, PT, R88, -126, PT ;  /* 0xc2fc00005800780b */ /* 0x000fe20003f8e000 */
[----:B------:R-:W-:Y:S01]  /*11870*/  FFMA2 R94, R94.F32x2.HI_LO, UR4.F32, R0.F32 ;  /* 0x000000045e5e7c49 */ /* 0x000fe20009200000 */
[----:B------:R-:W-:Y:S02]  /*11880*/  FSETP.GEU.AND P3, PT, R89, -126, PT ;  /* 0xc2fc00005900780b */ /* 0x000fe40003f6e000 */
[----:B------:R-:W-:Y:S02]  /*11890*/  FSETP.GEU.AND P2, PT, R90, -126, PT ;  /* 0xc2fc00005a00780b */ /* 0x000fe40003f4e000 */
[----:B------:R-:W-:-:S02]  /*118a0*/  FSETP.GEU.AND P1, PT, R91, -126, PT ;  /* 0xc2fc00005b00780b */ /* 0x000fc40003f2e000 */
[----:B------:R-:W-:Y:S02]  /*118b0*/  FSETP.GEU.AND P0, PT, R92, -126, PT ;  /* 0xc2fc00005c00780b */ /* 0x000fe40003f0e000 */
        /* <DEDUP_REMOVED lines=9> */
[----:B-1--45:R-:W-:Y:S05]  /*11950*/  @!P5 BRA `(.L_x_257) ;  /* 0x000000780090d947 */ /* 0x032fea0003800000 */
.L_x_439:
[----:B------:R-:W-:Y:S01]  /*11960*/  @!P0 FMUL R92, R92, 0.5 ;  /* 0x3f0000005c5c8820 */ /* 0x000fe20000400000 */
[--C-:B------:R-:W-:Y:S01]  /*11970*/  FFMA2 R98, R98.F32x2.HI_LO, UR4.F32, R0.reuse.F32 ;  /* 0x0000000462627c49 */ /* 0x100fe20009200000 */
[----:B------:R-:W-:Y:S01]  /*11980*/  FSETP.GEU.AND P5, PT, R94, -126, PT ;  /* 0xc2fc00005e00780b */ /* 0x000fe20003fae000 */
[--C-:B------:R-:W-:Y:S01]  /*11990*/  FFMA2 R96, R96.F32x2.HI_LO, UR4.F32, R0.reuse.F32 ;  /* 0x0000000460607c49 */ /* 0x100fe20009200000 */
[----:B------:R-:W-:Y:S01]  /*119a0*/  SYNCS.ARRIVE.TRANS64.A1T0 RZ, [UR40], RZ ;  /* 0x000000ffffff79a7 */ /* 0x000fe20008100028 */
[----:B------:R-:W-:Y:S01]  /*119b0*/  @!P4 FMUL R88, R88, R88 ;  /* 0x000000585858c220 */ /* 0x000fe20000400000 */
[----:B------:R-:W4:Y:S01]  /*119c0*/  MUFU.EX2 R92, R92 ;  /* 0x0000005c005c7308 */ /* 0x000f220000000800 */
[----:B------:R-:W-:Y:S01]  /*119d0*/  FSETP.GEU.AND P4, PT, R95, -126, PT ;  /* 0xc2fc00005f00780b */ /* 0x000fe20003f8e000 */
[----:B------:R-:W-:Y:S01]  /*119e0*/  @!P3 FMUL R89, R89, R89 ;  /* 0x000000595959b220 */ /* 0x000fe20000400000 */
[----:B------:R-:W-:Y:S01]  /*119f0*/  @!P1 FMUL R91, R91, R91 ;  /* 0x0000005b5b5b9220 */ /* 0x000fe20000400000 */
[----:B------:R-:W-:Y:S01]  /*11a00*/  FSETP.GEU.AND P3, PT, R96, -126, PT ;  /* 0xc2fc00006000780b */ /* 0x000fe20003f6e000 */
[----:B------:R-:W-:Y:S01]  /*11a10*/  @!P2 FMUL R90, R90, R90 ;  /* 0x0000005a5a5aa220 */ /* 0x000fe20000400000 */
[----:B------:R-:W-:Y:S01]  /*11a20*/  FSETP.GEU.AND P1, PT, R98, -126, PT ;  /* 0xc2fc00006200780b */ /* 0x000fe20003f2e000 */
[----:B------:R-:W-:Y:S01]  /*11a30*/  @!P6 FMUL R93, R93, 0.5 ;  /* 0x3f0000005d5de820 */ /* 0x000fe20000400000 */
[----:B------:R-:W-:Y:S01]  /*11a40*/  FSETP.GEU.AND P2, PT, R97, -126, PT ;  /* 0xc2fc00006100780b */ /* 0x000fe20003f4e000 */
[----:B------:R-:W-:Y:S01]  /*11a50*/  @!P5 FMUL R94, R94, 0.5 ;  /* 0x3f0000005e5ed820 */ /* 0x000fe20000400000 */
[----:B------:R-:W-:-:S02]  /*11a60*/  FFMA2 R100, R100.F32x2.HI_LO, UR4.F32, R0.F32 ;  /* 0x0000000464647c49 */ /* 0x000fc40009200000 */
[--C-:B------:R-:W-:Y:S01]  /*11a70*/  FFMA2 R102, R102.F32x2.HI_LO, UR4.F32, R0.reuse.F32 ;  /* 0x0000000466667c49 */ /* 0x100fe20009200000 */
[----:B------:R-:W5:Y:S01]  /*11a80*/  MUFU.EX2 R93, R93 ;  /* 0x0000005d005d7308 */ /* 0x000f620000000800 */
[----:B------:R-:W-:Y:S01]  /*11a90*/  @!P4 FMUL R95, R95, 0.5 ;  /* 0x3f0000005f5fc820 */ /* 0x000fe20000400000 */
[--C-:B------:R-:W-:Y:S02]  /*11aa0*/  FFMA2 R106, R106.F32x2.HI_LO, UR4.F32, R0.reuse.F32 ;  /* 0x000000046a6a7c49 */ /* 0x100fe40009200000 */
[----:B----4-:R-:W-:Y:S01]  /*11ab0*/  @!P0 FMUL R92, R92, R92 ;  /* 0x0000005c5c5c8220 */ /* 0x010fe20000400000 */
[----:B------:R-:W-:Y:S01]  /*11ac0*/  FSETP.GEU.AND P0, PT, R99, -126, PT ;  /* 0xc2fc00006300780b */ /* 0x000fe20003f0e000 */
[----:B------:R-:W-:Y:S01]  /*11ad0*/  @!P3 FMUL R96, R96, 0.5 ;  /* 0x3f0000006060b820 */ /* 0x000fe20000400000 */
[----:B------:R-:W-:Y:S01]  /*11ae0*/  @!P1 FMUL R98, R98, 0.5 ;  /* 0x3f00000062629820 */ /* 0x000fe20000400000 */
[----:B------:R-:W-:Y:S01]  /*11af0*/  @!P2 FMUL R97, R97, 0.5 ;  /* 0x3f0000006161a820 */ /* 0x000fe20000400000 */
[----:B------:R-:W4:Y:S01]  /*11b00*/  MUFU.EX2 R94, R94 ;  /* 0x0000005e005e7308 */ /* 0x000f220000000800 */
[----:B------:R-:W-:-:S02]  /*11b10*/  FFMA2 R104, R104.F32x2.HI_LO, UR4.F32, R0.F32 ;  /* 0x0000000468687c49 */ /* 0x000fc40009200000 */
[--C-:B------:R-:W-:Y:S02]  /*11b20*/  FFMA2 R108, R108.F32x2.HI_LO, UR4.F32, R0.reuse.F32 ;  /* 0x000000046c6c7c49 */ /* 0x100fe40009200000 */
[--C-:B------:R-:W-:Y:S02]  /*11b30*/  FFMA2 R112, R112.F32x2.HI_LO, UR4.F32, R0.reuse.F32 ;  /* 0x0000000470707c49 */ /* 0x100fe40009200000 */
[--C-:B------:R-:W-:Y:S01]  /*11b40*/  FFMA2 R110, R110.F32x2.HI_LO, UR4.F32, R0.reuse.F32 ;  /* 0x000000046e6e7c49 */ /* 0x100fe20009200000 */
[----:B------:R-:W2:Y:S01]  /*11b50*/  MUFU.EX2 R95, R95 ;  /* 0x0000005f005f7308 */ /* 0x000ea20000000800 */
[----:B------:R-:W-:Y:S01]  /*11b60*/  @!P0 FMUL R99, R99, 0.5 ;  /* 0x3f00000063638820 */ /* 0x000fe20000400000 */
[----:B-----5:R-:W-:Y:S01]  /*11b70*/  @!P6 FMUL R93, R93, R93 ;  /* 0x0000005d5d5de220 */ /* 0x020fe20000400000 */
[----:B------:R-:W-:Y:S01]  /*11b80*/  FSETP.GEU.AND P6, PT, R100, -126, PT ;  /* 0xc2fc00006400780b */ /* 0x000fe20003fce000 */
[--C-:B------:R-:W-:Y:S02]  /*11b90*/  FFMA2 R6, R118.F32x2.HI_LO, UR4.F32, R0.reuse.F32 ;  /* 0x0000000476067c49 */ /* 0x100fe40009200000 */
[----:B------:R-:W-:-:S02]  /*11ba0*/  FFMA2 R114, R114.F32x2.HI_LO, UR4.F32, R0.F32 ;  /* 0x0000000472727c49 */ /* 0x000fc40009200000 */
[----:B------:R-:W5:Y:S01]  /*11bb0*/  MUFU.EX2 R99, R99 ;  /* 0x0000006300637308 */ /* 0x000f620000000800 */
[----:B----4-:R-:W-:Y:S01]  /*11bc0*/  @!P5 FMUL R94, R94, R94 ;  /* 0x0000005e5e5ed220 */ /* 0x010fe20000400000 */
[----:B------:R-:W-:Y:S01]  /*11bd0*/  FSETP.GEU.AND P5, PT, R101, -126, PT ;  /* 0xc2fc00006500780b */ /* 0x000fe20003fae000 */
[--C-:B------:R-:W-:Y:S02]  /*11be0*/  FFMA2 R116, R116.F32x2.HI_LO, UR4.F32, R0.reuse.F32 ;  /* 0x0000000474747c49 */ /* 0x100fe40009200000 */
[--C-:B------:R-:W-:Y:S02]  /*11bf0*/  FFMA2 R118, R18.F32x2.HI_LO, UR4.F32, R0.reuse.F32 ;  /* 0x0000000412767c49 */ /* 0x100fe40009200000 */
[--C-:B-1----:R-:W-:Y:S01]  /*11c00*/  FFMA2 R4, R126.F32x2.HI_LO, UR4.F32, R0.reuse.F32 ;  /* 0x000000047e047c49 */ /* 0x102fe20009200000 */
[----:B------:R-:W1:Y:S01]  /*11c10*/  MUFU.EX2 R96, R96 ;  /* 0x0000006000607308 */ /* 0x000e620000000800 */
[----:B--2---:R-:W-:Y:S01]  /*11c20*/  @!P4 FMUL R95, R95, R95 ;  /* 0x0000005f5f5fc220 */ /* 0x004fe20000400000 */
[----:B------:R-:W-:Y:S01]  /*11c30*/  FSETP.GEU.AND P4, PT, R102, -126, PT ;  /* 0xc2fc00006600780b */ /* 0x000fe20003f8e000 */
[----:B------:R-:W-:Y:S01]  /*11c40*/  @!P6 FMUL R100, R100, 0.5 ;  /* 0x3f0000006464e820 */ /* 0x000fe20000400000 */
[----:B------:R-:W-:-:S02]  /*11c50*/  FFMA2 R126, R22.F32x2.HI_LO, UR4.F32, R0.F32 ;  /* 0x00000004167e7c49 */ /* 0x000fc40009200000 */
[--C-:B------:R-:W-:Y:S02]  /*11c60*/  FFMA2 R148, R148.F32x2.HI_LO, UR4.F32, R0.reuse.F32 ;  /* 0x0000000494947c49 */ /* 0x100fe40009200000 */
[----:B------:R-:W2:Y:S01]  /*11c70*/  MUFU.EX2 R98, R98 ;  /* 0x0000006200627308 */ /* 0x000ea20000000800 */
[----:B-----5:R-:W-:Y:S01]  /*11c80*/  @!P0 FMUL R99, R99, R99 ;  /* 0x0000006363638220 */ /* 0x020fe20000400000 */
[----:B------:R-:W-:Y:S01]  /*11c90*/  FSETP.GEU.AND P0, PT, R106, -126, PT ;  /* 0xc2fc00006a00780b */ /* 0x000fe20003f0e000 */
[----:B------:R-:W-:Y:S01]  /*11ca0*/  @!P5 FMUL R101, R101, 0.5 ;  /* 0x3f0000006565d820 */ /* 0x000fe20000400000 */
[--C-:B------:R-:W-:Y:S02]  /*11cb0*/  FFMA2 R26, R26.F32x2.HI_LO, UR4.F32, R0.reuse.F32 ;  /* 0x000000041a1a7c49 */ /* 0x100fe40009200000 */
[--C-:B------:R-:W-:Y:S02]  /*11cc0*/  FFMA2 R24, R24.F32x2.HI_LO, UR4.F32, R0.reuse.F32 ;  /* 0x0000000418187c49 */ /* 0x100fe40009200000 */
[----:B------:R-:W4:Y:S01]  /*11cd0*/  MUFU.EX2 R97, R97 ;  /* 0x0000006100617308 */ /* 0x000f220000000800 */
[----:B-1----:R-:W-:Y:S01]  /*11ce0*/  @!P3 FMUL R96, R96, R96 ;  /* 0x000000606060b220 */ /* 0x002fe20000400000 */
[----:B------:R-:W-:Y:S01]  /*11cf0*/  FSETP.GEU.AND P3, PT, R103, -126, PT ;  /* 0xc2fc00006700780b */ /* 0x000fe20003f6e000 */
[----:B------:R-:W-:Y:S01]  /*11d00*/  @!P4 FMUL R102, R102, 0.5 ;  /* 0x3f0000006666c820 */ /* 0x000fe20000400000 */
[----:B------:R-:W-:-:S02]  /*11d10*/  FFMA2 R32, R32.F32x2.HI_LO, UR4.F32, R0.F32 ;  /* 0x0000000420207c49 */ /* 0x000fc40009200000 */
[--C-:B------:R-:W-:Y:S02]  /*11d20*/  FFMA2 R34, R34.F32x2.HI_LO, UR4.F32, R0.reuse.F32 ;  /* 0x0000000422227c49 */ /* 0x100fe40009200000 */
[----:B------:R-:W-:Y:S01]  /*11d30*/  @!P0 FMUL R106, R106, 0.5 ;  /* 0x3f0000006a6a8820 */ /* 0x000fe20000400000 */
[----:B--2---:R-:W-:Y:S01]  /*11d40*/  @!P1 FMUL R98, R98, R98 ;  /* 0x0000006262629220 */ /* 0x004fe20000400000 */
[----:B------:R-:W-:Y:S01]  /*11d50*/  FSETP.GEU.AND P1, PT, R105, -126, PT ;  /* 0xc2fc00006900780b */ /* 0x000fe20003f2e000 */
[----:B------:R-:W1:Y:S01]  /*11d60*/  MUFU.EX2 R100, R100 ;  /* 0x0000006400647308 */ /* 0x000e620000000800 */
[--C-:B------:R-:W-:Y:S02]  /*11d70*/  FFMA2 R28, R28.F32x2.HI_LO, UR4.F32, R0.reuse.F32 ;  /* 0x000000041c1c7c49 */ /* 0x100fe40009200000 */
[--C-:B------:R-:W-:Y:S02]  /*11d80*/  FFMA2 R30, R30.F32x2.HI_LO, UR4.F32, R0.reuse.F32 ;  /* 0x000000041e1e7c49 */ /* 0x100fe40009200000 */
[----:B------:R-:W-:Y:S01]  /*11d90*/  @!P3 FMUL R103, R103, 0.5 ;  /* 0x3f0000006767b820 */ /* 0x000fe20000400000 */
[----:B----4-:R-:W-:Y:S01]  /*11da0*/  @!P2 FMUL R97, R97, R97 ;  /* 0x000000616161a220 */ /* 0x010fe20000400000 */
[----:B------:R-:W-:Y:S01]  /*11db0*/  FSETP.GEU.AND P2, PT, R104, -126, PT ;  /* 0xc2fc00006800780b */ /* 0x000fe20003f4e000 */
[----:B------:R-:W2:Y:S01]  /*11dc0*/  MUFU.EX2 R101, R101 ;  /* 0x0000006500657308 */ /* 0x000ea20000000800 */
[----:B------:R-:W-:-:S02]  /*11dd0*/  FFMA2 R40, R40.F32x2.HI_LO, UR4.F32, R0.F32 ;  /* 0x0000000428287c49 */ /* 0x000fc40009200000 */
[--C-:B------:R-:W-:Y:S02]  /*11de0*/  FFMA2 R36, R36.F32x2.HI_LO, UR4.F32, R0.reuse.F32 ;  /* 0x0000000424247c49 */ /* 0x100fe40009200000 */
[----:B------:R-:W-:Y:S01]  /*11df0*/  @!P1 FMUL R105, R105, 0.5 ;  /* 0x3f00000069699820 */ /* 0x000fe20000400000 */
[--C-:B------:R-:W-:Y:S02]  /*11e00*/  FFMA2 R38, R38.F32x2.HI_LO, UR4.F32, R0.reuse.F32 ;  /* 0x0000000426267c49 */ /* 0x100fe40009200000 */
[----:B------:R-:W4:Y:S01]  /*11e10*/  MUFU.EX2 R102, R102 ;  /* 0x0000006600667308 */ /* 0x000f220000000800 */
[----:B-1----:R-:W-:Y:S01]  /*11e20*/  @!P6 FMUL R100, R100, R100 ;  /* 0x000000646464e220 */ /* 0x002fe20000400000 */
[----:B------:R-:W-:Y:S01]  /*11e30*/  FSETP.GEU.AND P6, PT, R107, -126, PT ;  /* 0xc2fc00006b00780b */ /* 0x000fe20003fce000 */
[--C-:B------:R-:W-:Y:S02]  /*11e40*/  FFMA2 R46, R46.F32x2.HI_LO, UR4.F32, R0.reuse.F32 ;  /* 0x000000042e2e7c49 */ /* 0x100fe40009200000 */
[----:B------:R-:W-:Y:S01]  /*11e50*/  @!P2 FMUL R104, R104, 0.5 ;  /* 0x3f0000006868a820 */ /* 0x000fe20000400000 */
[----:B------:R-:W-:-:S02]  /*11e60*/  FFMA2 R48, R48.F32x2.HI_LO, UR4.F32, R0.F32 ;  /* 0x0000000430307c49 */ /* 0x000fc40009200000 */
        /* <DEDUP_REMOVED lines=57> */
[----:B------:R-:W-:-:S04]  /*12200*/  FFMA2 R82, R82.F32x2.HI_LO, UR4.F32, R0.F32 ;  /* 0x0000000452527c49 */ /* 0x000fc80009200000 */
        /* <DEDUP_REMOVED lines=26> */
[----:B----4-:R-:W-:-:S06]  /*123b0*/  @!P1 FMUL R19, R19, R19 ;  /* 0x0000001313139220 */ /* 0x010fcc0000400000 */
[----:B------:R-:W-:Y:S01]  /*123c0*/  @!P4 FMUL R5, R5, 0.5 ;  /* 0x3f0000000505c820 */ /* 0x000fe20000400000 */
[----:B------:R4:W5:Y:S01]  /*123d0*/  MUFU.EX2 R18, R6 ;  /* 0x0000000600127308 */ /* 0x0009620000000800 */
[----:B-1----:R-:W-:-:S07]  /*123e0*/  @!P0 FMUL R118, R118, R118 ;  /* 0x0000007676768220 */ /* 0x002fce0000400000 */
[----:B------:R-:W1:Y:S01]  /*123f0*/  MUFU.EX2 R22, R4 ;  /* 0x0000000400167308 */ /* 0x000e620000000800 */
[----:B--2---:R-:W-:Y:S01]  /*12400*/  @!P3 FMUL R117, R117, R117 ;  /* 0x000000757575b220 */ /* 0x004fe20000400000 */
[----:B------:R-:W-:-:S06]  /*12410*/  FSETP.GEU.AND P3, PT, R126, -126, PT ;  /* 0xc2fc00007e00780b */ /* 0x000fcc0003f6e000 */
[----:B------:R2:W3:Y:S01]  /*12420*/  MUFU.EX2 R23, R5 ;  /* 0x0000000500177308 */ /* 0x0004e20000000800 */
[--C-:B----4-:R-:W-:Y:S02]  /*12430*/  FFMA2 R6, R128.F32x2.HI_LO, UR4.F32, R0.reuse.F32 ;  /* 0x0000000480067c49 */ /* 0x110fe40009200000 */
[----:B-----5:R-:W-:Y:S01]  /*12440*/  @!P2 FMUL R18, R18, R18 ;  /* 0x000000121212a220 */ /* 0x020fe20000400000 */
[----:B------:R-:W-:Y:S01]  /*12450*/  FSETP.GEU.AND P2, PT, R127, -126, PT ;  /* 0xc2fc00007f00780b */ /* 0x000fe20003f4e000 */
[----:B------:R-:W-:Y:S01]  /*12460*/  FFMA2 R128, R120.F32x2.HI_LO, UR4.F32, R0.F32 ;  /* 0x0000000478807c49 */ /* 0x000fe20009200000 */
[----:B------:R-:W-:Y:S01]  /*12470*/  FSETP.GEU.AND P1, PT, R6, -126, PT ;  /* 0xc2fc00000600780b */ /* 0x000fe20003f2e000 */
[----:B------:R-:W-:Y:S01]  /*12480*/  @!P3 FMUL R126, R126, 0.5 ;  /* 0x3f0000007e7eb820 */ /* 0x000fe20000400000 */
[----:B------:R-:W-:Y:S01]  /*12490*/  FSETP.GEU.AND P0, PT, R7, -126, PT ;  /* 0xc2fc00000700780b */ /* 0x000fe20003f0e000 */
[----:B------:R-:W4:Y:S01]  /*124a0*/  MUFU.EX2 R119, R119 ;  /* 0x0000007700777308 */ /* 0x000f220000000800 */
[----:B-1----:R-:W-:Y:S01]  /*124b0*/  @!P5 FMUL R22, R22, R22 ;  /* 0x000000161616d220 */ /* 0x002fe20000400000 */
[----:B------:R-:W-:-:S06]  /*124c0*/  FSETP.GEU.AND P5, PT, R129, -126, PT ;  /* 0xc2fc00008100780b */ /* 0x000fcc0003fae000 */
[----:B------:R-:W-:Y:S01]  /*124d0*/  @!P2 FMUL R127, R127, 0.5 ;  /* 0x3f0000007f7fa820 */ /* 0x000fe20000400000 */
[----:B------:R-:W1:Y:S01]  /*124e0*/  MUFU.EX2 R126, R126 ;  /* 0x0000007e007e7308 */ /* 0x000e620000000800 */
[----:B------:R-:W-:Y:S01]  /*124f0*/  @!P1 FMUL R6, R6, 0.5 ;  /* 0x3f00000006069820 */ /* 0x000fe20000400000 */
[--C-:B--2---:R-:W-:Y:S02]  /*12500*/  FFMA2 R4, R132.F32x2.HI_LO, UR4.F32, R0.reuse.F32 ;  /* 0x0000000484047c49 */ /* 0x104fe40009200000 */
[----:B------:R-:W-:Y:S01]  /*12510*/  @!P0 FMUL R7, R7, 0.5 ;  /* 0x3f00000007078820 */ /* 0x000fe20000400000 */
[----:B------:R-:W-:Y:S02]  /*12520*/  FFMA2 R132, R122.F32x2.HI_LO, UR4.F32, R0.F32 ;  /* 0x000000047a847c49 */ /* 0x000fe40009200000 */
[----:B---3--:R-:W-:Y:S01]  /*12530*/  @!P4 FMUL R23, R23, R23 ;  /* 0x000000171717c220 */ /* 0x008fe20000400000 */
[----:B------:R-:W2:Y:S01]  /*12540*/  MUFU.EX2 R120, R6 ;  /* 0x0000000600787308 */ /* 0x000ea20000000800 */
[----:B------:R-:W-:Y:S01]  /*12550*/  FSETP.GEU.AND P4, PT, R4, -126, PT ;  /* 0xc2fc00000400780b */ /* 0x000fe20003f8e000 */
[----:B----4-:R-:W-:Y:S01]  /*12560*/  @!P6 FMUL R119, R119, R119 ;  /* 0x000000777777e220 */ /* 0x010fe20000400000 */
[----:B------:R-:W-:Y:S01]  /*12570*/  FSETP.GEU.AND P6, PT, R128, -126, PT ;  /* 0xc2fc00008000780b */ /* 0x000fe20003fce000 */
[----:B------:R-:W-:-:S04]  /*12580*/  @!P5 FMUL R129, R129, 0.5 ;  /* 0x3f0000008181d820 */ /* 0x000fc80000400000 */
[----:B------:R3:W4:Y:S01]  /*12590*/  MUFU.EX2 R121, R7 ;  /* 0x0000000700797308 */ /* 0x0007220000000800 */
[----:B-1----:R-:W-:Y:S01]  /*125a0*/  @!P3 FMUL R126, R126, R126 ;  /* 0x0000007e7e7eb220 */ /* 0x002fe20000400000 */
[----:B------:R-:W-:-:S04]  /*125b0*/  FSETP.GEU.AND P3, PT, R5, -126, PT ;  /* 0xc2fc00000500780b */ /* 0x000fc80003f6e000 */
[----:B------:R-:W-:Y:S02]  /*125c0*/  @!P4 FMUL R4, R4, 0.5 ;  /* 0x3f0000000404c820 */ /* 0x000fe40000400000 */
[----:B------:R-:W1:Y:S01]  /*125d0*/  MUFU.EX2 R127, R127 ;  /* 0x0000007f007f7308 */ /* 0x000e620000000800 */
[----:B--2---:R-:W-:Y:S01]  /*125e0*/  @!P1 FMUL R120, R120, R120 ;  /* 0x0000007878789220 */ /* 0x004fe20000400000 */
[----:B------:R-:W-:Y:S01]  /*125f0*/  FSETP.GEU.AND P1, PT, R133, -126, PT ;  /* 0xc2fc00008500780b */ /* 0x000fe20003f2e000 */
[----:B------:R-:W-:-:S04]  /*12600*/  @!P6 FMUL R128, R128, 0.5 ;  /* 0x3f0000008080e820 */ /* 0x000fc80000400000 */
[----:B------:R-:W-:Y:S01]  /*12610*/  @!P3 FMUL R5, R5, 0.5 ;  /* 0x3f0000000505b820 */ /* 0x000fe20000400000 */
[----:B------:R-:W2:Y:S01]  /*12620*/  MUFU.EX2 R122, R4 ;  /* 0x00000004007a7308 */ /* 0x000ea20000000800 */
[--C-:B---3--:R-:W-:Y:S02]  /*12630*/  FFMA2 R6, R136.F32x2.HI_LO, UR4.F32, R0.reuse.F32 ;  /* 0x0000000488067c49 */ /* 0x108fe40009200000 */
[----:B----4-:R-:W-:Y:S01]  /*12640*/  @!P0 FMUL R121, R121, R121 ;  /* 0x0000007979798220 */ /* 0x010fe20000400000 */
[----:B------:R-:W-:Y:S02]  /*12650*/  FFMA2 R136, R124.F32x2.HI_LO, UR4.F32, R0.F32 ;  /* 0x000000047c887c49 */ /* 0x000fe40009200000 */
        /* <DEDUP_REMOVED lines=15> */
[----:B-1----:R-:W-:-:S06]  /*12750*/  @!P1 FMUL R133, R133, R133 ;  /* 0x0000008585859220 */ /* 0x002fcc0000400000 */
[----:B------:R-:W-:Y:S01]  /*12760*/  @!P5 FMUL R136, R136, 0.5 ;  /* 0x3f0000008888d820 */ /* 0x000fe20000400000 */
[----:B------:R1:W4:Y:S01]  /*12770*/  MUFU.EX2 R123, R5 ;  /* 0x00000005007b7308 */ /* 0x0003220000000800 */
[----:B--2---:R-:W-:-:S07]  /*12780*/  @!P0 FMUL R124, R124, R124 ;  /* 0x0000007c7c7c8220 */ /* 0x004fce0000400000 */
[----:B------:R-:W2:Y:S01]  /*12790*/  MUFU.EX2 R132, R132 ;  /* 0x0000008400847308 */ /* 0x000ea20000000800 */
[----:B---3--:R-:W-:Y:S01]  /*127a0*/  @!P6 FMUL R128, R128, R128 ;  /* 0x000000808080e220 */ /* 0x008fe20000400000 */
[----:B------:R-:W-:-:S06]  /*127b0*/  FSETP.GEU.AND P6, PT, R7, -126, PT ;  /* 0xc2fc00000700780b */ /* 0x000fcc0003fce000 */
[----:B------:R-:W3:Y:S01]  /*127c0*/  MUFU.EX2 R137, R137 ;  /* 0x0000008900897308 */ /* 0x000ee20000000800 */
[--C-:B-1----:R-:W-:Y:S02]  /*127d0*/  FFMA2 R4, R138.F32x2.HI_LO, UR4.F32, R0.reuse.F32 ;  /* 0x000000048a047c49 */ /* 0x102fe40009200000 */
[----:B------:R-:W-:Y:S02]  /*127e0*/  FFMA2 R138, R130.F32x2.HI_LO, UR4.F32, R0.F32 ;  /* 0x00000004828a7c49 */ /* 0x000fe40009200000 */
[----:B----4-:R-:W-:Y:S01]  /*127f0*/  @!P3 FMUL R123, R123, R123 ;  /* 0x0000007b7b7bb220 */ /* 0x010fe20000400000 */
[----:B------:R-:W-:Y:S01]  /*12800*/  FSETP.GEU.AND P3, PT, R4, -126, PT ;  /* 0xc2fc00000400780b */ /* 0x000fe20003f6e000 */
[----:B------:R-:W-:Y:S01]  /*12810*/  @!P6 FMUL R7, R7, 0.5 ;  /* 0x3f0000000707e820 */ /* 0x000fe20000400000 */
[----:B------:R-:W-:Y:S01]  /*12820*/  FSETP.GEU.AND P0, PT, R139, -126, PT ;  /* 0xc2fc00008b00780b */ /* 0x000fe20003f0e000 */
[----:B--2---:R-:W-:Y:S01]  /*12830*/  @!P2 FMUL R132, R132, R132 ;  /* 0x000000848484a220 */ /* 0x004fe20000400000 */
[----:B------:R-:W-:Y:S01]  /*12840*/  FSETP.GEU.AND P1, PT, R138, -126, PT ;  /* 0xc2fc00008a00780b */ /* 0x000fe20003f2e000 */
[----:B------:R1:W2:Y:S01]  /*12850*/  MUFU.EX2 R125, R7 ;  /* 0x00000007007d7308 */ /* 0x0002a20000000800 */
[----:B------:R-:W-:Y:S01]  /*12860*/  FSETP.GEU.AND P2, PT, R5, -126, PT ;  /* 0xc2fc00000500780b */ /* 0x000fe20003f4e000 */
[----:B---3--:R-:W-:-:S06]  /*12870*/  @!P4 FMUL R137, R137, R137 ;  /* 0x000000898989c220 */ /* 0x008fcc0000400000 */
[----:B------:R-:W-:Y:S01]  /*12880*/  @!P3 FMUL R4, R4, 0.5 ;  /* 0x3f0000000404b820 */ /* 0x000fe20000400000 */
[----:B------:R-:W3:Y:S01]  /*12890*/  MUFU.EX2 R136, R136 ;  /* 0x0000008800887308 */ /* 0x000ee20000000800 */
[----:B------:R-:W-:Y:S02]  /*128a0*/  @!P0 FMUL R139, R139, 0.5 ;  /* 0x3f0000008b8b8820 */ /* 0x000fe40000400000 */
[----:B------:R-:W-:Y:S02]  /*128b0*/  @!P1 FMUL R138, R138, 0.5 ;  /* 0x3f0000008a8a9820 */ /* 0x000fe40000400000 */
[----:B------:R-:W-:-:S03]  /*128c0*/  @!P2 FMUL R5, R5, 0.5 ;  /* 0x3f0000000505a820 */ /* 0x000fc60000400000 */
[----:B------:R-:W4:Y:S01]  /*128d0*/  MUFU.EX2 R139, R139 ;  /* 0x0000008b008b7308 */ /* 0x000f220000000800 */
[--C-:B-1----:R-:W-:Y:S02]  /*128e0*/  FFMA2 R6, R142.F32x2.HI_LO, UR4.F32, R0.reuse.F32 ;  /* 0x000000048e067c49 */ /* 0x102fe40009200000 */
[----:B------:R-:W-:Y:S02]  /*128f0*/  FFMA2 R142, R134.F32x2.HI_LO, UR4.F32, R0.F32 ;  /* 0x00000004868e7c49 */ /* 0x000fe40009200000 */
[----:B--2---:R-:W-:Y:S01]  /*12900*/  @!P6 FMUL R125, R125, R125 ;  /* 0x0000007d7d7de220 */ /* 0x004fe20000400000 */
[----:B------:R-:W-:Y:S02]  /*12910*/  FSETP.GEU.AND P6, PT, R6, -126, PT ;  /* 0xc2fc00000600780b */ /* 0x000fe40003fce000 */
[----:B------:R-:W1:Y:S01]  /*12920*/  MUFU.EX2 R130, R4 ;  /* 0x0000000400827308 */ /* 0x000e620000000800 */
[----:B------:R-:W-:Y:S01]  /*12930*/  FSETP.GEU.AND P4, PT, R142, -126, PT ;  /* 0xc2fc00008e00780b */ /* 0x000fe20003f8e000 */
[----:B---3--:R-:W-:Y:S01]  /*12940*/  @!P5 FMUL R136, R136, R136 ;  /* 0x000000888888d220 */ /* 0x008fe20000400000 */
[----:B------:R-:W-:-:S05]  /*12950*/  FSETP.GEU.AND P5, PT, R7, -126, PT ;  /* 0xc2fc00000700780b */ /* 0x000fca0003fae000 */
[----:B------:R-:W2:Y:S01]  /*12960*/  MUFU.EX2 R138, R138 ;  /* 0x0000008a008a7308 */ /* 0x000ea20000000800 */
[----:B----4-:R-:W-:Y:S02]  /*12970*/  @!P0 FMUL R139, R139, R139 ;  /* 0x0000008b8b8b8220 */ /* 0x010fe40000400000 */
[----:B------:R-:W-:-:S03]  /*12980*/  @!P6 FMUL R6, R6, 0.5 ;  /* 0x3f0000000606e820 */ /* 0x000fc60000400000 */
[----:B------:R-:W-:Y:S02]  /*12990*/  @!P4 FMUL R142, R142, 0.5 ;  /* 0x3f0000008e8ec820 */ /* 0x000fe40000400000 */
[----:B------:R3:W4:Y:S01]  /*129a0*/  MUFU.EX2 R131, R5 ;  /* 0x0000000500837308 */ /* 0x0007220000000800 */
[----:B-1----:R-:W-:Y:S01]  /*129b0*/  @!P3 FMUL R130, R130, R130 ;  /* 0x000000828282b220 */ /* 0x002fe20000400000 */
[----:B------:R-:W-:Y:S01]  /*129c0*/  FSETP.GEU.AND P3, PT, R143, -126, PT ;  /* 0xc2fc00008f00780b */ /* 0x000fe20003f6e000 */
[----:B------:R-:W-:-:S05]  /*129d0*/  @!P5 FMUL R7, R7, 0.5 ;  /* 0x3f0000000707d820 */ /* 0x000fca0000400000 */
[----:B------:R-:W1:Y:S01]  /*129e0*/  MUFU.EX2 R134, R6 ;  /* 0x0000000600867308 */ /* 0x000e620000000800 */
[----:B--2---:R-:W-:-:S06]  /*129f0*/  @!P1 FMUL R138, R138, R138 ;  /* 0x0000008a8a8a9220 */ /* 0x004fcc0000400000 */
[----:B------:R-:W-:Y:S01]  /*12a00*/  @!P3 FMUL R143, R143, 0.5 ;  /* 0x3f0000008f8fb820 */ /* 0x000fe20000400000 */
[----:B------:R-:W2:Y:S01]  /*12a10*/  MUFU.EX2 R135, R7 ;  /* 0x0000000700877308 */ /* 0x000ea20000000800 */
[--C-:B---3--:R-:W-:Y:S02]  /*12a20*/  FFMA2 R4, R144.F32x2.HI_LO, UR4.F32, R0.reuse.F32 ;  /* 0x0000000490047c49 */ /* 0x108fe40009200000 */
[----:B------:R-:W-:Y:S01]  /*12a30*/  FFMA2 R144, R140.F32x2.HI_LO, UR4.F32, R0.F32 ;  /* 0x000000048c907c49 */ /* 0x000fe20009200000 */
[----:B------:R-:W-:Y:S01]  /*12a40*/  USHF.R.U32.HI UR4, URZ, 0x15, UR39 ;  /* 0x00000015ff047899 */ /* 0x000fe20008011627 */
[----:B----4-:R-:W-:Y:S01]  /*12a50*/  @!P2 FMUL R131, R131, R131 ;  /* 0x000000838383a220 */ /* 0x010fe20000400000 */
[----:B------:R-:W-:Y:S02]  /*12a60*/  FSETP.GEU.AND P1, PT, R5, -126, PT ;  /* 0xc2fc00000500780b */ /* 0x000fe40003f2e000 */
[----:B------:R-:W-:Y:S01]  /*12a70*/  FSETP.GEU.AND P0, PT, R144, -126, PT ;  /* 0xc2fc00009000780b */ /* 0x000fe20003f0e000 */
[----:B------:R-:W3:Y:S01]  /*12a80*/  MUFU.EX2 R142, R142 ;  /* 0x0000008e008e7308 */ /* 0x000ee20000000800 */
[----:B------:R-:W-:Y:S01]  /*12a90*/  FSETP.GEU.AND P2, PT, R4, -126, PT ;  /* 0xc2fc00000400780b */ /* 0x000fe20003f4e000 */
[----:B-1----:R-:W-:Y:S01]  /*12aa0*/  @!P6 FMUL R134, R134, R134 ;  /* 0x000000868686e220 */ /* 0x002fe20000400000 */
[----:B------:R-:W-:-:S02]  /*12ab0*/  FSETP.GEU.AND P6, PT, R145, -126, PT ;  /* 0xc2fc00009100780b */ /* 0x000fc40003fce000 */
[----:B------:R-:W-:-:S03]  /*12ac0*/  MOV R3, UR4 ;  /* 0x0000000400037c02 */ /* 0x000fc60008000f00 */
[----:B------:R-:W1:Y:S01]  /*12ad0*/  MUFU.EX2 R143, R143 ;  /* 0x0000008f008f7308 */ /* 0x000e620000000800 */
[----:B--2---:R-:W-:Y:S01]  /*12ae0*/  @!P5 FMUL R135, R135, R135 ;  /* 0x000000878787d220 */ /* 0x004fe20000400000 */
[----:B------:R-:W-:Y:S01]  /*12af0*/  @!P1 FMUL R5, R5, 0.5 ;  /* 0x3f00000005059820 */ /* 0x000fe20000400000 */
[----:B------:R-:W-:Y:S01]  /*12b00*/  FSETP.GEU.AND P5, PT, R148, -126, PT ;  /* 0xc2fc00009400780b */ /* 0x000fe20003fae000 */
[----:B------:R-:W-:Y:S02]  /*12b10*/  @!P0 FMUL R144, R144, 0.5 ;  /* 0x3f00000090908820 */ /* 0x000fe40000400000 */
[----:B------:R-:W-:Y:S02]  /*12b20*/  @!P2 FMUL R4, R4, 0.5 ;  /* 0x3f0000000404a820 */ /* 0x000fe40000400000 */
[----:B------:R-:W2:Y:S01]  /*12b30*/  MUFU.EX2 R141, R5 ;  /* 0x00000005008d7308 */ /* 0x000ea20000000800 */
[----:B---3--:R-:W-:Y:S01]  /*12b40*/  @!P4 FMUL R142, R142, R142 ;  /* 0x0000008e8e8ec220 */ /* 0x008fe20000400000 */
[----:B------:R-:W-:Y:S01]  /*12b50*/  FSETP.GEU.AND P4, PT, R149, -126, PT ;  /* 0xc2fc00009500780b */ /* 0x000fe20003f8e000 */
[----:B------:R-:W-:-:S05]  /*12b60*/  @!P6 FMUL R145, R145, 0.5 ;  /* 0x3f0000009191e820 */ /* 0x000fca0000400000 */
[----:B------:R-:W3:Y:S01]  /*12b70*/  MUFU.EX2 R144, R144 ;  /* 0x0000009000907308 */ /* 0x000ee20000000800 */
[----:B-1----:R-:W-:Y:S01]  /*12b80*/  @!P3 FMUL R143, R143, R143 ;  /* 0x0000008f8f8fb220 */ /* 0x002fe20000400000 */
[----:B------:R-:W-:Y:S01]  /*12b90*/  FSETP.GEU.AND P3, PT, R24, -126, PT ;  /* 0xc2fc00001800780b */ /* 0x000fe20003f6e000 */
[----:B------:R-:W-:-:S03]  /*12ba0*/  @!P5 FMUL R148, R148, 0.5 ;  /* 0x3f0000009494d820 */ /* 0x000fc60000400000 */
        /* <DEDUP_REMOVED lines=198> */
[----:B------:R-:W-:-:S03]  /*13810*/  F2FP.BF16.F32.PACK_AB R60, R97, R96 ;  /* 0x00000060613c723e */ /* 0x000fc600000010ff */
[----:B------:R-:W-:Y:S01]  /*13820*/  @!P3 FMUL R66, R66, 0.5 ;  /* 0x3f0000004242b820 */ /* 0x000fe20000400000 */
[----:B------:R-:W2:Y:S01]  /*13830*/  MUFU.EX2 R189, R63 ;  /* 0x0000003f00bd7308 */ /* 0x000ea20000000800 */
[----:B---3--:R-:W-:Y:S01]  /*13840*/  @!P1 FMUL R187, R187, R187 ;  /* 0x000000bbbbbb9220 */ /* 0x008fe20000400000 */
[----:B------:R-:W-:Y:S02]  /*13850*/  FSETP.GEU.AND P1, PT, R68, -126, PT ;  /* 0xc2fc00004400780b */ /* 0x000fe40003f2e000 */
[----:B------:R-:W-:Y:S02]  /*13860*/  F2FP.BF16.F32.PACK_AB R61, R99, R98 ;  /* 0x00000062633d723e */ /* 0x000fe400000010ff */
[----:B------:R-:W-:Y:S01]  /*13870*/  F2FP.BF16.F32.PACK_AB R42, R187, R186 ;  /* 0x000000babb2a723e */ /* 0x000fe200000010ff */
[----:B------:R-:W-:Y:S01]  /*13880*/  @!P2 FMUL R67, R67, 0.5 ;  /* 0x3f0000004343a820 */ /* 0x000fe20000400000 */
[----:B------:R-:W3:Y:S01]  /*13890*/  MUFU.EX2 R44, R64 ;  /* 0x00000040002c7308 */ /* 0x000ee20000000800 */
[----:B-1----:R-:W-:Y:S01]  /*138a0*/  @!P0 FMUL R188, R188, R188 ;  /* 0x000000bcbcbc8220 */ /* 0x002fe20000400000 */
[----:B------:R-:W-:-:S02]  /*138b0*/  FSETP.GEU.AND P0, PT, R69, -126, PT ;  /* 0xc2fc00004500780b */ /* 0x000fc40003f0e000 */
        /* <DEDUP_REMOVED lines=11> */
[----:B------:R-:W-:Y:S02]  /*13970*/  F2FP.BF16.F32.PACK_AB R64, R105, R104 ;  /* 0x000000686940723e */ /* 0x000fe400000010ff */
[----:B------:R3:W-:Y:S01]  /*13980*/  STL [R1+0x10], R44 ;  /* 0x0000102c01007387 */ /* 0x0007e20000100800 */
[----:B------:R-:W-:Y:S01]  /*13990*/  @!P6 FMUL R70, R70, 0.5 ;  /* 0x3f0000004646e820 */ /* 0x000fe20000400000 */
[----:B------:R-:W4:Y:S01]  /*139a0*/  MUFU.EX2 R48, R67 ;  /* 0x0000004300307308 */ /* 0x000f220000000800 */
[----:B-1----:R-:W-:Y:S01]  /*139b0*/  @!P4 FMUL R49, R49, R49 ;  /* 0x000000313131c220 */ /* 0x002fe20000400000 */
[----:B------:R-:W-:Y:S02]  /*139c0*/  FSETP.GEU.AND P4, PT, R72, -126, PT ;  /* 0xc2fc00004800780b */ /* 0x000fe40003f8e000 */
[----:B------:R-:W-:Y:S02]  /*139d0*/  F2FP.BF16.F32.PACK_AB R65, R107, R106 ;  /* 0x0000006a6b41723e */ /* 0x000fe400000010ff */
[----:B------:R-:W-:Y:S01]  /*139e0*/  STL [R1+0x14], R49 ;  /* 0x0000143101007387 */ /* 0x000fe20000100800 */
[----:B------:R-:W-:Y:S01]  /*139f0*/  @!P5 FMUL R71, R71, 0.5 ;  /* 0x3f0000004747d820 */ /* 0x000fe20000400000 */
[----:B------:R-:W1:Y:S01]  /*13a00*/  MUFU.EX2 R46, R68 ;  /* 0x00000044002e7308 */ /* 0x000e620000000800 */
[----:B--2---:R-:W-:Y:S01]  /*13a10*/  @!P3 FMUL R45, R45, R45 ;  /* 0x0000002d2d2db220 */ /* 0x004fe20000400000 */
        /* <DEDUP_REMOVED lines=11> */
[----:B-1----:R-:W-:Y:S01]  /*13ad0*/  @!P1 FMUL R46, R46, R46 ;  /* 0x0000002e2e2e9220 */ /* 0x002fe20000400000 */
[----:B------:R-:W-:-:S02]  /*13ae0*/  FSETP.GEU.AND P1, PT, R75, -126, PT ;  /* 0xc2fc00004b00780b */ /* 0x000fc40003f2e000 */
[----:B---3--:R-:W-:Y:S02]  /*13af0*/  F2FP.BF16.F32.PACK_AB R44, R49, R44 ;  /* 0x0000002c312c723e */ /* 0x008fe400000010ff */
[----:B------:R1:W-:Y:S01]  /*13b00*/  STL [R1+0x20], R46 ;  /* 0x0000202e01007387 */ /* 0x0003e20000100800 */
[----:B------:R-:W-:Y:S01]  /*13b10*/  @!P2 FMUL R74, R74, 0.5 ;  /* 0x3f0000004a4aa820 */ /* 0x000fe20000400000 */
[----:B------:R-:W3:Y:S01]  /*13b20*/  MUFU.EX2 R5, R71 ;  /* 0x0000004700057308 */ /* 0x000ee20000000800 */
[----:B-----5:R-:W-:Y:S01]  /*13b30*/  @!P0 FMUL R47, R47, R47 ;  /* 0x0000002f2f2f8220 */ /* 0x020fe20000400000 */
[----:B------:R-:W-:Y:S02]  /*13b40*/  FSETP.GEU.AND P0, PT, R76, -126, PT ;  /* 0xc2fc00004c00780b */ /* 0x000fe40003f0e000 */
[----:B------:R-:W-:Y:S02]  /*13b50*/  F2FP.BF16.F32.PACK_AB R68, R113, R112 ;  /* 0x000000707144723e */ /* 0x000fe400000010ff */
[----:B------:R5:W-:Y:S01]  /*13b60*/  STL [R1+0x24], R47 ;  /* 0x0000242f01007387 */ /* 0x000be20000100800 */
[----:B------:R-:W-:Y:S01]  /*13b70*/  @!P1 FMUL R75, R75, 0.5 ;  /* 0x3f0000004b4b9820 */ /* 0x000fe20000400000 */
[----:B------:R-:W1:Y:S01]  /*13b80*/  MUFU.EX2 R6, R72 ;  /* 0x0000004800067308 */ /* 0x000e620000000800 */
[----:B----4-:R-:W-:Y:S01]  /*13b90*/  @!P6 FMUL R4, R4, R4 ;  /* 0x000000040404e220 */ /* 0x010fe20000400000 */
[----:B------:R-:W-:-:S02]  /*13ba0*/  FSETP.GEU.AND P6, PT, R77, -126, PT ;  /* 0xc2fc00004d00780b */ /* 0x000fc40003fce000 */
[----:B--2---:R-:W-:Y:S02]  /*13bb0*/  F2FP.BF16.F32.PACK_AB R45, R48, R45 ;  /* 0x0000002d302d723e */ /* 0x004fe400000010ff */
[----:B------:R2:W-:Y:S01]  /*13bc0*/  STL [R1+0x28], R4 ;  /* 0x0000280401007387 */ /* 0x0005e20000100800 */
[----:B------:R-:W-:Y:S01]  /*13bd0*/  @!P0 FMUL R76, R76, 0.5 ;  /* 0x3f0000004c4c8820 */ /* 0x000fe20000400000 */
[----:B------:R-:W4:Y:S01]  /*13be0*/  MUFU.EX2 R7, R73 ;  /* 0x0000004900077308 */ /* 0x000f220000000800 */
[----:B---3--:R-:W-:Y:S01]  /*13bf0*/  @!P5 FMUL R5, R5, R5 ;  /* 0x000000050505d220 */ /* 0x008fe20000400000 */
[----:B------:R-:W-:Y:S02]  /*13c00*/  FSETP.GEU.AND P5, PT, R78, -126, PT ;  /* 0xc2fc00004e00780b */ /* 0x000fe40003fae000 */
[----:B------:R-:W-:Y:S02]  /*13c10*/  F2FP.BF16.F32.PACK_AB R69, R115, R114 ;  /* 0x000000727345723e */ /* 0x000fe400000010ff */
[----:B------:R2:W-:Y:S01]  /*13c20*/  STL [R1+0x2c], R5 ;  /* 0x00002c0501007387 */ /* 0x0005e20000100800 */
[----:B------:R-:W-:Y:S01]  /*13c30*/  @!P6 FMUL R77, R77, 0.5 ;  /* 0x3f0000004d4de820 */ /* 0x000fe20000400000 */
[----:B------:R-:W3:Y:S01]  /*13c40*/  MUFU.EX2 R20, R74 ;  /* 0x0000004a00147308 */ /* 0x000ee20000000800 */
[----:B-1----:R-:W-:Y:S01]  /*13c50*/  @!P4 FMUL R6, R6, R6 ;  /* 0x000000060606c220 */ /* 0x002fe20000400000 */
[----:B------:R-:W-:-:S02]  /*13c60*/  FSETP.GEU.AND P4, PT, R79, -126, PT ;  /* 0xc2fc00004f00780b */ /* 0x000fc40003f8e000 */
[----:B------:R-:W-:Y:S02]  /*13c70*/  F2FP.BF16.F32.PACK_AB R46, R47, R46 ;  /* 0x0000002e2f2e723e */ /* 0x000fe400000010ff */
[----:B------:R2:W-:Y:S01]  /*13c80*/  STL [R1+0x30], R6 ;  /* 0x0000300601007387 */ /* 0x0005e20000100800 */
[----:B------:R-:W-:Y:S01]  /*13c90*/  @!P5 FMUL R78, R78, 0.5 ;  /* 0x3f0000004e4ed820 */ /* 0x000fe20000400000 */
[----:B------:R-:W1:Y:S01]  /*13ca0*/  MUFU.EX2 R21, R75 ;  /* 0x0000004b00157308 */ /* 0x000e620000000800 */
[----:B----4-:R-:W-:Y:S01]  /*13cb0*/  @!P3 FMUL R7, R7, R7 ;  /* 0x000000070707b220 */ /* 0x010fe20000400000 */
[----:B------:R-:W-:Y:S02]  /*13cc0*/  FSETP.GEU.AND P3, PT, R80, -126, PT ;  /* 0xc2fc00005000780b */ /* 0x000fe40003f6e000 */
[----:B------:R-:W-:Y:S02]  /*13cd0*/  F2FP.BF16.F32.PACK_AB R70, R117, R116 ;  /* 0x000000747546723e */ /* 0x000fe400000010ff */
[----:B------:R2:W-:Y:S01]  /*13ce0*/  STL [R1+0x34], R7 ;  /* 0x0000340701007387 */ /* 0x0005e20000100800 */
[----:B------:R-:W-:Y:S01]  /*13cf0*/  @!P4 FMUL R79, R79, 0.5 ;  /* 0x3f0000004f4fc820 */ /* 0x000fe20000400000 */
[----:B------:R-:W4:Y:S01]  /*13d00*/  MUFU.EX2 R14, R76 ;  /* 0x0000004c000e7308 */ /* 0x000f220000000800 */
[----:B---3--:R-:W-:Y:S01]  /*13d10*/  @!P2 FMUL R20, R20, R20 ;  /* 0x000000141414a220 */ /* 0x008fe20000400000 */
[----:B------:R-:W-:-:S02]  /*13d20*/  FSETP.GEU.AND P2, PT, R81, -126, PT ;  /* 0xc2fc00005100780b */ /* 0x000fc40003f4e000 */
[----:B------:R-:W-:Y:S02]  /*13d30*/  F2FP.BF16.F32.PACK_AB R71, R19, R18 ;  /* 0x000000121347723e */ /* 0x000fe400000010ff */
[----:B------:R2:W-:Y:S01]  /*13d40*/  STL [R1+0x38], R20 ;  /* 0x0000381401007387 */ /* 0x0005e20000100800 */
[----:B------:R-:W-:Y:S01]  /*13d50*/  @!P3 FMUL R80, R80, 0.5 ;  /* 0x3f0000005050b820 */ /* 0x000fe20000400000 */
[----:B------:R-:W3:Y:S01]  /*13d60*/  MUFU.EX2 R15, R77 ;  /* 0x0000004d000f7308 */ /* 0x000ee20000000800 */
[----:B-1----:R-:W-:Y:S01]  /*13d70*/  @!P1 FMUL R21, R21, R21 ;  /* 0x0000001515159220 */ /* 0x002fe20000400000 */
[----:B------:R-:W-:Y:S02]  /*13d80*/  FSETP.GEU.AND P1, PT, R82, -126, PT ;  /* 0xc2fc00005200780b */ /* 0x000fe40003f2e000 */
[----:B------:R-:W-:Y:S02]  /*13d90*/  F2FP.BF16.F32.PACK_AB R72, R119, R118 ;  /* 0x000000767748723e */ /* 0x000fe400000010ff */
[----:B------:R2:W-:Y:S01]  /*13da0*/  STL [R1+0x3c], R21 ;  /* 0x00003c1501007387 */ /* 0x0005e20000100800 */
[----:B------:R-:W-:Y:S01]  /*13db0*/  @!P2 FMUL R81, R81, 0.5 ;  /* 0x3f0000005151a820 */ /* 0x000fe20000400000 */
[----:B------:R-:W1:Y:S01]  /*13dc0*/  MUFU.EX2 R12, R78 ;  /* 0x0000004e000c7308 */ /* 0x000e620000000800 */
[----:B----4-:R-:W-:Y:S01]  /*13dd0*/  @!P0 FMUL R14, R14, R14 ;  /* 0x0000000e0e0e8220 */ /* 0x010fe20000400000 */
[----:B------:R-:W-:-:S02]  /*13de0*/  FSETP.GEU.AND P0, PT, R83, -126, PT ;  /* 0xc2fc00005300780b */ /* 0x000fc40003f0e000 */
[----:B------:R-:W-:Y:S02]  /*13df0*/  F2FP.BF16.F32.PACK_AB R73, R23, R22 ;  /* 0x000000161749723e */ /* 0x000fe400000010ff */
[----:B------:R2:W-:Y:S01]  /*13e00*/  STL [R1+0x40], R14 ;  /* 0x0000400e01007387 */ /* 0x0005e20000100800 */
[----:B------:R-:W-:Y:S01]  /*13e10*/  @!P1 FMUL R82, R82, 0.5 ;  /* 0x3f00000052529820 */ /* 0x000fe20000400000 */
[----:B------:R-:W4:Y:S01]  /*13e20*/  MUFU.EX2 R13, R79 ;  /* 0x0000004f000d7308 */ /* 0x000f220000000800 */
[----:B---3--:R-:W-:Y:S01]  /*13e30*/  @!P6 FMUL R15, R15, R15 ;  /* 0x0000000f0f0fe220 */ /* 0x008fe20000400000 */
[----:B------:R-:W-:Y:S02]  /*13e40*/  LOP3.LUT P6, RZ, R3, 0x3, R2, 0x48, !PT ;  /* 0x0000000303ff7812 */ /* 0x000fe400078c4802 */
[----:B------:R-:W-:Y:S02]  /*13e50*/  F2FP.BF16.F32.PACK_AB R74, R127, R126 ;  /* 0x0000007e7f4a723e */ /* 0x000fe400000010ff */
[----:B------:R2:W-:Y:S01]  /*13e60*/  STL [R1+0x44], R15 ;  /* 0x0000440f01007387 */ /* 0x0005e20000100800 */
[----:B------:R-:W-:Y:S01]  /*13e70*/  @!P0 FMUL R83, R83, 0.5 ;  /* 0x3f00000053538820 */ /* 0x000fe20000400000 */
[----:B------:R-:W3:Y:S01]  /*13e80*/  MUFU.EX2 R10, R80 ;  /* 0x00000050000a7308 */ /* 0x000ee20000000800 */
[----:B-1----:R-:W-:Y:S01]  /*13e90*/  @!P5 FMUL R12, R12, R12 ;  /* 0x0000000c0c0cd220 */ /* 0x002fe20000400000 */
[----:B------:R-:W-:-:S02]  /*13ea0*/  F2FP.BF16.F32.PACK_AB R75, R121, R120 ;  /* 0x00000078794b723e */ /* 0x000fc400000010ff */
[----:B------:R-:W-:Y:S02]  /*13eb0*/  F2FP.BF16.F32.PACK_AB R76, R129, R128 ;  /* 0x00000080814c723e */ /* 0x000fe400000010ff */
[----:B------:R2:W-:Y:S01]  /*13ec0*/  STL [R1+0x48], R12 ;  /* 0x0000480c01007387 */ /* 0x0005e20000100800 */
[----:B------:R-:W-:Y:S01]  /*13ed0*/  F2FP.BF16.F32.PACK_AB R77, R123, R122 ;  /* 0x0000007a7b4d723e */ /* 0x000fe200000010ff */
[----:B------:R-:W1:Y:S01]  /*13ee0*/  MUFU.EX2 R11, R81 ;  /* 0x00000051000b7308 */ /* 0x000e620000000800 */
[----:B----4-:R-:W-:Y:S01]  /*13ef0*/  @!P4 FMUL R13, R13, R13 ;  /* 0x0000000d0d0dc220 */ /* 0x010fe20000400000 */
[----:B------:R-:W-:Y:S02]  /*13f00*/  F2FP.BF16.F32.PACK_AB R78, R133, R132 ;  /* 0x00000084854e723e */ /* 0x000fe400000010ff */
[----:B------:R-:W-:Y:S02]  /*13f10*/  F2FP.BF16.F32.PACK_AB R79, R125, R124 ;  /* 0x0000007c7d4f723e */ /* 0x000fe400000010ff */
[----:B------:R2:W-:Y:S01]  /*13f20*/  STL [R1+0x4c], R13 ;  /* 0x00004c0d01007387 */ /* 0x0005e20000100800 */
[----:B-----5:R-:W-:Y:S01]  /*13f30*/  F2FP.BF16.F32.PACK_AB R47, R5, R4 ;  /* 0x00000004052f723e */ /* 0x020fe200000010ff */
[----:B------:R-:W4:Y:S01]  /*13f40*/  MUFU.EX2 R8, R82 ;  /* 0x0000005200087308 */ /* 0x000f220000000800 */
[----:B---3--:R-:W-:Y:S01]  /*13f50*/  @!P3 FMUL R10, R10, R10 ;  /* 0x0000000a0a0ab220 */ /* 0x008fe20000400000 */
[----:B------:R-:W-:-:S02]  /*13f60*/  F2FP.BF16.F32.PACK_AB R80, R137, R136 ;  /* 0x000000888950723e */ /* 0x000fc400000010ff */
[----:B------:R-:W-:Y:S02]  /*13f70*/  F2FP.BF16.F32.PACK_AB R48, R7, R6 ;  /* 0x000000060730723e */ /* 0x000fe400000010ff */
[----:B------:R2:W-:Y:S01]  /*13f80*/  STL [R1+0x58], R10 ;  /* 0x0000580a01007387 */ /* 0x0005e20000100800 */
[----:B------:R-:W-:Y:S01]  /*13f90*/  F2FP.BF16.F32.PACK_AB R49, R21, R20 ;  /* 0x000000141531723e */ /* 0x000fe200000010ff */
[----:B------:R-:W3:Y:S01]  /*13fa0*/  MUFU.EX2 R9, R83 ;  /* 0x0000005300097308 */ /* 0x000ee20000000800 */
[----:B-1----:R-:W-:Y:S01]  /*13fb0*/  @!P2 FMUL R11, R11, R11 ;  /* 0x0000000b0b0ba220 */ /* 0x002fe20000400000 */
[----:B------:R-:W-:Y:S02]  /*13fc0*/  F2FP.BF16.F32.PACK_AB R81, R131, R130 ;  /* 0x000000828351723e */ /* 0x000fe400000010ff */
[----:B------:R-:W-:Y:S02]  /*13fd0*/  F2FP.BF16.F32.PACK_AB R50, R15, R14 ;  /* 0x0000000e0f32723e */ /* 0x000fe400000010ff */
[----:B------:R2:W-:Y:S01]  /*13fe0*/  STL [R1+0x5c], R11 ;  /* 0x00005c0b01007387 */ /* 0x0005e20000100800 */
[----:B------:R-:W-:Y:S01]  /*13ff0*/  F2FP.BF16.F32.PACK_AB R51, R13, R12 ;  /* 0x0000000c0d33723e */ /* 0x000fe200000010ff */
[----:B----4-:R-:W-:Y:S01]  /*14000*/  @!P1 FMUL R8, R8, R8 ;  /* 0x0000000808089220 */ /* 0x010fe20000400000 */
[----:B------:R-:W-:-:S02]  /*14010*/  F2FP.BF16.F32.PACK_AB R82, R139, R138 ;  /* 0x0000008a8b52723e */ /* 0x000fc400000010ff */
[----:B------:R-:W-:Y:S02]  /*14020*/  F2FP.BF16.F32.PACK_AB R52, R11, R10 ;  /* 0x0000000a0b34723e */ /* 0x000fe400000010ff */
[----:B------:R2:W-:Y:S01]  /*14030*/  STL [R1+0x50], R8 ;  /* 0x0000500801007387 */ /* 0x0005e20000100800 */
[----:B---3--:R-:W-:Y:S01]  /*14040*/  @!P0 FMUL R9, R9, R9 ;  /* 0x0000000909098220 */ /* 0x008fe20000400000 */
[----:B------:R-:W-:-:S04]  /*14050*/  F2FP.BF16.F32.PACK_AB R83, R135, R134 ;  /* 0x000000868753723e */ /* 0x000fc800000010ff */
[----:B------:R2:W-:Y:S01]  /*14060*/  STL [R1+0x54], R9 ;  /* 0x0000540901007387 */ /* 0x0005e20000100800 */
[----:B------:R-:W-:Y:S01]  /*14070*/  F2FP.BF16.F32.PACK_AB R53, R9, R8 ;  /* 0x000000080935723e */ /* 0x000fe200000010ff */
[----:B------:R-:W-:Y:S06]  /*14080*/  @!P6 BRA `(.L_x_258) ;  /* 0x000000000040e947 */ /* 0x000fec0003800000 */
[----:B------:R-:W-:Y:S01]  /*14090*/  MOV R2, 0x8 ;  /* 0x0000000800027802 */ /* 0x000fe20000000f00 */
[----:B------:R-:W1:Y:S01]  /*140a0*/  LDCU.64 UR8, c[0x4][0xb0] ;  /* 0x01001600ff0877ac */ /* 0x000e620008000a00 */
[----:B--2---:R-:W-:Y:S02]  /*140b0*/  HFMA2 R12, -RZ, RZ, 0, 5.9604644775390625e-08 ;  /* 0x00000001ff0c7431 */ /* 0x004fe400000001ff */
        /* <DEDUP_REMOVED lines=13> */
.L_x_258:
[----:B------:R-:W-:Y:S05]  /*14190*/  WARPSYNC.ALL ;  /* 0x0000000000007948 */ /* 0x000fea0003800000 */
[----:B------:R1:W-:Y:S01]  /*141a0*/  STTM.x32 tmem[UR39], R56 ;  /* 0x00000038000079ed */ /* 0x0003e200082c0027 */
[----:B------:R-:W3:Y:S01]  /*141b0*/  LDCU UR4, c[0x0][0x704] ;  /* 0x0000e080ff0477ac */ /* 0x000ee20008000800 */
[----:B-1----:R-:W4:Y:S01]  /*141c0*/  LDL R87, [R1+0x64] ;  /* 0x0000640001577983 */ /* 0x002f220000100800 */
[----:B------:R-:W1:Y:S02]  /*141d0*/  S2R R2, SR_TID.X ;  /* 0x0000000000027919 */ /* 0x000e640000002100 */
[----:B-1----:R-:W-:-:S02]  /*141e0*/  SHF.R.U32.HI R60, RZ, 0x5, R2 ;  /* 0x00000005ff3c7819 */ /* 0x002fc40000011602 */
[----:B----4-:R-:W-:-:S04]  /*141f0*/  FSETP.NEU.AND P0, PT, R87, -INF , PT ;  /* 0xff8000005700780b */ /* 0x010fc80003f0d000 */
[----:B------:R-:W-:-:S05]  /*14200*/  FSEL R0, R87, RZ, P0 ;  /* 0x000000ff57007208 */ /* 0x000fca0000000000 */
[----:B---3--:R-:W-:-:S04]  /*14210*/  FMUL R0, R0, -UR4 ;  /* 0x8000000400007c20 */ /* 0x008fc80008400000 */
[--C-:B------:R-:W-:Y:S02]  /*14220*/  FFMA2 R54, R54.F32x2.HI_LO, UR4.F32, R0.reuse.F32 ;  /* 0x0000000436367c49 */ /* 0x100fe40009200000 */
[----:B------:R-:W-:Y:S01]  /*14230*/  FFMA2 R146, R146.F32x2.HI_LO, UR4.F32, R0.F32 ;  /* 0x0000000492927c49 */ /* 0x000fe20009200000 */
[----:B------:R-:W-:Y:S02]  /*14240*/  UIADD3 UR4, UPT, UPT, UR39, 0x20, URZ ;  /* 0x0000002027047890 */ /* 0x000fe4000fffe0ff */
[----:B------:R-:W-:Y:S02]  /*14250*/  FSETP.GEU.AND P4, PT, R54, -126, PT ;  /* 0xc2fc00003600780b */ /* 0x000fe40003f8e000 */
[----:B------:R-:W-:Y:S01]  /*14260*/  FSETP.GEU.AND P3, PT, R55, -126, PT ;  /* 0xc2fc00003700780b */ /* 0x000fe20003f6e000 */
[----:B------:R-:W-:Y:S01]  /*14270*/  USHF.R.U32.HI UR4, URZ, 0x15, UR4 ;  /* 0x00000015ff047899 */ /* 0x000fe20008011604 */
[----:B------:R-:W-:Y:S02]  /*14280*/  FSETP.GEU.AND P2, PT, R146, -126, PT ;  /* 0xc2fc00009200780b */ /* 0x000fe40003f4e000 */
[----:B------:R-:W-:-:S03]  /*14290*/  FSETP.GEU.AND P1, PT, R147, -126, PT ;  /* 0xc2fc00009300780b */ /* 0x000fc60003f2e000 */
[----:B------:R-:W-:-:S04]  /*142a0*/  MOV R3, UR4 ;  /* 0x0000000400037c02 */ /* 0x000fc80008000f00 */
[----:B------:R-:W-:Y:S01]  /*142b0*/  @!P4 FMUL R54, R54, 0.5 ;  /* 0x3f0000003636c820 */ /* 0x000fe20000400000 */
[----:B------:R-:W-:Y:S01]  /*142c0*/  LOP3.LUT P0, RZ, R3, 0x3, R60, 0x48, !PT ;  /* 0x0000000303ff7812 */ /* 0x000fe2000780483c */
[----:B------:R-:W-:Y:S02]  /*142d0*/  @!P3 FMUL R55, R55, 0.5 ;  /* 0x3f0000003737b820 */ /* 0x000fe40000400000 */
[----:B------:R-:W-:Y:S01]  /*142e0*/  @!P2 FMUL R146, R146, 0.5 ;  /* 0x3f0000009292a820 */ /* 0x000fe20000400000 */
[----:B------:R-:W1:Y:S01]  /*142f0*/  MUFU.EX2 R58, R54 ;  /* 0x00000036003a7308 */ /* 0x000e620000000800 */
[----:B------:R-:W-:-:S07]  /*14300*/  @!P1 FMUL R147, R147, 0.5 ;  /* 0x3f00000093939820 */ /* 0x000fce0000400000 */
[----:B------:R-:W3:Y:S08]  /*14310*/  MUFU.EX2 R59, R55 ;  /* 0x00000037003b7308 */ /* 0x000ef00000000800 */
[----:B------:R-:W4:Y:S01]  /*14320*/  MUFU.EX2 R56, R146 ;  /* 0x0000009200387308 */ /* 0x000f220000000800 */
[----:B-1----:R-:W-:-:S07]  /*14330*/  @!P4 FMUL R58, R58, R58 ;  /* 0x0000003a3a3ac220 */ /* 0x002fce0000400000 */
[----:B------:R-:W1:Y:S01]  /*14340*/  MUFU.EX2 R57, R147 ;  /* 0x0000009300397308 */ /* 0x000e620000000800 */
[----:B---3--:R-:W-:-:S05]  /*14350*/  @!P3 FMUL R59, R59, R59 ;  /* 0x0000003b3b3bb220 */ /* 0x008fca0000400000 */
[----:B------:R-:W-:Y:S01]  /*14360*/  F2FP.BF16.F32.PACK_AB R54, R59, R58 ;  /* 0x0000003a3b36723e */ /* 0x000fe200000010ff */
[----:B----4-:R-:W-:Y:S01]  /*14370*/  @!P2 FMUL R56, R56, R56 ;  /* 0x000000383838a220 */ /* 0x010fe20000400000 */
[----:B-1----:R-:W-:-:S05]  /*14380*/  @!P1 FMUL R57, R57, R57 ;  /* 0x0000003939399220 */ /* 0x002fca0000400000 */
[----:B------:R-:W-:Y:S01]  /*14390*/  F2FP.BF16.F32.PACK_AB R55, R57, R56 ;  /* 0x000000383937723e */ /* 0x000fe200000010ff */
[----:B------:R-:W-:Y:S06]  /*143a0*/  @!P0 BRA `(.L_x_259) ;  /* 0x0000000000408947 */ /* 0x000fec0003800000 */
[----:B--2---:R-:W-:Y:S01]  /*143b0*/  MOV R14, 0x8 ;  /* 0x00000008000e7802 */ /* 0x004fe20000000f00 */
        /* <DEDUP_REMOVED lines=15> */
.L_x_259:
        /* <DEDUP_REMOVED lines=8> */
.L_x_260:
[----:B------:R-:W4:Y:S01]  /*14530*/  S2UR UR4, SR_CgaCtaId ;  /* 0x00000000000479c3 */ /* 0x000f220000008800 */
[----:B------:R-:W-:Y:S01]  /*14540*/  UISETP.NE.AND UP0, UPT, UR50, URZ, UPT ;  /* 0x000000ff3200728c */ /* 0x000fe2000bf05270 */
[----:B------:R-:W-:-:S03]  /*14550*/  UMOV UR5, 0x400 ;  /* 0x0000040000057882 */ /* 0x000fc60000000000 */
[----:B------:R-:W-:-:S04]  /*14560*/  USEL UR39, UR45, UR48, UP0 ;  /* 0x000000302d277287 */ /* 0x000fc80008000000 */
[----:B------:R-:W-:Y:S02]  /*14570*/  ULOP3.LUT UR39, UR39, 0x1, URZ, 0x3c, !UPT ;  /* 0x0000000127277892 */ /* 0x000fe4000f8e3cff */
[----:B----4-:R-:W-:-:S04]  /*14580*/  ULEA UR4, UR4, UR5, 0x18 ;  /* 0x0000000504047291 */ /* 0x010fc8000f8ec0ff */
[----:B------:R-:W-:Y:S02]  /*14590*/  UIADD3 UR5, UPT, UPT, UR4, 0xe068, URZ ;  /* 0x0000e06804057890 */ /* 0x000fe4000fffe0ff */
[----:B------:R-:W-:Y:S02]  /*145a0*/  @UP0 UIADD3 UR5, UPT, UPT, UR4, 0xe058, URZ ;  /* 0x0000e05804050890 */ /* 0x000fe4000fffe0ff */
[----:B------:R-:W-:Y:S02]  /*145b0*/  UISETP.NE.AND UP0, UPT, UR43, URZ, UPT ;  /* 0x000000ff2b00728c */ /* 0x000fe4000bf05270 */
[----:B------:R-:W-:-:S09]  /*145c0*/  UPRMT UR5, UR38, 0x654, UR5 ;  /* 0x0000065426057896 */ /* 0x000fd20008000005 */
[----:B---3--:R-:W-:Y:S01]  /*145d0*/  SYNCS.ARRIVE.TRANS64.RED.A1T0 RZ, [UR5], RZ ;  /* 0x000000ffffff79a7 */ /* 0x008fe20008100405 */
[----:B------:R-:W-:Y:S05]  /*145e0*/  BRA.U UP0, `(.L_x_261) ;  /* 0x0000000100047547 */ /* 0x000fea000b800000 */
[----:B------:R-:W-:Y:S05]  /*145f0*/  BPT.TRAP 0x1 ;  /* 0x000000040000795c */ /* 0x000fea0000300000 */
.L_x_261:
[----:B------:R-:W-:Y:S01]  /*14600*/  UISETP.NE.AND UP0, UPT, UR50, URZ, UPT ;  /* 0x000000ff3200728c */ /* 0x000fe2000bf05270 */
[----:B------:R-:W-:Y:S01]  /*14610*/  FADD2 R90, R90.F32x2.HI_LO, RZ.F32 ;  /* 0x000000ff5a5a724b */ /* 0x000fe20000200000 */
[----:B------:R-:W-:Y:S01]  /*14620*/  UIADD3 UR5, UPT, UPT, UR4, 0xe088, URZ ;  /* 0x0000e08804057890 */ /* 0x000fe2000fffe0ff */
[----:B------:R-:W-:Y:S01]  /*14630*/  FADD2 R92, R92.F32x2.HI_LO, RZ.F32 ;  /* 0x000000ff5c5c724b */ /* 0x000fe20000200000 */
[----:B------:R-:W-:Y:S01]  /*14640*/  USEL UR37, UR46, UR47, UP0 ;  /* 0x0000002f2e257287 */ /* 0x000fe20008000000 */
[----:B------:R-:W-:Y:S01]  /*14650*/  FADD2 R90, R90.F32x2.HI_LO, R98.F32x2.HI_LO ;  /* 0x000000625a5a724b */ /* 0x000fe20000000000 */
[----:B------:R-:W-:Y:S01]  /*14660*/  FSETP.NEU.AND P0, PT, R87, -INF , PT ;  /* 0xff8000005700780b */ /* 0x000fe20003f0d000 */
[----:B------:R-:W-:Y:S01]  /*14670*/  FADD2 R94, R94.F32x2.HI_LO, RZ.F32 ;  /* 0x000000ff5e5e724b */ /* 0x000fe20000200000 */
[----:B------:R-:W-:Y:S01]  /*14680*/  ULOP3.LUT UR37, UR37, 0x1, URZ, 0x3c, !UPT ;  /* 0x0000000125257892 */ /* 0x000fe2000f8e3cff */
[----:B------:R-:W-:Y:S01]  /*14690*/  FADD2 R92, R92.F32x2.HI_LO, R100.F32x2.HI_LO ;  /* 0x000000645c5c724b */ /* 0x000fe20000000000 */
[----:B--2---:R-:W-:Y:S01]  /*146a0*/  FSEL R4, R87, RZ, P0 ;  /* 0x000000ff57047208 */ /* 0x004fe20000000000 */
[----:B------:R-:W-:Y:S01]  /*146b0*/  @UP0 UIADD3 UR5, UPT, UPT, UR4, 0xe078, URZ ;  /* 0x0000e07804050890 */ /* 0x000fe2000fffe0ff */
[----:B------:R-:W-:-:S02]  /*146c0*/  FADD2 R94, R94.F32x2.HI_LO, R102.F32x2.HI_LO ;  /* 0x000000665e5e724b */ /* 0x000fc40000000000 */
[----:B------:R-:W-:Y:S01]  /*146d0*/  MOV R0, UR37 ;  /* 0x0000002500007c02 */ /* 0x000fe20008000f00 */
[----:B------:R-:W-:Y:S01]  /*146e0*/  FADD2 R90, R90.F32x2.HI_LO, R106.F32x2.HI_LO ;  /* 0x0000006a5a5a724b */ /* 0x000fe20000000000 */
[----:B------:R-:W-:Y:S01]  /*146f0*/  FSETP.NEU.AND P0, PT, R17, R4, PT ;  /* 0x000000041100720b */ /* 0x000fe20003f0d000 */
[----:B------:R-:W-:Y:S01]  /*14700*/  FADD2 R92, R92.F32x2.HI_LO, R108.F32x2.HI_LO ;  /* 0x0000006c5c5c724b */ /* 0x000fe20000000000 */
[----:B------:R-:W-:Y:S01]  /*14710*/  SHF.L.U32 R0, R0, 0x1f, RZ ;  /* 0x0000001f00007819 */ /* 0x000fe200000006ff */
[----:B------:R-:W-:Y:S02]  /*14720*/  FADD2 R94, R94.F32x2.HI_LO, R110.F32x2.HI_LO ;  /* 0x0000006e5e5e724b */ /* 0x000fe40000000000 */
[----:B------:R-:W-:Y:S01]  /*14730*/  FADD2 R90, R90.F32x2.HI_LO, R114.F32x2.HI_LO ;  /* 0x000000725a5a724b */ /* 0x000fe20000000000 */
[----:B------:R-:W2:Y:S01]  /*14740*/  SYNCS.PHASECHK.TRANS64.TRYWAIT P2, [UR5], R0 ;  /* 0x00000000ff0075a7 */ /* 0x000ea20008041105 */
[----:B------:R-:W-:Y:S02]  /*14750*/  FADD2 R92, R92.F32x2.HI_LO, R116.F32x2.HI_LO ;  /* 0x000000745c5c724b */ /* 0x000fe40000000000 */
[----:B------:R-:W-:-:S02]  /*14760*/  FADD2 R94, R94.F32x2.HI_LO, R18.F32x2.HI_LO ;  /* 0x000000125e5e724b */ /* 0x000fc40000000000 */
[----:B------:R-:W-:Y:S02]  /*14770*/  FADD2 R90, R90.F32x2.HI_LO, R22.F32x2.HI_LO ;  /* 0x000000165a5a724b */ /* 0x000fe40000000000 */
[----:B------:R-:W-:Y:S02]  /*14780*/  FADD2 R92, R92.F32x2.HI_LO, R126.F32x2.HI_LO ;  /* 0x0000007e5c5c724b */ /* 0x000fe40000000000 */
[----:B------:R-:W-:Y:S02]  /*14790*/  FADD2 R94, R94.F32x2.HI_LO, R120.F32x2.HI_LO ;  /* 0x000000785e5e724b */ /* 0x000fe40000000000 */
[----:B------:R-:W-:Y:S01]  /*147a0*/  FADD2 R90, R90.F32x2.HI_LO, R122.F32x2.HI_LO ;  /* 0x0000007a5a5a724b */ /* 0x000fe20000000000 */
[----:B--2---:R-:W-:Y:S06]  /*147b0*/  @!P2 BRA `(.L_x_262) ;  /* 0x0000004c0010a947 */ /* 0x004fec0003800000 */
.L_x_441:
[----:B------:R-:W-:Y:S01]  /*147c0*/  BSSY.RECONVERGENT B0, `(.L_x_263) ;  /* 0x000000b000007945 */ /* 0x000fe20003800200 */
[----:B--2---:R-:W-:-:S03]  /*147d0*/  MOV R3, 0x3f000000 ;  /* 0x3f00000000037802 */ /* 0x004fc60000000f00 */
[----:B------:R-:W-:Y:S05]  /*147e0*/  @!P0 BRA `(.L_x_264) ;  /* 0x0000000000208947 */ /* 0x000fea0003800000 */
[----:B------:R-:W2:Y:S01]  /*147f0*/  LDCU UR5, c[0x0][0x704] ;  /* 0x0000e080ff0577ac */ /* 0x000ea20008000800 */
[----:B------:R-:W-:-:S04]  /*14800*/  FADD R0, -R4, R17 ;  /* 0x0000001104007221 */ /* 0x000fc80000000100 */
[----:B--2---:R-:W-:-:S05]  /*14810*/  FMUL R0, R0, UR5 ;  /* 0x0000000500007c20 */ /* 0x004fca0008400000 */
[----:B------:R-:W-:-:S13]  /*14820*/  FSETP.GEU.AND P0, PT, R0, -126, PT ;  /* 0xc2fc00000000780b */ /* 0x000fda0003f0e000 */
[----:B------:R-:W-:-:S04]  /*14830*/  @!P0 FMUL R0, R0, 0.5 ;  /* 0x3f00000000008820 */ /* 0x000fc80000400000 */
[----:B------:R-:W2:Y:S02]  /*14840*/  MUFU.EX2 R3, R0 ;  /* 0x0000000000037308 */ /* 0x000ea40000000800 */
[----:B--2---:R-:W-:-:S04]  /*14850*/  @!P0 FMUL R3, R3, R3 ;  /* 0x0000000303038220 */ /* 0x004fc80000400000 */
[----:B------:R-:W-:Y:S02]  /*14860*/  FMUL R3, R3, 0.5 ;  /* 0x3f00000003037820 */ /* 0x000fe40000400000 */
.L_x_264:
[----:B------:R-:W-:Y:S05]  /*14870*/  BSYNC.RECONVERGENT B0 ;  /* 0x0000000000007941 */ /* 0x000fea0003800200 */
.L_x_263:
[----:B-1----:R-:W2:Y:S04]  /*14880*/  LDL.LU.64 R24, [R1+0x18] ;  /* 0x0000180001187983 */ /* 0x002ea80000300a00 */
[----:B------:R-:W3:Y:S04]  /*14890*/  LDL.LU.64 R22, [R1+0x20] ;  /* 0x0000200001167983 */ /* 0x000ee80000300a00 */
[----:B------:R-:W4:Y:S04]  /*148a0*/  LDL.LU.64 R20, [R1+0x28] ;  /* 0x0000280001147983 */ /* 0x000f280000300a00 */
[----:B------:R-:W5:Y:S04]  /*148b0*/  LDL.LU.64 R12, [R1+0x10] ;  /* 0x00001000010c7983 */ /* 0x000f680000300a00 */
        /* <DEDUP_REMOVED lines=43> */
[----:B--2---:R-:W-:Y:S02]  /*14b70*/  FADD2 R90, R90.F32x2.HI_LO, R24.F32x2.HI_LO ;  /* 0x000000185a5a724b */ /* 0x004fe40000000000 */
[----:B---3--:R-:W-:Y:S02]  /*14b80*/  FADD2 R92, R92.F32x2.HI_LO, R22.F32x2.HI_LO ;  /* 0x000000165c5c724b */ /* 0x008fe40000000000 */
[----:B----4-:R-:W-:Y:S02]  /*14b90*/  FADD2 R94, R94.F32x2.HI_LO, R20.F32x2.HI_LO ;  /* 0x000000145e5e724b */ /* 0x010fe40000000000 */
[----:B-----5:R-:W-:-:S02]  /*14ba0*/  FADD2 R88, R88.F32x2.HI_LO, R12.F32x2.HI_LO ;  /* 0x0000000c5858724b */ /* 0x020fc40000000000 */
        /* <DEDUP_REMOVED lines=9> */
[----:B------:R-:W-:-:S04]  /*14c40*/  FADD2 R88, R88.F32x2.HI_LO, R90.F32x2.HI_LO ;  /* 0x0000005a5858724b */ /* 0x000fc80000000000 */
[----:B------:R-:W-:-:S04]  /*14c50*/  FADD2 R88, R88.F32x2.HI_LO, R92.F32x2.HI_LO ;  /* 0x0000005c5858724b */ /* 0x000fc80000000000 */
[----:B------:R-:W-:-:S05]  /*14c60*/  FADD R0, R88, R89 ;  /* 0x0000005958007221 */ /* 0x000fca0000000000 */
[----:B------:R1:W-:Y:S01]  /*14c70*/  STL [R1+0x60], R0 ;  /* 0x0000600001007387 */ /* 0x0003e20000100800 */
[----:B------:R-:W-:Y:S05]  /*14c80*/  @P1 BRA `(.L_x_265) ;  /* 0x0000000000041947 */ /* 0x000fea0003800000 */
[----:B------:R-:W-:Y:S05]  /*14c90*/  BPT.TRAP 0x1 ;  /* 0x000000040000795c */ /* 0x000fea0000300000 */
.L_x_265:
[----:B------:R-:W-:Y:S01]  /*14ca0*/  UISETP.NE.AND UP0, UPT, UR50, URZ, UPT ;  /* 0x000000ff3200728c */ /* 0x000fe2000bf05270 */
[----:B-1----:R-:W-:Y:S01]  /*14cb0*/  IMAD.U32 R0, RZ, RZ, UR39 ;  /* 0x00000027ff007e24 */ /* 0x002fe2000f8e00ff */
        /* <DEDUP_REMOVED lines=12> */
.L_x_443:
        /* <DEDUP_REMOVED lines=17> */
.L_x_267:
[----:B------:R-:W-:Y:S05]  /*14e90*/  WARPSYNC.ALL ;  /* 0x0000000000007948 */ /* 0x000fea0003800000 */
[----:B------:R-:W2:Y:S01]  /*14ea0*/  LDL.LU.64 R16, [R1+0x60] ;  /* 0x0000600001107983 */ /* 0x000ea20000300a00 */
[----:B------:R-:W-:Y:S01]  /*14eb0*/  R2UR UR4, R2 ;  /* 0x00000000020472ca */ /* 0x000fe200000e0000 */
[----:B------:R-:W-:Y:S02]  /*14ec0*/  UISETP.NE.AND UP0, UPT, UR50, URZ, UPT ;  /* 0x000000ff3200728c */ /* 0x000fe4000bf05270 */
[----:B------:R-:W-:Y:S02]  /*14ed0*/  ULOP3.LUT UR49, UR49, 0x1, URZ, 0x3c, !UPT ;  /* 0x0000000131317892 */ /* 0x000fe4000f8e3cff */
[----:B------:R-:W-:-:S02]  /*14ee0*/  USEL UR47, UR47, UR37, UP0 ;  /* 0x000000252f2f7287 */ /* 0x000fc40008000000 */
[----:B------:R-:W-:Y:S02]  /*14ef0*/  USEL UR46, UR37, UR46, UP0 ;  /* 0x0000002e252e7287 */ /* 0x000fe40008000000 */
[----:B------:R-:W-:Y:S02]  /*14f00*/  USEL UR48, UR48, UR39, UP0 ;  /* 0x0000002730307287 */ /* 0x000fe40008000000 */
[----:B------:R-:W-:Y:S02]  /*14f10*/  USEL UR45, UR39, UR45, UP0 ;  /* 0x0000002d272d7287 */ /* 0x000fe40008000000 */
[----:B--2---:R3:W-:Y:S10]  /*14f20*/  STTM.x2 tmem[UR4], R16 ;  /* 0x00000010000079ed */ /* 0x0047f400080c0004 */
.L_x_248:
[----:B------:R-:W-:-:S09]  /*14f30*/  UISETP.NE.AND UP0, UPT, UR43, URZ, UPT ;  /* 0x000000ff2b00728c */ /* 0x000fd2000bf05270 */
[----:B------:R-:W-:Y:S05]  /*14f40*/  BRA.U UP0, `(.L_x_268) ;  /* 0x0000000100047547 */ /* 0x000fea000b800000 */
[----:B------:R-:W-:Y:S05]  /*14f50*/  BPT.TRAP 0x1 ;  /* 0x000000040000795c */ /* 0x000fea0000300000 */
.L_x_268:
[----:B------:R-:W4:Y:S01]  /*14f60*/  S2UR UR5, SR_CgaCtaId ;  /* 0x00000000000579c3 */ /* 0x000f220000008800 */
[----:B------:R-:W-:Y:S01]  /*14f70*/  UISETP.NE.AND UP1, UPT, UR50, URZ, UPT ;  /* 0x000000ff3200728c */ /* 0x000fe2000bf25270 */
[----:B------:R-:W-:-:S03]  /*14f80*/  UMOV UR4, 0x400 ;  /* 0x0000040000047882 */ /* 0x000fc60000000000 */
[----:B------:R-:W-:-:S04]  /*14f90*/  USEL UR6, UR46, UR47, UP1 ;  /* 0x0000002f2e067287 */ /* 0x000fc80008800000 */
[----:B------:R-:W-:Y:S02]  /*14fa0*/  ULOP3.LUT UR6, UR6, 0x1, URZ, 0x3c, !UPT ;  /* 0x0000000106067892 */ /* 0x000fe4000f8e3cff */
[----:B----4-:R-:W-:-:S04]  /*14fb0*/  ULEA UR5, UR5, UR4, 0x18 ;  /* 0x0000000405057291 */ /* 0x010fc8000f8ec0ff */
[----:B------:R-:W-:Y:S02]  /*14fc0*/  UIADD3 UR4, UPT, UPT, UR5, 0xe080, URZ ;  /* 0x0000e08005047890 */ /* 0x000fe4000fffe0ff */
[----:B------:R-:W-:-:S09]  /*14fd0*/  @UP1 UIADD3 UR4, UPT, UPT, UR5, 0xe070, URZ ;  /* 0x0000e07005041890 */ /* 0x000fd2000fffe0ff */
[----:B------:R-:W-:Y:S01]  /*14fe0*/  SYNCS.ARRIVE.TRANS64.A1T0 RZ, [UR4], RZ ;  /* 0x000000ffffff79a7 */ /* 0x000fe20008100004 */
[----:B------:R-:W-:Y:S05]  /*14ff0*/  BRA.U UP0, `(.L_x_269) ;  /* 0x0000000100047547 */ /* 0x000fea000b800000 */
[----:B------:R-:W-:Y:S05]  /*15000*/  BPT.TRAP 0x1 ;  /* 0x000000040000795c */ /* 0x000fea0000300000 */
.L_x_269:
[----:B------:R-:W-:Y:S01]  /*15010*/  UISETP.NE.AND UP0, UPT, UR50, URZ, UPT ;  /* 0x000000ff3200728c */ /* 0x000fe2000bf05270 */
[----:B-1----:R-:W-:Y:S01]  /*15020*/  MOV R3, UR6 ;  /* 0x0000000600037c02 */ /* 0x002fe20008000f00 */
[----:B------:R-:W-:-:S03]  /*15030*/  UIADD3 UR4, UPT, UPT, UR5, 0xe078, URZ ;  /* 0x0000e07805047890 */ /* 0x000fc6000fffe0ff */
[----:B------:R-:W-:-:S06]  /*15040*/  SHF.L.U32 R3, R3, 0x1f, RZ ;  /* 0x0000001f03037819 */ /* 0x000fcc00000006ff */
[----:B------:R-:W-:Y:S02]  /*15050*/  @!UP0 UIADD3 UR4, UPT, UPT, UR5, 0xe088, URZ ;  /* 0x0000e08805048890 */ /* 0x000fe4000fffe0ff */
[----:B------:R-:W-:-:S07]  /*15060*/  UISETP.GT.U32.AND UP0, UPT, UR42, 0x1, UPT ;  /* 0x000000012a00788c */ /* 0x000fce000bf04070 */
[----:B------:R-:W1:Y:S02]  /*15070*/  SYNCS.PHASECHK.TRANS64.TRYWAIT P0, [UR4], R3 ;  /* 0x00000003ff0075a7 */ /* 0x000e640008001104 */
[----:B-1----:R-:W-:Y:S05]  /*15080*/  @!P0 BRA `(.L_x_270) ;  /* 0x00000044000c8947 */ /* 0x002fea0003800000 */
.L_x_445:
[----:B------:R-:W-:Y:S05]  /*15090*/  BRA.U UP0, `(.L_x_271) ;  /* 0x0000000100087547 */ /* 0x000fea000b800000 */
[----:B------:R-:W-:Y:S05]  /*150a0*/  BPT.TRAP 0x1 ;  /* 0x000000040000795c */ /* 0x000fea0000300000 */
[----:B------:R-:W-:Y:S05]  /*150b0*/  BPT.TRAP 0x1 ;  /* 0x000000040000795c */ /* 0x000fea0000300000 */
.L_x_271:
[----:B------:R-:W-:Y:S02]  /*150c0*/  UISETP.NE.AND UP0, UPT, UR50, URZ, UPT ;  /* 0x000000ff3200728c */ /* 0x000fe4000bf05270 */
[----:B------:R-:W-:Y:S02]  /*150d0*/  UIADD3 UR4, UPT, UPT, UR5, 0xe068, URZ ;  /* 0x0000e06805047890 */ /* 0x000fe4000fffe0ff */
[----:B------:R-:W-:Y:S02]  /*150e0*/  USEL UR47, UR47, UR6, UP0 ;  /* 0x000000062f2f7287 */ /* 0x000fe40008000000 */
[----:B------:R-:W-:-:S05]  /*150f0*/  USEL UR46, UR6, UR46, UP0 ;  /* 0x0000002e062e7287 */ /* 0x000fca0008000000 */
[----:B------:R-:W-:-:S04]  /*15100*/  @UP0 UIADD3 UR4, UPT, UPT, UR5, 0xe058, URZ ;  /* 0x0000e05805040890 */ /* 0x000fc8000fffe0ff */
[----:B------:R-:W-:-:S09]  /*15110*/  UPRMT UR4, UR38, 0x654, UR4 ;  /* 0x0000065426047896 */ /* 0x000fd20008000004 */
[----:B------:R-:W-:Y:S01]  /*15120*/  SYNCS.ARRIVE.TRANS64.RED.A1T0 RZ, [UR4], RZ ;  /* 0x000000ffffff79a7 */ /* 0x000fe20008100404 */
[----:B------:R-:W-:-:S04]  /*15130*/  USEL UR4, UR45, UR48, UP0 ;  /* 0x000000302d047287 */ /* 0x000fc80008000000 */
[----:B------:R-:W-:-:S04]  /*15140*/  ULOP3.LUT UR4, UR4, 0x1, URZ, 0x3c, !UPT ;  /* 0x0000000104047892 */ /* 0x000fc8000f8e3cff */
[----:B------:R-:W-:Y:S02]  /*15150*/  USEL UR45, UR4, UR45, UP0 ;  /* 0x0000002d042d7287 */ /* 0x000fe40008000000 */
[----:B------:R-:W-:-:S12]  /*15160*/  USEL UR48, UR48, UR4, UP0 ;  /* 0x0000000430307287 */ /* 0x000fd80008000000 */
.L_x_223:
[----:B------:R-:W4:Y:S01]  /*15170*/  LDCU UR5, c[0x0][0x370] ;  /* 0x00006e00ff0577ac */ /* 0x000f220008000800 */
[----:B------:R-:W5:Y:S01]  /*15180*/  LDCU UR4, c[0x0][0x900] ;  /* 0x00012000ff0477ac */ /* 0x000f620008000800 */
[----:B----4-:R-:W-:-:S04]  /*15190*/  UIADD3 UR36, UPT, UPT, UR5, UR36, URZ ;  /* 0x0000002405247290 */ /* 0x010fc8000fffe0ff */
[----:B-----5:R-:W-:-:S09]  /*151a0*/  UISETP.GE.AND UP0, UPT, UR36, UR4, UPT ;  /* 0x000000042400728c */ /* 0x020fd2000bf06270 */
[----:B------:R-:W-:Y:S05]  /*151b0*/  BRA.U !UP0, `(.L_x_272) ;  /* 0xffffff59080c7547 */ /* 0x000fea000b83ffff */
[----:B------:R-:W-:Y:S05]  /*151c0*/  EXIT ;  /* 0x000000000000794d */ /* 0x000fea0003800000 */
.L_x_26:
[----:B------:R-:W-:-:S05]  /*151d0*/  IMAD.MOV.U32 R3, RZ, RZ, -0x4 ;  /* 0xfffffffcff037424 */ /* 0x000fca00078e00ff */
[----:B------:R-:W-:-:S05]  /*151e0*/  VIADDMNMX.U32 R0, R2, R3, 0x2, PT ;  /* 0x0000000202007446 */ /* 0x000fca0003800003 */
[----:B------:R-:W-:-:S04]  /*151f0*/  IMAD.SHL.U32 R0, R0, 0x4, RZ ;  /* 0x0000000400007824 */ /* 0x000fc800078e00ff */
[----:B------:R-:W1:Y:S02]  /*15200*/  LDC R2, c[0x2][R0] ;  /* 0x0080000000027b82 */ /* 0x000e640000000800 */
[----:B-1----:R-:W-:-:S04]  /*15210*/  SHF.R.S32.HI R3, RZ, 0x1f, R2 ;  /* 0x0000001fff037819 */ /* 0x002fc80000011402 */
.L_x_498:
[----:B------:R-:W-:Y:S05]  /*15220*/  BRX R2 -0x15230                                                                                                                                                                                                                                                                                                                                                                                                                                                                                                                                                                                              (*"BRANCH_TARGETS .L_x_499,.L_x_500,.L_x_501"*) ;  /* 0xfffffeac02747949 */ /* 0x000fea000383ffff */
.L_x_501:
[----:B------:R-:W-:-:S08]  /*15230*/  NOP ;  /* 0x0000000000007918 */ /* 0x000fd00000000000 */
[----:B------:R-:W-:-:S00]  /*15240*/  USETMAXREG.DEALLOC.CTAPOOL 0x18 ;  /* 0x00000018000079c8 */ /* 0x000fc000080e0500 */
[----:B------:R-:W-:Y:S05]  /*15250*/  EXIT ;  /* 0x000000000000794d */ /* 0x000fea0003800000 */
.L_x_499:
[----:B------:R-:W-:-:S08]  /*15260*/  NOP ;  /* 0x0000000000007918 */ /* 0x000fd00000000000 */
[----:B------:R-:W1:-:S00]  /*15270*/  USETMAXREG.DEALLOC.CTAPOOL 0x20 ;  /* 0x00000020000079c8 */ /* 0x000e4000080e0500 */
[----:B-1----:R-:W1:Y:S02]  /*15280*/  LDC R0, c[0x0][0x900] ;  /* 0x00024000ff007b82 */ /* 0x002e640000000800 */
[----:B-1----:R-:W-:-:S13]  /*15290*/  ISETP.LE.AND P1, PT, R0, UR36, PT ;  /* 0x0000002400007c0c */ /* 0x002fda000bf23270 */
[----:B------:R-:W-:Y:S05]  /*152a0*/  @P1 EXIT ;  /* 0x000000000000194d */ /* 0x000fea0003800000 */
[----:B------:R-:W-:Y:S01]  /*152b0*/  HFMA2 R4, -RZ, RZ, 0, 5.9604644775390625e-08 ;  /* 0x00000001ff047431 */ /* 0x000fe200000001ff */
[----:B------:R-:W-:Y:S01]  /*152c0*/  PLOP3.LUT P5, PT, P5, P6, PT, 0xf8, 0x8f ;  /* 0x00000000008f781c */ /* 0x000fe20002fadf70 */
[----:B------:R-:W1:Y:S01]  /*152d0*/  LDCU.64 UR4, c[0x0][0x348] ;  /* 0x00006900ff0477ac */ /* 0x000e620008000a00 */
[----:B------:R-:W-:Y:S01]  /*152e0*/  UPLOP3.LUT UP1, UPT, UP2, UP3, UPT, 0xf8, 0x8f ;  /* 0x00000000008f789c */ /* 0x000fe20001727f70 */
[----:B------:R-:W-:Y:S01]  /*152f0*/  UMOV UR15, 0x1 ;  /* 0x00000001000f7882 */ /* 0x000fe20000000000 */
[----:B------:R-:W-:-:S09]  /*15300*/  UMOV UR22, URZ ;  /* 0x000000ff00167c82 */ /* 0x000fd20008000000 */
.L_x_370:
[----:B--2---:R-:W2:Y:S01]  /*15310*/  LDCU.64 UR6, c[0x0][0x908] ;  /* 0x00012100ff0677ac */ /* 0x004ea20008000a00 */
[----:B---3--:R-:W3:Y:S01]  /*15320*/  LDCU UR10, c[0x0][0x904] ;  /* 0x00012080ff0a77ac */ /* 0x008ee20008000800 */
[----:B------:R-:W4:Y:S01]  /*15330*/  LDCU.64 UR8, c[0x0][0x920] ;  /* 0x00012400ff0877ac */ /* 0x000f220008000a00 */
[----:B------:R-:W5:Y:S01]  /*15340*/  LDCU UR14, c[0x0][0x91c] ;  /* 0x00012380ff0e77ac */ /* 0x000f620008000800 */
[----:B--2---:R-:W-:-:S04]  /*15350*/  UIMAD.WIDE.U32 UR12, UR36, UR6, URZ ;  /* 0x00000006240c72a5 */ /* 0x004fc8000f8e00ff */
[----:B------:R-:W-:Y:S02]  /*15360*/  USHF.R.U32.HI UR13, URZ, UR7, UR13 ;  /* 0x00000007ff0d7299 */ /* 0x000fe4000801160d */
[----:B---3--:R-:W-:Y:S01]  /*15370*/  UISETP.NE.AND UP2, UPT, UR10, 0x1, UPT ;  /* 0x000000010a00788c */ /* 0x008fe2000bf45270 */
[----:B------:R-:W2:Y:S03]  /*15380*/  LDCU.64 UR6, c[0x0][0x380] ;  /* 0x00007000ff0677ac */ /* 0x000ea60008000a00 */
[----:B------:R-:W-:Y:S02]  /*15390*/  USEL UR13, UR36, UR13, !UP2 ;  /* 0x0000000d240d7287 */ /* 0x000fe4000d000000 */
[----:B-----5:R-:W-:Y:S02]  /*153a0*/  UISETP.NE.AND UP2, UPT, UR14, 0x1, UPT ;  /* 0x000000010e00788c */ /* 0x020fe4000bf45270 */
[----:B----4-:R-:W-:-:S02]  /*153b0*/  UIMAD.WIDE.U32 UR16, UR13, UR8, URZ ;  /* 0x000000080d1072a5 */ /* 0x010fc4000f8e00ff */
[----:B------:R-:W-:-:S05]  /*153c0*/  UIADD3 UR8, UPT, UPT, -UR13, URZ, URZ ;  /* 0x000000ff0d087290 */ /* 0x000fca000fffe1ff */
[----:B------:R-:W-:Y:S02]  /*153d0*/  UMOV UR11, UR17 ;  /* 0x00000011000b7c82 */ /* 0x000fe40008000000 */
[----:B------:R-:W-:Y:S02]  /*153e0*/  USHF.R.U32.HI UR9, URZ, UR9, UR11 ;  /* 0x00000009ff097299 */ /* 0x000fe4000801160b */
[----:B------:R-:W-:Y:S02]  /*153f0*/  UIMAD UR11, UR10, UR8, UR36 ;  /* 0x000000080a0b72a4 */ /* 0x000fe4000f8e0224 */
[----:B------:R-:W-:Y:S02]  /*15400*/  USEL UR12, UR13, UR9, !UP2 ;  /* 0x000000090d0c7287 */ /* 0x000fe4000d000000 */
[----:B--2---:R-:W-:Y:S02]  /*15410*/  UISETP.NE.AND UP2, UPT, UR7, URZ, UPT ;  /* 0x000000ff0700728c */ /* 0x004fe4000bf45270 */
[----:B------:R-:W-:-:S02]  /*15420*/  USHF.L.U32 UR11, UR11, 0x8, URZ ;  /* 0x000000080b0b7899 */ /* 0x000fc400080006ff */
[----:B------:R-:W-:Y:S02]  /*15430*/  UIADD3 UR8, UPT, UPT, -UR12, URZ, URZ ;  /* 0x000000ff0c087290 */ /* 0x000fe4000fffe1ff */
[----:B------:R-:W-:Y:S02]  /*15440*/  UISETP.GE.OR UP2, UPT, UR11, UR6, !UP2 ;  /* 0x000000060b00728c */ /* 0x000fe4000d746670 */
[----:B------:R-:W-:-:S07]  /*15450*/  UIMAD UR14, UR14, UR8, UR13 ;  /* 0x000000080e0e72a4 */ /* 0x000fce000f8e020d */
[----:B-1----:R-:W-:Y:S05]  /*15460*/  BRA.U UP2, `(.L_x_273) ;  /* 0x0000002902147547 */ /* 0x002fea000b800000 */
[----:B------:R-:W2:Y:S01]  /*15470*/  LDCU UR6, c[0x0][0x38c] ;  /* 0x00007180ff0677ac */ /* 0x000ea20008000800 */
[----:B------:R-:W-:Y:S01]  /*15480*/  BSSY.RECONVERGENT B0, `(.L_x_274) ;  /* 0x0000028000007945 */ /* 0x000fe20003800200 */
[----:B------:R-:W3:Y:S01]  /*15490*/  LDCU.64 UR8, c[0x0][0x910] ;  /* 0x00012200ff0877ac */ /* 0x000ee20008000a00 */
[----:B------:R-:W4:Y:S01]  /*154a0*/  LDCU UR10, c[0x0][0x918] ;  /* 0x00012300ff0a77ac */ /* 0x000f220008000800 */
[----:B--2---:R-:W-:Y:S01]  /*154b0*/  IMAD.U32 R3, RZ, RZ, UR6 ;  /* 0x00000006ff037e24 */ /* 0x004fe2000f8e00ff */
[----:B---3--:R-:W-:-:S04]  /*154c0*/  UIMAD.WIDE.U32 UR16, UR12, UR9, URZ ;  /* 0x000000090c1072a5 */ /* 0x008fc8000f8e00ff */
[----:B------:R-:W-:Y:S01]  /*154d0*/  IABS R3, R3 ;  /* 0x0000000300037213 */ /* 0x000fe20000000000 */
[----:B------:R-:W-:-:S03]  /*154e0*/  UISETP.NE.AND UP2, UPT, UR8, 0x1, UPT ;  /* 0x000000010800788c */ /* 0x000fc6000bf45270 */
[----:B------:R-:W2:Y:S01]  /*154f0*/  I2F.RP R0, R3 ;  /* 0x0000000300007306 */ /* 0x000ea20000209400 */
[----:B------:R-:W-:Y:S02]  /*15500*/  UMOV UR9, UR17 ;  /* 0x0000001100097c82 */ /* 0x000fe40008000000 */
[----:B----4-:R-:W-:-:S04]  /*15510*/  USHF.R.U32.HI UR9, URZ, UR10, UR9 ;  /* 0x0000000aff097299 */ /* 0x010fc80008011609 */
[----:B------:R-:W-:Y:S02]  /*15520*/  USEL UR9, UR12, UR9, !UP2 ;  /* 0x000000090c097287 */ /* 0x000fe4000d000000 */
[----:B------:R-:W-:Y:S02]  /*15530*/  UISETP.NE.AND UP2, UPT, UR6, URZ, UPT ;  /* 0x000000ff0600728c */ /* 0x000fe4000bf45270 */
[----:B------:R-:W-:Y:S01]  /*15540*/  UIADD3 UR9, UPT, UPT, -UR9, URZ, URZ ;  /* 0x000000ff09097290 */ /* 0x000fe2000fffe1ff */
[----:B--2---:R-:W2:Y:S03]  /*15550*/  MUFU.RCP R6, R0 ;  /* 0x0000000000067308 */ /* 0x004ea60000001000 */
[----:B------:R-:W-:-:S04]  /*15560*/  UIMAD UR12, UR8, UR9, UR12 ;  /* 0x00000009080c72a4 */ /* 0x000fc8000f8e020c */
[----:B------:R-:W-:-:S04]  /*15570*/  ULOP3.LUT UR8, UR12, UR6, URZ, 0x3c, !UPT ;  /* 0x000000060c087292 */ /* 0x000fc8000f8e3cff */
[----:B------:R-:W-:Y:S01]  /*15580*/  UISETP.GE.AND UP3, UPT, UR8, URZ, UPT ;  /* 0x000000ff0800728c */ /* 0x000fe2000bf66270 */
[----:B--2---:R-:W-:Y:S02]  /*15590*/  IADD3 R6, PT, PT, R6, 0xffffffe, RZ ;  /* 0x0ffffffe06067810 */ /* 0x004fe40007ffe0ff */
[----:B------:R-:W-:Y:S02]  /*155a0*/  MOV R0, UR12 ;  /* 0x0000000c00007c02 */ /* 0x000fe40008000f00 */
[----:B------:R-:W2:Y:S02]  /*155b0*/  F2I.FTZ.U32.TRUNC.NTZ R7, R6 ;  /* 0x0000000600077305 */ /* 0x000ea4000021f000 */
[----:B------:R-:W-:Y:S01]  /*155c0*/  IABS R0, R0 ;  /* 0x0000000000007213 */ /* 0x000fe20000000000 */
[----:B--2---:R-:W-:Y:S02]  /*155d0*/  IMAD.MOV R2, RZ, RZ, -R7 ;  /* 0x000000ffff027224 */ /* 0x004fe400078e0a07 */
[----:B------:R-:W-:-:S02]  /*155e0*/  IMAD.MOV.U32 R6, RZ, RZ, RZ ;  /* 0x000000ffff067224 */ /* 0x000fc400078e00ff */
[----:B------:R-:W-:-:S04]  /*155f0*/  IMAD R2, R2, R3, RZ ;  /* 0x0000000302027224 */ /* 0x000fc800078e02ff */
[----:B------:R-:W-:-:S06]  /*15600*/  IMAD.HI.U32 R2, R7, R2, R6 ;  /* 0x0000000207027227 */ /* 0x000fcc00078e0006 */
[----:B------:R-:W-:-:S05]  /*15610*/  IMAD.HI.U32 R5, R2, R0, RZ ;  /* 0x0000000002057227 */ /* 0x000fca00078e00ff */
[----:B------:R-:W-:-:S05]  /*15620*/  IADD3 R2, PT, PT, -R5, RZ, RZ ;  /* 0x000000ff05027210 */ /* 0x000fca0007ffe1ff */
[----:B------:R-:W-:-:S05]  /*15630*/  IMAD R0, R3, R2, R0 ;  /* 0x0000000203007224 */ /* 0x000fca00078e0200 */
[----:B------:R-:W-:-:S13]  /*15640*/  ISETP.GT.U32.AND P1, PT, R3, R0, PT ;  /* 0x000000000300720c */ /* 0x000fda0003f24070 */
[----:B------:R-:W-:Y:S01]  /*15650*/  @!P1 IMAD.IADD R0, R0, 0x1, -R3 ;  /* 0x0000000100009824 */ /* 0x000fe200078e0a03 */
[----:B------:R-:W-:-:S04]  /*15660*/  @!P1 IADD3 R5, PT, PT, R5, 0x1, RZ ;  /* 0x0000000105059810 */ /* 0x000fc80007ffe0ff */
[----:B------:R-:W-:-:S13]  /*15670*/  ISETP.GE.U32.AND P2, PT, R0, R3, PT ;  /* 0x000000030000720c */ /* 0x000fda0003f46070 */
[----:B------:R-:W-:-:S05]  /*15680*/  @P2 VIADD R5, R5, 0x1 ;  /* 0x0000000105052836 */ /* 0x000fca0000000000 */
[----:B------:R-:W-:-:S13]  /*15690*/  R2UR UR13, R5 ;  /* 0x00000000050d72ca */ /* 0x000fda00000e0000 */
[----:B------:R-:W-:Y:S02]  /*156a0*/  @!UP3 UIADD3 UR13, UPT, UPT, -UR13, URZ, URZ ;  /* 0x000000ff0d0db290 */ /* 0x000fe4000fffe1ff */
[----:B------:R-:W-:-:S04]  /*156b0*/  @!UP2 ULOP3.LUT UR13, URZ, UR6, URZ, 0x33, !UPT ;  /* 0x00000006ff0da292 */ /* 0x000fc8000f8e33ff */
[----:B------:R-:W-:-:S04]  /*156c0*/  UIADD3 UR8, UPT, UPT, -UR13, URZ, URZ ;  /* 0x000000ff0d087290 */ /* 0x000fc8000fffe1ff */
[----:B------:R-:W-:Y:S01]  /*156d0*/  UIMAD UR12, UR6, UR8, UR12 ;  /* 0x00000008060c72a4 */ /* 0x000fe2000f8e020c */
[----:B------:R-:W-:Y:S11]  /*156e0*/  @!P3 BRA `(.L_x_275) ;  /* 0x000000000004b947 */ /* 0x000ff60003800000 */
[----:B-1----:R-:W-:Y:S05]  /*156f0*/  BPT.TRAP 0x1 ;  /* 0x000000040000795c */ /* 0x002fea0000300000 */
.L_x_275:
[----:B-1----:R-:W-:Y:S05]  /*15700*/  BSYNC.RECONVERGENT B0 ;  /* 0x0000000000007941 */ /* 0x002fea0003800200 */
.L_x_274:
[----:B------:R-:W1:Y:S01]  /*15710*/  S2UR UR8, SR_CgaCtaId ;  /* 0x00000000000879c3 */ /* 0x000e620000008800 */
[----:B------:R-:W-:Y:S01]  /*15720*/  UMOV UR6, 0x400 ;  /* 0x0000040000067882 */ /* 0x000fe20000000000 */
[----:B------:R-:W-:Y:S02]  /*15730*/  SHF.L.U32 R6, R4, 0x1f, RZ ;  /* 0x0000001f04067819 */ /* 0x000fe400000006ff */
[----:B------:R-:W-:Y:S01]  /*15740*/  @!P0 MOV R0, 0x2000 ;  /* 0x0000200000008802 */ /* 0x000fe20000000f00 */
[----:B-1----:R-:W-:-:S09]  /*15750*/  ULEA UR8, UR8, UR6, 0x18 ;  /* 0x0000000608087291 */ /* 0x002fd2000f8ec0ff */
[----:B------:R-:W1:Y:S02]  /*15760*/  SYNCS.PHASECHK.TRANS64.TRYWAIT P1, [UR8+0xe010], R6 ;  /* 0x00e01006ff0075a7 */ /* 0x000e640008021108 */
[----:B-1----:R-:W-:Y:S05]  /*15770*/  @!P1 BRA `(.L_x_276) ;  /* 0x0000003c00689947 */ /* 0x002fea0003800000 */
.L_x_447:
[----:B------:R2:W-:Y:S01]  /*15780*/  @!P0 SYNCS.ARRIVE.TRANS64 RZ, [UR8+0xe000], R0 ;  /* 0x00e00000ffff89a7 */ /* 0x0005e20008000008 */
[----:B------:R-:W-:Y:S04]  /*15790*/  BSSY.RECONVERGENT B0, `(.L_x_277) ;  /* 0x0000003000007945 */ /* 0x000fe80003800200 */
[----:B------:R-:W-:Y:S05]  /*157a0*/  @!P5 BRA `(.L_x_278) ;  /* 0x000000000004d947 */ /* 0x000fea0003800000 */
[----:B------:R-:W-:Y:S05]  /*157b0*/  BPT.TRAP 0x1 ;  /* 0x000000040000795c */ /* 0x000fea0000300000 */
.L_x_278:
[----:B------:R-:W-:Y:S05]  /*157c0*/  BSYNC.RECONVERGENT B0 ;  /* 0x0000000000007941 */ /* 0x000fea0003800200 */
.L_x_277:
[----:B-1----:R-:W1:Y:S01]  /*157d0*/  S2R R3, SR_TID.X ;  /* 0x0000000000037919 */ /* 0x002e620000002100 */
[----:B------:R-:W-:Y:S01]  /*157e0*/  BSSY.RECONVERGENT B0, `(.L_x_279) ;  /* 0x0000005000007945 */ /* 0x000fe20003800200 */
[----:B-1----:R-:W-:-:S04]  /*157f0*/  LOP3.LUT P2, RZ, R3, 0x1f, RZ, 0xc0, !PT ;  /* 0x0000001f03ff7812 */ /* 0x002fc8000784c0ff */
[----:B------:R-:W-:-:S13]  /*15800*/  PLOP3.LUT P2, PT, P2, P0, PT, 0x8f, 0xf8 ;  /* 0x0000000000f8781c */ /* 0x000fda0001741177 */
[----:B------:R-:W-:Y:S05]  /*15810*/  @P2 BRA `(.L_x_280) ;  /* 0x0000000000042947 */ /* 0x000fea0003800000 */
[----:B------:R-:W-:Y:S05]  /*15820*/  BPT.TRAP 0x1 ;  /* 0x000000040000795c */ /* 0x000fea0000300000 */
.L_x_280:
[----:B------:R-:W-:Y:S05]  /*15830*/  BSYNC.RECONVERGENT B0 ;  /* 0x0000000000007941 */ /* 0x000fea0003800200 */
.L_x_279:
[----:B------:R-:W-:Y:S02]  /*15840*/  UIADD3 UR18, UP2, UPT, UR4, 0x80, URZ ;  /* 0x0000008004127890 */ /* 0x000fe4000ff5e0ff */
[----:B------:R-:W-:Y:S02]  /*15850*/  UIADD3 UR9, UPT, UPT, UR8, 0xe000, URZ ;  /* 0x0000e00008097890 */ /* 0x000fe4000fffe0ff */
[----:B------:R-:W-:Y:S01]  /*15860*/  UIADD3.X UR19, UPT, UPT, URZ, UR5, URZ, UP2, !UPT ;  /* 0x00000005ff137290 */ /* 0x000fe200097fe4ff */
[----:B------:R-:W-:Y:S01]  /*15870*/  UMOV UR16, 0x0 ;  /* 0x0000000000107882 */ /* 0x000fe20000000000 */
[----:B------:R-:W-:Y:S01]  /*15880*/  UMOV UR17, 0x10000000 ;  /* 0x1000000000117882 */ /* 0x000fe20000000000 */
[----:B------:R-:W-:-:S06]  /*15890*/  UMOV UR10, URZ ;  /* 0x000000ff000a7c82 */ /* 0x000fcc0008000000 */
[----:B------:R1:W-:Y:S02]  /*158a0*/  UTMALDG.5D [UR8], [UR18], desc[UR16] ;  /* 0x00001008120075b4 */ /* 0x0003e40008021000 */
[----:B-1----:R-:W-:Y:S05]  /*158b0*/  BRA.U !UP0, `(.L_x_281) ;  /* 0x0000000108047547 */ /* 0x002fea000b800000 */
[----:B------:R-:W-:Y:S05]  /*158c0*/  BPT.TRAP 0x1 ;  /* 0x000000040000795c */ /* 0x000fea0000300000 */
.L_x_281:
[----:B------:R-:W-:Y:S01]  /*158d0*/  ULEA UR17, UR22, UR8, 0x3 ;  /* 0x0000000816117291 */ /* 0x000fe2000f8e18ff */
[----:B------:R-:W-:Y:S01]  /*158e0*/  IMAD.U32 R5, RZ, RZ, UR15 ;  /* 0x0000000fff057e24 */ /* 0x000fe2000f8e00ff */
[----:B------:R-:W-:-:S04]  /*158f0*/  @!P0 MOV R2, 0x2000 ;  /* 0x0000200000028802 */ /* 0x000fc80000000f00 */
[----:B------:R-:W-:-:S04]  /*15900*/  SHF.L.U32 R5, R5, 0x1f, RZ ;  /* 0x0000001f05057819 */ /* 0x000fc800000006ff */
[----:B------:R-:W1:Y:S02]  /*15910*/  SYNCS.PHASECHK.TRANS64.TRYWAIT P1, [UR17+0xe038], R5 ;  /* 0x00e03805ff0075a7 */ /* 0x000e640008021111 */
[----:B-1----:R-:W-:Y:S05]  /*15920*/  @!P1 BRA `(.L_x_282) ;  /* 0x0000003c00149947 */ /* 0x002fea0003800000 */
.L_x_449:
[----:B------:R3:W-:Y:S01]  /*15930*/  @!P0 SYNCS.ARRIVE.TRANS64 RZ, [UR17+0xe020], R2 ;  /* 0x00e02002ffff89a7 */ /* 0x0007e20008000011 */
[----:B------:R-:W-:Y:S05]  /*15940*/  BRA.U !UP1, `(.L_x_283) ;  /* 0x0000000109047547 */ /* 0x000fea000b800000 */
[----:B------:R-:W-:Y:S05]  /*15950*/  BPT.TRAP 0x1 ;  /* 0x000000040000795c */ /* 0x000fea0000300000 */
.L_x_283:
[----:B---3--:R-:W-:Y:S01]  /*15960*/  LOP3.LUT P1, R2, R3, 0x1f, RZ, 0xc0, !PT ;  /* 0x0000001f03027812 */ /* 0x008fe2000782c0ff */
[----:B------:R-:W-:Y:S03]  /*15970*/  BSSY.RECONVERGENT B0, `(.L_x_284) ;  /* 0x0000004000007945 */ /* 0x000fe60003800200 */
[----:B------:R-:W-:-:S13]  /*15980*/  PLOP3.LUT P1, PT, P1, P0, PT, 0x8f, 0xf8 ;  /* 0x0000000000f8781c */ /* 0x000fda0000f21177 */
[----:B------:R-:W-:Y:S05]  /*15990*/  @P1 BRA `(.L_x_285) ;  /* 0x0000000000041947 */ /* 0x000fea0003800000 */
[----:B------:R-:W-:Y:S05]  /*159a0*/  BPT.TRAP 0x1 ;  /* 0x000000040000795c */ /* 0x000fea0000300000 */
.L_x_285:
[----:B------:R-:W-:Y:S05]  /*159b0*/  BSYNC.RECONVERGENT B0 ;  /* 0x0000000000007941 */ /* 0x000fea0003800200 */
.L_x_284:
[----:B------:R-:W-:Y:S01]  /*159c0*/  ULEA UR16, UR22, UR8, 0xd ;  /* 0x0000000816107291 */ /* 0x000fe2000f8e68ff */
[----:B------:R-:W-:Y:S01]  /*159d0*/  BSSY.RECONVERGENT B0, `(.L_x_286) ;  /* 0x0000013000007945 */ /* 0x000fe20003800200 */
[----:B------:R-:W-:Y:S02]  /*159e0*/  UIADD3 UR26, UP2, UPT, UR4, 0x180, URZ ;  /* 0x00000180041a7890 */ /* 0x000fe4000ff5e0ff */
[----:B------:R-:W-:Y:S02]  /*159f0*/  UIADD3 UR6, UPT, UPT, UR22, 0x1, URZ ;  /* 0x0000000116067890 */ /* 0x000fe4000fffe0ff */
[----:B------:R-:W-:Y:S02]  /*15a00*/  UIADD3 UR17, UPT, UPT, UR17, 0xe020, URZ ;  /* 0x0000e02011117890 */ /* 0x000fe4000fffe0ff */
[----:B------:R-:W-:Y:S02]  /*15a10*/  UIADD3 UR16, UPT, UPT, UR16, 0x4000, URZ ;  /* 0x0000400010107890 */ /* 0x000fe4000fffe0ff */
[----:B------:R-:W-:-:S02]  /*15a20*/  UIADD3.X UR27, UPT, UPT, URZ, UR5, URZ, UP2, !UPT ;  /* 0x00000005ff1b7290 */ /* 0x000fc400097fe4ff */
[----:B------:R-:W-:Y:S01]  /*15a30*/  UISETP.NE.AND UP2, UPT, UR6, 0x3, UPT ;  /* 0x000000030600788c */ /* 0x000fe2000bf45270 */
[----:B------:R-:W-:Y:S01]  /*15a40*/  UMOV UR24, 0x0 ;  /* 0x0000000000187882 */ /* 0x000fe20000000000 */
[----:B------:R-:W-:Y:S02]  /*15a50*/  UMOV UR25, 0x10000000 ;  /* 0x1000000000197882 */ /* 0x000fe40000000000 */
[----:B------:R-:W-:Y:S01]  /*15a60*/  USEL UR9, URZ, 0x1, UP2 ;  /* 0x00000001ff097887 */ /* 0x000fe20009000000 */
[----:B------:R-:W-:Y:S01]  /*15a70*/  UMOV UR18, URZ ;  /* 0x000000ff00127c82 */ /* 0x000fe20008000000 */
[----:B------:R-:W-:Y:S01]  /*15a80*/  UMOV UR19, URZ ;  /* 0x000000ff00137c82 */ /* 0x000fe20008000000 */
[----:B------:R-:W-:Y:S01]  /*15a90*/  UMOV UR20, UR13 ;  /* 0x0000000d00147c82 */ /* 0x000fe20008000000 */
[----:B------:R-:W-:Y:S01]  /*15aa0*/  UMOV UR21, UR14 ;  /* 0x0000000e00157c82 */ /* 0x000fe20008000000 */
[----:B------:R-:W-:Y:S01]  /*15ab0*/  USEL UR6, UR6, URZ, UP2 ;  /* 0x000000ff06067287 */ /* 0x000fe20009000000 */
[----:B------:R3:W-:Y:S01]  /*15ac0*/  UTMALDG.4D [UR16], [UR26], desc[UR24] ;  /* 0x000018101a0075b4 */ /* 0x0007e20008019000 */
[----:B------:R-:W-:Y:S01]  /*15ad0*/  ULOP3.LUT UR15, UR15, UR9, URZ, 0x3c, !UPT ;  /* 0x000000090f0f7292 */ /* 0x000fe2000f8e3cff */
[----:B---3--:R-:W-:Y:S06]  /*15ae0*/  @!P3 BRA `(.L_x_287) ;  /* 0x000000000004b947 */ /* 0x008fec0003800000 */
[----:B------:R-:W-:Y:S05]  /*15af0*/  BPT.TRAP 0x1 ;  /* 0x000000040000795c */ /* 0x000fea0000300000 */
.L_x_287:
[----:B------:R-:W-:Y:S05]  /*15b00*/  BSYNC.RECONVERGENT B0 ;  /* 0x0000000000007941 */ /* 0x000fea0003800200 */
.L_x_286:
[----:B------:R-:W3:Y:S01]  /*15b10*/  SYNCS.PHASECHK.TRANS64.TRYWAIT P1, [UR8+0xe018], R6 ;  /* 0x00e01806ff0075a7 */ /* 0x000ee20008021108 */
[----:B-12---:R-:W-:Y:S01]  /*15b20*/  @!P0 MOV R0, 0x2000 ;  /* 0x0000200000008802 */ /* 0x006fe20000000f00 */
[----:B---3--:R-:W-:Y:S06]  /*15b30*/  @!P1 BRA `(.L_x_288) ;  /* 0x0000003800a89947 */ /* 0x008fec0003800000 */
.L_x_451:
[----:B------:R2:W-:Y:S01]  /*15b40*/  @!P0 SYNCS.ARRIVE.TRANS64 RZ, [UR8+0xe008], R0 ;  /* 0x00e00800ffff89a7 */ /* 0x0005e20008000008 */
[----:B------:R-:W-:Y:S04]  /*15b50*/  BSSY.RECONVERGENT B0, `(.L_x_289) ;  /* 0x0000003000007945 */ /* 0x000fe80003800200 */
[----:B------:R-:W-:Y:S05]  /*15b60*/  @!P5 BRA `(.L_x_290) ;  /* 0x000000000004d947 */ /* 0x000fea0003800000 */
[----:B------:R-:W-:Y:S05]  /*15b70*/  BPT.TRAP 0x1 ;  /* 0x000000040000795c */ /* 0x000fea0000300000 */
.L_x_290:
[----:B------:R-:W-:Y:S05]  /*15b80*/  BSYNC.RECONVERGENT B0 ;  /* 0x0000000000007941 */ /* 0x000fea0003800200 */
.L_x_289:
[----:B------:R-:W-:Y:S01]  /*15b90*/  ISETP.EQ.OR P1, PT, R2, RZ, P0 ;  /* 0x000000ff0200720c */ /* 0x000fe20000722670 */
[----:B------:R-:W-:-:S12]  /*15ba0*/  BSSY.RECONVERGENT B0, `(.L_x_291) ;  /* 0x0000003000007945 */ /* 0x000fd80003800200 */
[----:B------:R-:W-:Y:S05]  /*15bb0*/  @P1 BRA `(.L_x_292) ;  /* 0x0000000000041947 */ /* 0x000fea0003800000 */
[----:B------:R-:W-:Y:S05]  /*15bc0*/  BPT.TRAP 0x1 ;  /* 0x000000040000795c */ /* 0x000fea0000300000 */
.L_x_292:
[----:B------:R-:W-:Y:S05]  /*15bd0*/  BSYNC.RECONVERGENT B0 ;  /* 0x0000000000007941 */ /* 0x000fea0003800200 */
.L_x_291:
[----:B------:R-:W-:Y:S02]  /*15be0*/  UIADD3 UR10, UP2, UPT, UR4, 0x80, URZ ;  /* 0x00000080040a7890 */ /* 0x000fe4000ff5e0ff */
[----:B------:R-:W-:Y:S02]  /*15bf0*/  UIADD3 UR19, UPT, UPT, UR11, 0x80, URZ ;  /* 0x000000800b137890 */ /* 0x000fe4000fffe0ff */
[----:B------:R-:W-:Y:S02]  /*15c00*/  UIADD3 UR16, UPT, UPT, UR8, 0x2000, URZ ;  /* 0x0000200008107890 */ /* 0x000fe4000fffe0ff */
[----:B------:R-:W-:Y:S02]  /*15c10*/  UIADD3 UR17, UPT, UPT, UR8, 0xe008, URZ ;  /* 0x0000e00808117890 */ /* 0x000fe4000fffe0ff */
[----:B------:R-:W-:Y:S01]  /*15c20*/  UIADD3.X UR11, UPT, UPT, URZ, UR5, URZ, UP2, !UPT ;  /* 0x00000005ff0b7290 */ /* 0x000fe200097fe4ff */
[----:B------:R-:W-:Y:S01]  /*15c30*/  UMOV UR24, 0x0 ;  /* 0x0000000000187882 */ /* 0x000fe20000000000 */
[----:B------:R-:W-:Y:S01]  /*15c40*/  UMOV UR25, 0x10000000 ;  /* 0x1000000000197882 */ /* 0x000fe20000000000 */
[----:B------:R-:W-:Y:S01]  /*15c50*/  UMOV UR18, URZ ;  /* 0x000000ff00127c82 */ /* 0x000fe20008000000 */
[----:B------:R-:W-:Y:S01]  /*15c60*/  UMOV UR20, UR12 ;  /* 0x0000000c00147c82 */ /* 0x000fe20008000000 */
[----:B------:R-:W-:Y:S01]  /*15c70*/  UMOV UR21, UR13 ;  /* 0x0000000d00157c82 */ /* 0x000fe20008000000 */
[----:B------:R-:W-:-:S03]  /*15c80*/  UMOV UR22, UR14 ;  /* 0x0000000e00167c82 */ /* 0x000fc60008000000 */
[----:B------:R3:W-:Y:S02]  /*15c90*/  UTMALDG.5D [UR16], [UR10], desc[UR24] ;  /* 0x000018100a0075b4 */ /* 0x0007e40008021000 */
[----:B---3--:R-:W-:Y:S05]  /*15ca0*/  BRA.U !UP0, `(.L_x_293) ;  /* 0x0000000108047547 */ /* 0x008fea000b800000 */
[----:B------:R-:W-:Y:S05]  /*15cb0*/  BPT.TRAP 0x1 ;  /* 0x000000040000795c */ /* 0x000fea0000300000 */
.L_x_293:
[----:B------:R-:W-:Y:S01]  /*15cc0*/  ULEA UR17, UR6, UR8, 0x3 ;  /* 0x0000000806117291 */ /* 0x000fe2000f8e18ff */
[----:B-1----:R-:W-:Y:S01]  /*15cd0*/  IMAD.U32 R3, RZ, RZ, UR15 ;  /* 0x0000000fff037e24 */ /* 0x002fe2000f8e00ff */
[----:B------:R-:W-:-:S04]  /*15ce0*/  @!P0 MOV R2, 0x2000 ;  /* 0x0000200000028802 */ /* 0x000fc80000000f00 */
[----:B------:R-:W-:-:S04]  /*15cf0*/  SHF.L.U32 R3, R3, 0x1f, RZ ;  /* 0x0000001f03037819 */ /* 0x000fc800000006ff */
[----:B------:R-:W1:Y:S02]  /*15d00*/  SYNCS.PHASECHK.TRANS64.TRYWAIT P1, [UR17+0xe038], R3 ;  /* 0x00e03803ff0075a7 */ /* 0x000e640008021111 */
[----:B-1----:R-:W-:Y:S05]  /*15d10*/  @!P1 BRA `(.L_x_294) ;  /* 0x0000003800489947 */ /* 0x002fea0003800000 */
.L_x_453:
[----:B------:R3:W-:Y:S01]  /*15d20*/  @!P0 SYNCS.ARRIVE.TRANS64 RZ, [UR17+0xe020], R2 ;  /* 0x00e02002ffff89a7 */ /* 0x0007e20008000011 */
[----:B------:R-:W-:Y:S05]  /*15d30*/  BRA.U !UP1, `(.L_x_295) ;  /* 0x0000000109047547 */ /* 0x000fea000b800000 */
[----:B------:R-:W-:Y:S05]  /*15d40*/  BPT.TRAP 0x1 ;  /* 0x000000040000795c */ /* 0x000fea0000300000 */
.L_x_295:
[----:B------:R-:W-:Y:S04]  /*15d50*/  BSSY.RECONVERGENT B0, `(.L_x_296) ;  /* 0x0000003000007945 */ /* 0x000fe80003800200 */
[----:B------:R-:W-:Y:S05]  /*15d60*/  @P2 BRA `(.L_x_297) ;  /* 0x0000000000042947 */ /* 0x000fea0003800000 */
[----:B------:R-:W-:Y:S05]  /*15d70*/  BPT.TRAP 0x1 ;  /* 0x000000040000795c */ /* 0x000fea0000300000 */
.L_x_297:
[----:B------:R-:W-:Y:S05]  /*15d80*/  BSYNC.RECONVERGENT B0 ;  /* 0x0000000000007941 */ /* 0x000fea0003800200 */
.L_x_296:
[----:B------:R-:W-:Y:S01]  /*15d90*/  ULEA UR16, UR6, UR8, 0xd ;  /* 0x0000000806107291 */ /* 0x000fe2000f8e68ff */
[----:B------:R-:W-:Y:S01]  /*15da0*/  LOP3.LUT R4, R4, 0x1, RZ, 0x3c, !PT ;  /* 0x0000000104047812 */ /* 0x000fe200078e3cff */
[----:B------:R-:W-:Y:S02]  /*15db0*/  UIADD3 UR24, UP2, UPT, UR4, 0x280, URZ ;  /* 0x0000028004187890 */ /* 0x000fe4000ff5e0ff */
[----:B------:R-:W-:Y:S02]  /*15dc0*/  UIADD3 UR17, UPT, UPT, UR17, 0xe020, URZ ;  /* 0x0000e02011117890 */ /* 0x000fe4000fffe0ff */
[----:B------:R-:W-:Y:S02]  /*15dd0*/  UIADD3 UR16, UPT, UPT, UR16, 0x4000, URZ ;  /* 0x0000400010107890 */ /* 0x000fe4000fffe0ff */
[----:B------:R-:W-:Y:S01]  /*15de0*/  UIADD3.X UR25, UPT, UPT, URZ, UR5, URZ, UP2, !UPT ;  /* 0x00000005ff197290 */ /* 0x000fe200097fe4ff */
[----:B------:R-:W-:Y:S01]  /*15df0*/  UMOV UR10, 0x0 ;  /* 0x00000000000a7882 */ /* 0x000fe20000000000 */
[----:B------:R-:W-:Y:S01]  /*15e00*/  UMOV UR11, 0x10000000 ;  /* 0x10000000000b7882 */ /* 0x000fe20000000000 */
[----:B------:R-:W-:Y:S01]  /*15e10*/  UMOV UR18, URZ ;  /* 0x000000ff00127c82 */ /* 0x000fe20008000000 */
[----:B------:R-:W-:Y:S01]  /*15e20*/  UMOV UR19, URZ ;  /* 0x000000ff00137c82 */ /* 0x000fe20008000000 */
[----:B------:R-:W-:Y:S01]  /*15e30*/  UMOV UR20, UR13 ;  /* 0x0000000d00147c82 */ /* 0x000fe20008000000 */
[----:B------:R-:W-:Y:S01]  /*15e40*/  UMOV UR21, UR14 ;  /* 0x0000000e00157c82 */ /* 0x000fe20008000000 */
[----:B------:R-:W-:-:S02]  /*15e50*/  UIADD3 UR6, UPT, UPT, UR6, 0x1, URZ ;  /* 0x0000000106067890 */ /* 0x000fc4000fffe0ff */
[----:B------:R4:W-:Y:S02]  /*15e60*/  UTMALDG.4D [UR16], [UR24], desc[UR10] ;  /* 0x00000a10180075b4 */ /* 0x0009e40008019000 */
[----:B------:R-:W-:-:S04]  /*15e70*/  UISETP.NE.AND UP2, UPT, UR6, 0x3, UPT ;  /* 0x000000030600788c */ /* 0x000fc8000bf45270 */
[----:B------:R-:W-:Y:S02]  /*15e80*/  USEL UR9, URZ, 0x1, UP2 ;  /* 0x00000001ff097887 */ /* 0x000fe40009000000 */
[----:B------:R-:W-:Y:S02]  /*15e90*/  USEL UR22, UR6, URZ, UP2 ;  /* 0x000000ff06167287 */ /* 0x000fe40009000000 */
[----:B------:R-:W-:Y:S02]  /*15ea0*/  UISETP.GE.AND UP2, UPT, UR7, 0x81, UPT ;  /* 0x000000810700788c */ /* 0x000fe4000bf46270 */
[----:B------:R-:W-:-:S07]  /*15eb0*/  ULOP3.LUT UR15, UR15, UR9, URZ, 0x3c, !UPT ;  /* 0x000000090f0f7292 */ /* 0x000fce000f8e3cff */
[----:B----4-:R-:W-:Y:S05]  /*15ec0*/  BRA.U !UP2, `(.L_x_273) ;  /* 0x0000001d0a7c7547 */ /* 0x010fea000b800000 */
[----:B------:R-:W-:-:S04]  /*15ed0*/  UIADD3 UR7, UPT, UPT, UR7, 0x7f, URZ ;  /* 0x0000007f07077890 */ /* 0x000fc8000fffe0ff */
[----:B------:R-:W-:-:S04]  /*15ee0*/  USHF.R.S32.HI UR6, URZ, 0x1f, UR7 ;  /* 0x0000001fff067899 */ /* 0x000fc80008011407 */
[----:B------:R-:W-:-:S04]  /*15ef0*/  ULEA.HI UR7, UR6, UR7, URZ, 0x7 ;  /* 0x0000000706077291 */ /* 0x000fc8000f8f38ff */
[----:B------:R-:W-:-:S04]  /*15f00*/  USHF.R.S32.HI UR7, URZ, 0x7, UR7 ;  /* 0x00000007ff077899 */ /* 0x000fc80008011407 */
[----:B------:R-:W-:-:S04]  /*15f10*/  UISETP.LT.AND UP2, UPT, UR7, 0x2, UPT ;  /* 0x000000020700788c */ /* 0x000fc8000bf41270 */
[----:B------:R-:W-:-:S04]  /*15f20*/  USEL UR6, UR7, 0x2, UP2 ;  /* 0x0000000207067887 */ /* 0x000fc80009000000 */
[----:B------:R-:W-:-:S04]  /*15f30*/  UIADD3 UR6, UPT, UPT, UR7, -UR6, URZ ;  /* 0x8000000607067290 */ /* 0x000fc8000fffe0ff */
[----:B------:R-:W-:Y:S02]  /*15f40*/  UISETP.GE.U32.AND UP2, UPT, UR6, 0x3, UPT ;  /* 0x000000030600788c */ /* 0x000fe4000bf46070 */
[----:B------:R-:W-:-:S03]  /*15f50*/  UIADD3 UR9, UPT, UPT, UR6, 0x1, URZ ;  /* 0x0000000106097890 */ /* 0x000fc6000fffe0ff */
[----:B------:R-:W-:Y:S01]  /*15f60*/  UMOV UR6, 0x1 ;  /* 0x0000000100067882 */ /* 0x000fe20000000000 */
[----:B------:R-:W-:-:S03]  /*15f70*/  ULOP3.LUT UR7, UR9, 0x3, URZ, 0xc0, !UPT ;  /* 0x0000000309077892 */ /* 0x000fc6000f8ec0ff */
[----:B------:R-:W-:Y:S09]  /*15f80*/  BRA.U !UP2, `(.L_x_298) ;  /* 0x000000110a307547 */ /* 0x000ff2000b800000 */
[----:B------:R-:W-:Y:S01]  /*15f90*/  ULOP3.LUT UR9, UR9, 0xfffffffc, URZ, 0xc0, !UPT ;  /* 0xfffffffc09097892 */ /* 0x000fe2000f8ec0ff */
[----:B------:R-:W-:-:S11]  /*15fa0*/  UMOV UR6, 0x1 ;  /* 0x0000000100067882 */ /* 0x000fd60000000000 */
.L_x_339:
[----:B--2---:R-:W-:Y:S05]  /*15fb0*/  BRA.U !UP0, `(.L_x_299) ;  /* 0x0000000108047547 */ /* 0x004fea000b800000 */
[----:B------:R-:W-:Y:S05]  /*15fc0*/  BPT.TRAP 0x1 ;  /* 0x000000040000795c */ /* 0x000fea0000300000 */
.L_x_299:
[----:B------:R-:W4:Y:S01]  /*15fd0*/  S2UR UR8, SR_CgaCtaId ;  /* 0x00000000000879c3 */ /* 0x000f220000008800 */
[----:B------:R-:W-:Y:S01]  /*15fe0*/  UMOV UR10, 0x400 ;  /* 0x00000400000a7882 */ /* 0x000fe20000000000 */
[----:B-1----:R-:W-:Y:S01]  /*15ff0*/  IMAD.U32 R3, RZ, RZ, UR15 ;  /* 0x0000000fff037e24 */ /* 0x002fe2000f8e00ff */
[----:B---3--:R-:W-:-:S04]  /*16000*/  @!P0 MOV R2, 0x2000 ;  /* 0x0000200000028802 */ /* 0x008fc80000000f00 */
[----:B------:R-:W-:Y:S01]  /*16010*/  SHF.L.U32 R3, R3, 0x1f, RZ ;  /* 0x0000001f03037819 */ /* 0x000fe200000006ff */
[----:B----4-:R-:W-:-:S04]  /*16020*/  ULEA UR8, UR8, UR10, 0x18 ;  /* 0x0000000a08087291 */ /* 0x010fc8000f8ec0ff */
[----:B------:R-:W-:-:S09]  /*16030*/  ULEA UR17, UR22, UR8, 0x3 ;  /* 0x0000000816117291 */ /* 0x000fd2000f8e18ff */
[----:B------:R-:W1:Y:S02]  /*16040*/  SYNCS.PHASECHK.TRANS64.TRYWAIT P1, [UR17+0xe038], R3 ;  /* 0x00e03803ff0075a7 */ /* 0x000e640008021111 */
[----:B-1----:R-:W-:Y:S05]  /*16050*/  @!P1 BRA `(.L_x_300) ;  /* 0x0000003400909947 */ /* 0x002fea0003800000 */
.L_x_455:
[----:B------:R3:W-:Y:S01]  /*16060*/  @!P0 SYNCS.ARRIVE.TRANS64 RZ, [UR17+0xe020], R2 ;  /* 0x00e02002ffff89a7 */ /* 0x0007e20008000011 */
[----:B------:R-:W-:Y:S05]  /*16070*/  BRA.U !UP1, `(.L_x_301) ;  /* 0x0000000109047547 */ /* 0x000fea000b800000 */
[----:B------:R-:W-:Y:S05]  /*16080*/  BPT.TRAP 0x1 ;  /* 0x000000040000795c */ /* 0x000fea0000300000 */
.L_x_301:
[----:B-12---:R-:W1:Y:S01]  /*16090*/  S2R R0, SR_TID.X ;  /* 0x0000000000007919 */ /* 0x006e620000002100 */
[----:B------:R-:W-:Y:S01]  /*160a0*/  BSSY.RECONVERGENT B0, `(.L_x_302) ;  /* 0x0000005000007945 */ /* 0x000fe20003800200 */
[----:B-1----:R-:W-:-:S04]  /*160b0*/  LOP3.LUT P2, RZ, R0, 0x1f, RZ, 0xc0, !PT ;  /* 0x0000001f00ff7812 */ /* 0x002fc8000784c0ff */
[----:B------:R-:W-:-:S13]  /*160c0*/  PLOP3.LUT P2, PT, P2, P0, PT, 0x8f, 0xf8 ;  /* 0x0000000000f8781c */ /* 0x000fda0001741177 */
[----:B------:R-:W-:Y:S05]  /*160d0*/  @P2 BRA `(.L_x_303) ;  /* 0x0000000000042947 */ /* 0x000fea0003800000 */
[----:B------:R-:W-:Y:S05]  /*160e0*/  BPT.TRAP 0x1 ;  /* 0x000000040000795c */ /* 0x000fea0000300000 */
.L_x_303:
[----:B------:R-:W-:Y:S05]  /*160f0*/  BSYNC.RECONVERGENT B0 ;  /* 0x0000000000007941 */ /* 0x000fea0003800200 */
.L_x_302:
[----:B------:R-:W-:Y:S02]  /*16100*/  ULEA UR16, UR22, UR8, 0xd ;  /* 0x0000000816107291 */ /* 0x000fe4000f8e68ff */
[----:B------:R-:W-:Y:S02]  /*16110*/  UIADD3 UR24, UP2, UPT, UR4, 0x180, URZ ;  /* 0x0000018004187890 */ /* 0x000fe4000ff5e0ff */
[----:B------:R-:W-:Y:S02]  /*16120*/  USHF.L.U32 UR19, UR6, 0x7, URZ ;  /* 0x0000000706137899 */ /* 0x000fe400080006ff */
        /* <DEDUP_REMOVED lines=8> */
[----:B------:R-:W-:-:S03]  /*161b0*/  UIADD3 UR22, UPT, UPT, UR22, 0x1, URZ ;  /* 0x0000000116167890 */ /* 0x000fc6000fffe0ff */
[----:B------:R1:W-:Y:S01]  /*161c0*/  UTMALDG.4D [UR16], [UR24], desc[UR10] ;  /* 0x00000a10180075b4 */ /* 0x0003e20008019000 */
[----:B------:R-:W-:-:S04]  /*161d0*/  UISETP.NE.AND UP2, UPT, UR22, 0x3, UPT ;  /* 0x000000031600788c */ /* 0x000fc8000bf45270 */
[----:B------:R-:W-:Y:S02]  /*161e0*/  USEL UR12, URZ, 0x1, UP2 ;  /* 0x00000001ff0c7887 */ /* 0x000fe40009000000 */
[----:B------:R-:W-:Y:S02]  /*161f0*/  USEL UR22, UR22, URZ, UP2 ;  /* 0x000000ff16167287 */ /* 0x000fe40009000000 */
[----:B------:R-:W-:Y:S01]  /*16200*/  ULOP3.LUT UR15, UR15, UR12, URZ, 0x3c, !UPT ;  /* 0x0000000c0f0f7292 */ /* 0x000fe2000f8e3cff */
[----:B-1----:R-:W-:Y:S11]  /*16210*/  BRA.U !UP0, `(.L_x_304) ;  /* 0x0000000108047547 */ /* 0x002ff6000b800000 */
[----:B------:R-:W-:Y:S05]  /*16220*/  BPT.TRAP 0x1 ;  /* 0x000000040000795c */ /* 0x000fea0000300000 */
.L_x_304:
[----:B------:R-:W-:Y:S01]  /*16230*/  ULEA UR17, UR22, UR8, 0x3 ;  /* 0x0000000816117291 */ /* 0x000fe2000f8e18ff */
[----:B------:R-:W-:Y:S01]  /*16240*/  IMAD.U32 R3, RZ, RZ, UR15 ;  /* 0x0000000fff037e24 */ /* 0x000fe2000f8e00ff */
[----:B---3--:R-:W-:-:S04]  /*16250*/  @!P0 MOV R2, 0x2000 ;  /* 0x0000200000028802 */ /* 0x008fc80000000f00 */
[----:B------:R-:W-:-:S04]  /*16260*/  SHF.L.U32 R3, R3, 0x1f, RZ ;  /* 0x0000001f03037819 */ /* 0x000fc800000006ff */
[----:B------:R-:W1:Y:S02]  /*16270*/  SYNCS.PHASECHK.TRANS64.TRYWAIT P1, [UR17+0xe038], R3 ;  /* 0x00e03803ff0075a7 */ /* 0x000e640008021111 */
[----:B-1----:R-:W-:Y:S05]  /*16280*/  @!P1 BRA `(.L_x_305) ;  /* 0x00000034001c9947 */ /* 0x002fea0003800000 */
.L_x_457:
[----:B------:R2:W-:Y:S01]  /*16290*/  @!P0 SYNCS.ARRIVE.TRANS64 RZ, [UR17+0xe020], R2 ;  /* 0x00e02002ffff89a7 */ /* 0x0005e20008000011 */
[----:B------:R-:W-:Y:S05]  /*162a0*/  BRA.U !UP1, `(.L_x_306) ;  /* 0x0000000109047547 */ /* 0x000fea000b800000 */
[----:B------:R-:W-:Y:S05]  /*162b0*/  BPT.TRAP 0x1 ;  /* 0x000000040000795c */ /* 0x000fea0000300000 */
.L_x_306:
[----:B------:R-:W-:Y:S04]  /*162c0*/  BSSY.RECONVERGENT B0, `(.L_x_307) ;  /* 0x0000003000007945 */ /* 0x000fe80003800200 */
[----:B------:R-:W-:Y:S05]  /*162d0*/  @P2 BRA `(.L_x_308) ;  /* 0x0000000000042947 */ /* 0x000fea0003800000 */
[----:B------:R-:W-:Y:S05]  /*162e0*/  BPT.TRAP 0x1 ;  /* 0x000000040000795c */ /* 0x000fea0000300000 */
.L_x_308:
[----:B------:R-:W-:Y:S05]  /*162f0*/  BSYNC.RECONVERGENT B0 ;  /* 0x0000000000007941 */ /* 0x000fea0003800200 */
.L_x_307:
        /* <DEDUP_REMOVED lines=17> */
[----:B---3--:R-:W-:Y:S11]  /*16410*/  BRA.U !UP0, `(.L_x_309) ;  /* 0x0000000108047547 */ /* 0x008ff6000b800000 */
[----:B------:R-:W-:Y:S05]  /*16420*/  BPT.TRAP 0x1 ;  /* 0x000000040000795c */ /* 0x000fea0000300000 */
.L_x_309:
[----:B------:R-:W-:Y:S01]  /*16430*/  ULEA UR17, UR22, UR8, 0x3 ;  /* 0x0000000816117291 */ /* 0x000fe2000f8e18ff */
[----:B-1----:R-:W-:Y:S01]  /*16440*/  IMAD.U32 R3, RZ, RZ, UR15 ;  /* 0x0000000fff037e24 */ /* 0x002fe2000f8e00ff */
[----:B--2---:R-:W-:-:S04]  /*16450*/  @!P0 MOV R2, 0x2000 ;  /* 0x0000200000028802 */ /* 0x004fc80000000f00 */
[----:B------:R-:W-:-:S04]  /*16460*/  SHF.L.U32 R3, R3, 0x1f, RZ ;  /* 0x0000001f03037819 */ /* 0x000fc800000006ff */
[----:B------:R-:W1:Y:S02]  /*16470*/  SYNCS.PHASECHK.TRANS64.TRYWAIT P1, [UR17+0xe038], R3 ;  /* 0x00e03803ff0075a7 */ /* 0x000e640008021111 */
[----:B-1----:R-:W-:Y:S05]  /*16480*/  @!P1 BRA `(.L_x_310) ;  /* 0x0000003000b49947 */ /* 0x002fea0003800000 */
.L_x_459:
[----:B------:R2:W-:Y:S01]  /*16490*/  @!P0 SYNCS.ARRIVE.TRANS64 RZ, [UR17+0xe020], R2 ;  /* 0x00e02002ffff89a7 */ /* 0x0005e20008000011 */
[----:B------:R-:W-:Y:S05]  /*164a0*/  BRA.U !UP1, `(.L_x_311) ;  /* 0x0000000109047547 */ /* 0x000fea000b800000 */
[----:B------:R-:W-:Y:S05]  /*164b0*/  BPT.TRAP 0x1 ;  /* 0x000000040000795c */ /* 0x000fea0000300000 */
.L_x_311:
[----:B------:R-:W-:Y:S04]  /*164c0*/  BSSY.RECONVERGENT B0, `(.L_x_312) ;  /* 0x0000003000007945 */ /* 0x000fe80003800200 */
[----:B------:R-:W-:Y:S05]  /*164d0*/  @P2 BRA `(.L_x_313) ;  /* 0x0000000000042947 */ /* 0x000fea0003800000 */
[----:B------:R-:W-:Y:S05]  /*164e0*/  BPT.TRAP 0x1 ;  /* 0x000000040000795c */ /* 0x000fea0000300000 */
.L_x_313:
[----:B------:R-:W-:Y:S05]  /*164f0*/  BSYNC.RECONVERGENT B0 ;  /* 0x0000000000007941 */ /* 0x000fea0003800200 */
.L_x_312:
[----:B------:R-:W-:Y:S02]  /*16500*/  ULEA UR16, UR22, UR8, 0xd ;  /* 0x0000000816107291 */ /* 0x000fe4000f8e68ff */
[----:B------:R-:W-:Y:S02]  /*16510*/  UIADD3 UR24, UP2, UPT, UR4, 0x180, URZ ;  /* 0x0000018004187890 */ /* 0x000fe4000ff5e0ff */
[----:B------:R-:W-:Y:S02]  /*16520*/  ULEA UR19, UR6, 0x80, 0x7 ;  /* 0x0000008006137891 */ /* 0x000fe4000f8e38ff */
        /* <DEDUP_REMOVED lines=16> */
.L_x_314:
[----:B------:R-:W-:Y:S01]  /*16630*/  ULEA UR17, UR22, UR8, 0x3 ;  /* 0x0000000816117291 */ /* 0x000fe2000f8e18ff */
[----:B-1----:R-:W-:Y:S01]  /*16640*/  IMAD.U32 R3, RZ, RZ, UR15 ;  /* 0x0000000fff037e24 */ /* 0x002fe2000f8e00ff */
[----:B--2---:R-:W-:-:S04]  /*16650*/  @!P0 MOV R2, 0x2000 ;  /* 0x0000200000028802 */ /* 0x004fc80000000f00 */
[----:B------:R-:W-:-:S04]  /*16660*/  SHF.L.U32 R3, R3, 0x1f, RZ ;  /* 0x0000001f03037819 */ /* 0x000fc800000006ff */
[----:B------:R-:W1:Y:S02]  /*16670*/  SYNCS.PHASECHK.TRANS64.TRYWAIT P1, [UR17+0xe038], R3 ;  /* 0x00e03803ff0075a7 */ /* 0x000e640008021111 */
[----:B-1----:R-:W-:Y:S05]  /*16680*/  @!P1 BRA `(.L_x_315) ;  /* 0x00000030004c9947 */ /* 0x002fea0003800000 */
.L_x_461:
[----:B------:R2:W-:Y:S01]  /*16690*/  @!P0 SYNCS.ARRIVE.TRANS64 RZ, [UR17+0xe020], R2 ;  /* 0x00e02002ffff89a7 */ /* 0x0005e20008000011 */
[----:B------:R-:W-:Y:S05]  /*166a0*/  BRA.U !UP1, `(.L_x_316) ;  /* 0x0000000109047547 */ /* 0x000fea000b800000 */
[----:B------:R-:W-:Y:S05]  /*166b0*/  BPT.TRAP 0x1 ;  /* 0x000000040000795c */ /* 0x000fea0000300000 */
.L_x_316:
[----:B------:R-:W-:Y:S04]  /*166c0*/  BSSY.RECONVERGENT B0, `(.L_x_317) ;  /* 0x0000003000007945 */ /* 0x000fe80003800200 */
[----:B------:R-:W-:Y:S05]  /*166d0*/  @P2 BRA `(.L_x_318) ;  /* 0x0000000000042947 */ /* 0x000fea0003800000 */
[----:B------:R-:W-:Y:S05]  /*166e0*/  BPT.TRAP 0x1 ;  /* 0x000000040000795c */ /* 0x000fea0000300000 */
.L_x_318:
[----:B------:R-:W-:Y:S05]  /*166f0*/  BSYNC.RECONVERGENT B0 ;  /* 0x0000000000007941 */ /* 0x000fea0003800200 */
.L_x_317:
        /* <DEDUP_REMOVED lines=19> */
.L_x_319:
[----:B------:R-:W-:Y:S01]  /*16830*/  ULEA UR17, UR22, UR8, 0x3 ;  /* 0x0000000816117291 */ /* 0x000fe2000f8e18ff */
[----:B-1----:R-:W-:Y:S01]  /*16840*/  IMAD.U32 R3, RZ, RZ, UR15 ;  /* 0x0000000fff037e24 */ /* 0x002fe2000f8e00ff */
[----:B--2---:R-:W-:-:S04]  /*16850*/  @!P0 MOV R2, 0x2000 ;  /* 0x0000200000028802 */ /* 0x004fc80000000f00 */
[----:B------:R-:W-:-:S04]  /*16860*/  SHF.L.U32 R3, R3, 0x1f, RZ ;  /* 0x0000001f03037819 */ /* 0x000fc800000006ff */
[----:B------:R-:W1:Y:S02]  /*16870*/  SYNCS.PHASECHK.TRANS64.TRYWAIT P1, [UR17+0xe038], R3 ;  /* 0x00e03803ff0075a7 */ /* 0x000e640008021111 */
[----:B-1----:R-:W-:Y:S05]  /*16880*/  @!P1 BRA `(.L_x_320) ;  /* 0x0000002c00e49947 */ /* 0x002fea0003800000 */
.L_x_463:
[----:B------:R2:W-:Y:S01]  /*16890*/  @!P0 SYNCS.ARRIVE.TRANS64 RZ, [UR17+0xe020], R2 ;  /* 0x00e02002ffff89a7 */ /* 0x0005e20008000011 */
[----:B------:R-:W-:Y:S05]  /*168a0*/  BRA.U !UP1, `(.L_x_321) ;  /* 0x0000000109047547 */ /* 0x000fea000b800000 */
[----:B------:R-:W-:Y:S05]  /*168b0*/  BPT.TRAP 0x1 ;  /* 0x000000040000795c */ /* 0x000fea0000300000 */
.L_x_321:
[----:B------:R-:W-:Y:S04]  /*168c0*/  BSSY.RECONVERGENT B0, `(.L_x_322) ;  /* 0x0000003000007945 */ /* 0x000fe80003800200 */
[----:B------:R-:W-:Y:S05]  /*168d0*/  @P2 BRA `(.L_x_323) ;  /* 0x0000000000042947 */ /* 0x000fea0003800000 */
[----:B------:R-:W-:Y:S05]  /*168e0*/  BPT.TRAP 0x1 ;  /* 0x000000040000795c */ /* 0x000fea0000300000 */
.L_x_323:
[----:B------:R-:W-:Y:S05]  /*168f0*/  BSYNC.RECONVERGENT B0 ;  /* 0x0000000000007941 */ /* 0x000fea0003800200 */
.L_x_322:
        /* <DEDUP_REMOVED lines=19> */
.L_x_324:
[----:B------:R-:W-:Y:S01]  /*16a30*/  ULEA UR17, UR22, UR8, 0x3 ;  /* 0x0000000816117291 */ /* 0x000fe2000f8e18ff */
[----:B-1----:R-:W-:Y:S01]  /*16a40*/  IMAD.U32 R3, RZ, RZ, UR15 ;  /* 0x0000000fff037e24 */ /* 0x002fe2000f8e00ff */
[----:B--2---:R-:W-:-:S04]  /*16a50*/  @!P0 MOV R2, 0x2000 ;  /* 0x0000200000028802 */ /* 0x004fc80000000f00 */
[----:B------:R-:W-:-:S04]  /*16a60*/  SHF.L.U32 R3, R3, 0x1f, RZ ;  /* 0x0000001f03037819 */ /* 0x000fc800000006ff */
[----:B------:R-:W1:Y:S02]  /*16a70*/  SYNCS.PHASECHK.TRANS64.TRYWAIT P1, [UR17+0xe038], R3 ;  /* 0x00e03803ff0075a7 */ /* 0x000e640008021111 */
[----:B-1----:R-:W-:Y:S05]  /*16a80*/  @!P1 BRA `(.L_x_325) ;  /* 0x0000002c007c9947 */ /* 0x002fea0003800000 */
.L_x_465:
[----:B------:R2:W-:Y:S01]  /*16a90*/  @!P0 SYNCS.ARRIVE.TRANS64 RZ, [UR17+0xe020], R2 ;  /* 0x00e02002ffff89a7 */ /* 0x0005e20008000011 */
[----:B------:R-:W-:Y:S05]  /*16aa0*/  BRA.U !UP1, `(.L_x_326) ;  /* 0x0000000109047547 */ /* 0x000fea000b800000 */
[----:B------:R-:W-:Y:S05]  /*16ab0*/  BPT.TRAP 0x1 ;  /* 0x000000040000795c */ /* 0x000fea0000300000 */
.L_x_326:
[----:B------:R-:W-:Y:S04]  /*16ac0*/  BSSY.RECONVERGENT B0, `(.L_x_327) ;  /* 0x0000003000007945 */ /* 0x000fe80003800200 */
[----:B------:R-:W-:Y:S05]  /*16ad0*/  @P2 BRA `(.L_x_328) ;  /* 0x0000000000042947 */ /* 0x000fea0003800000 */
[----:B------:R-:W-:Y:S05]  /*16ae0*/  BPT.TRAP 0x1 ;  /* 0x000000040000795c */ /* 0x000fea0000300000 */
.L_x_328:
[----:B------:R-:W-:Y:S05]  /*16af0*/  BSYNC.RECONVERGENT B0 ;  /* 0x0000000000007941 */ /* 0x000fea0003800200 */
.L_x_327:
        /* <DEDUP_REMOVED lines=13> */
[----:B------:R-:W-:Y:S02]  /*16bd0*/  UIADD3 UR10, UPT, UPT, UR6, 0x3, URZ ;  /* 0x00000003060a7890 */ /* 0x000fe4000fffe0ff */
[----:B------:R-:W-:-:S04]  /*16be0*/  UISETP.NE.AND UP2, UPT, UR22, 0x3, UPT ;  /* 0x000000031600788c */ /* 0x000fc8000bf45270 */
[----:B------:R-:W-:Y:S02]  /*16bf0*/  USEL UR11, URZ, 0x1, UP2 ;  /* 0x00000001ff0b7887 */ /* 0x000fe40009000000 */
[----:B------:R-:W-:Y:S02]  /*16c00*/  USEL UR22, UR22, URZ, UP2 ;  /* 0x000000ff16167287 */ /* 0x000fe40009000000 */
[----:B------:R-:W-:Y:S01]  /*16c10*/  ULOP3.LUT UR15, UR15, UR11, URZ, 0x3c, !UPT ;  /* 0x0000000b0f0f7292 */ /* 0x000fe2000f8e3cff */
[----:B---3--:R-:W-:Y:S11]  /*16c20*/  BRA.U !UP0, `(.L_x_329) ;  /* 0x0000000108047547 */ /* 0x008ff6000b800000 */
[----:B------:R-:W-:Y:S05]  /*16c30*/  BPT.TRAP 0x1 ;  /* 0x000000040000795c */ /* 0x000fea0000300000 */
.L_x_329:
[----:B------:R-:W-:Y:S01]  /*16c40*/  ULEA UR17, UR22, UR8, 0x3 ;  /* 0x0000000816117291 */ /* 0x000fe2000f8e18ff */
[----:B-1----:R-:W-:Y:S01]  /*16c50*/  IMAD.U32 R3, RZ, RZ, UR15 ;  /* 0x0000000fff037e24 */ /* 0x002fe2000f8e00ff */
[----:B--2---:R-:W-:-:S04]  /*16c60*/  @!P0 MOV R2, 0x2000 ;  /* 0x0000200000028802 */ /* 0x004fc80000000f00 */
[----:B------:R-:W-:-:S04]  /*16c70*/  SHF.L.U32 R3, R3, 0x1f, RZ ;  /* 0x0000001f03037819 */ /* 0x000fc800000006ff */
[----:B------:R-:W1:Y:S02]  /*16c80*/  SYNCS.PHASECHK.TRANS64.TRYWAIT P1, [UR17+0xe038], R3 ;  /* 0x00e03803ff0075a7 */ /* 0x000e640008021111 */
[----:B-1----:R-:W-:Y:S05]  /*16c90*/  @!P1 BRA `(.L_x_330) ;  /* 0x0000002c00109947 */ /* 0x002fea0003800000 */
.L_x_467:
[----:B------:R2:W-:Y:S01]  /*16ca0*/  @!P0 SYNCS.ARRIVE.TRANS64 RZ, [UR17+0xe020], R2 ;  /* 0x00e02002ffff89a7 */ /* 0x0005e20008000011 */
[----:B------:R-:W-:Y:S05]  /*16cb0*/  BRA.U !UP1, `(.L_x_331) ;  /* 0x0000000109047547 */ /* 0x000fea000b800000 */
[----:B------:R-:W-:Y:S05]  /*16cc0*/  BPT.TRAP 0x1 ;  /* 0x000000040000795c */ /* 0x000fea0000300000 */
.L_x_331:
[----:B------:R-:W-:Y:S04]  /*16cd0*/  BSSY.RECONVERGENT B0, `(.L_x_332) ;  /* 0x0000003000007945 */ /* 0x000fe80003800200 */
[----:B------:R-:W-:Y:S05]  /*16ce0*/  @P2 BRA `(.L_x_333) ;  /* 0x0000000000042947 */ /* 0x000fea0003800000 */
[----:B------:R-:W-:Y:S05]  /*16cf0*/  BPT.TRAP 0x1 ;  /* 0x000000040000795c */ /* 0x000fea0000300000 */
.L_x_333:
[----:B------:R-:W-:Y:S05]  /*16d00*/  BSYNC.RECONVERGENT B0 ;  /* 0x0000000000007941 */ /* 0x000fea0003800200 */
.L_x_332:
        /* <DEDUP_REMOVED lines=19> */
.L_x_334:
[----:B------:R-:W-:Y:S01]  /*16e40*/  ULEA UR17, UR22, UR8, 0x3 ;  /* 0x0000000816117291 */ /* 0x000fe2000f8e18ff */
[----:B-1----:R-:W-:Y:S01]  /*16e50*/  IMAD.U32 R3, RZ, RZ, UR15 ;  /* 0x0000000fff037e24 */ /* 0x002fe2000f8e00ff */
[----:B--2---:R-:W-:-:S04]  /*16e60*/  @!P0 MOV R2, 0x2000 ;  /* 0x0000200000028802 */ /* 0x004fc80000000f00 */
[----:B------:R-:W-:-:S04]  /*16e70*/  SHF.L.U32 R3, R3, 0x1f, RZ ;  /* 0x0000001f03037819 */ /* 0x000fc800000006ff */
[----:B------:R-:W1:Y:S02]  /*16e80*/  SYNCS.PHASECHK.TRANS64.TRYWAIT P1, [UR17+0xe038], R3 ;  /* 0x00e03803ff0075a7 */ /* 0x000e640008021111 */
[----:B-1----:R-:W-:Y:S05]  /*16e90*/  @!P1 BRA `(.L_x_335) ;  /* 0x0000002800a89947 */ /* 0x002fea0003800000 */
.L_x_469:
[----:B------:R2:W-:Y:S01]  /*16ea0*/  @!P0 SYNCS.ARRIVE.TRANS64 RZ, [UR17+0xe020], R2 ;  /* 0x00e02002ffff89a7 */ /* 0x0005e20008000011 */
[----:B------:R-:W-:Y:S05]  /*16eb0*/  BRA.U !UP1, `(.L_x_336) ;  /* 0x0000000109047547 */ /* 0x000fea000b800000 */
[----:B------:R-:W-:Y:S05]  /*16ec0*/  BPT.TRAP 0x1 ;  /* 0x000000040000795c */ /* 0x000fea0000300000 */
.L_x_336:
[----:B------:R-:W-:Y:S04]  /*16ed0*/  BSSY.RECONVERGENT B0, `(.L_x_337) ;  /* 0x0000003000007945 */ /* 0x000fe80003800200 */
[----:B------:R-:W-:Y:S05]  /*16ee0*/  @P2 BRA `(.L_x_338) ;  /* 0x0000000000042947 */ /* 0x000fea0003800000 */
[----:B------:R-:W-:Y:S05]  /*16ef0*/  BPT.TRAP 0x1 ;  /* 0x000000040000795c */ /* 0x000fea0000300000 */
.L_x_338:
[----:B------:R-:W-:Y:S05]  /*16f00*/  BSYNC.RECONVERGENT B0 ;  /* 0x0000000000007941 */ /* 0x000fea0003800200 */
.L_x_337:
        /* <DEDUP_REMOVED lines=17> */
[----:B------:R-:W-:Y:S02]  /*17020*/  UISETP.NE.AND UP2, UPT, UR10, UR9, UPT ;  /* 0x000000090a00728c */ /* 0x000fe4000bf45270 */
[----:B------:R-:W-:-:S07]  /*17030*/  ULOP3.LUT UR15, UR15, UR11, URZ, 0x3c, !UPT ;  /* 0x0000000b0f0f7292 */ /* 0x000fce000f8e3cff */
[----:B----4-:R-:W-:Y:S05]  /*17040*/  BRA.U UP2, `(.L_x_339) ;  /* 0xffffffed02d87547 */ /* 0x010fea000b83ffff */
.L_x_298:
[----:B------:R-:W-:-:S09]  /*17050*/  UISETP.NE.AND UP2, UPT, UR7, URZ, UPT ;  /* 0x000000ff0700728c */ /* 0x000fd2000bf45270 */
[----:B------:R-:W-:Y:S05]  /*17060*/  BRA.U !UP2, `(.L_x_273) ;  /* 0x0000000d0a147547 */ /* 0x000fea000b800000 */
[----:B------:R-:W-:Y:S05]  /*17070*/  BRA.U !UP0, `(.L_x_340) ;  /* 0x0000000108047547 */ /* 0x000fea000b800000 */
[----:B------:R-:W-:Y:S05]  /*17080*/  BPT.TRAP 0x1 ;  /* 0x000000040000795c */ /* 0x000fea0000300000 */
.L_x_340:
[----:B------:R-:W-:Y:S01]  /*17090*/  ULEA UR17, UR22, UR8, 0x3 ;  /* 0x0000000816117291 */ /* 0x000fe2000f8e18ff */
[----:B-1----:R-:W-:Y:S01]  /*170a0*/  IMAD.U32 R3, RZ, RZ, UR15 ;  /* 0x0000000fff037e24 */ /* 0x002fe2000f8e00ff */
[----:B--23--:R-:W-:-:S04]  /*170b0*/  @!P0 MOV R2, 0x2000 ;  /* 0x0000200000028802 */ /* 0x00cfc80000000f00 */
[----:B------:R-:W-:-:S04]  /*170c0*/  SHF.L.U32 R3, R3, 0x1f, RZ ;  /* 0x0000001f03037819 */ /* 0x000fc800000006ff */
[----:B------:R-:W1:Y:S02]  /*170d0*/  SYNCS.PHASECHK.TRANS64.TRYWAIT P1, [UR17+0xe038], R3 ;  /* 0x00e03803ff0075a7 */ /* 0x000e640008021111 */
[----:B-1----:R-:W-:Y:S05]  /*170e0*/  @!P1 BRA `(.L_x_341) ;  /* 0x00000028002c9947 */ /* 0x002fea0003800000 */
.L_x_471:
[----:B------:R2:W-:Y:S01]  /*170f0*/  @!P0 SYNCS.ARRIVE.TRANS64 RZ, [UR17+0xe020], R2 ;  /* 0x00e02002ffff89a7 */ /* 0x0005e20008000011 */
[----:B------:R-:W-:Y:S05]  /*17100*/  BRA.U !UP1, `(.L_x_342) ;  /* 0x0000000109047547 */ /* 0x000fea000b800000 */
[----:B------:R-:W-:Y:S05]  /*17110*/  BPT.TRAP 0x1 ;  /* 0x000000040000795c */ /* 0x000fea0000300000 */
.L_x_342:
[----:B------:R-:W-:Y:S04]  /*17120*/  BSSY.RECONVERGENT B0, `(.L_x_343) ;  /* 0x0000003000007945 */ /* 0x000fe80003800200 */
[----:B------:R-:W-:Y:S05]  /*17130*/  @P2 BRA `(.L_x_344) ;  /* 0x0000000000042947 */ /* 0x000fea0003800000 */
[----:B------:R-:W-:Y:S05]  /*17140*/  BPT.TRAP 0x1 ;  /* 0x000000040000795c */ /* 0x000fea0000300000 */
.L_x_344:
[----:B------:R-:W-:Y:S05]  /*17150*/  BSYNC.RECONVERGENT B0 ;  /* 0x0000000000007941 */ /* 0x000fea0003800200 */
.L_x_343:
        /* <DEDUP_REMOVED lines=19> */
.L_x_345:
[----:B------:R-:W-:Y:S01]  /*17290*/  ULEA UR17, UR22, UR8, 0x3 ;  /* 0x0000000816117291 */ /* 0x000fe2000f8e18ff */
[----:B-1----:R-:W-:Y:S01]  /*172a0*/  IMAD.U32 R3, RZ, RZ, UR15 ;  /* 0x0000000fff037e24 */ /* 0x002fe2000f8e00ff */
[----:B--2---:R-:W-:-:S04]  /*172b0*/  @!P0 MOV R2, 0x2000 ;  /* 0x0000200000028802 */ /* 0x004fc80000000f00 */
[----:B------:R-:W-:-:S04]  /*172c0*/  SHF.L.U32 R3, R3, 0x1f, RZ ;  /* 0x0000001f03037819 */ /* 0x000fc800000006ff */
[----:B------:R-:W1:Y:S02]  /*172d0*/  SYNCS.PHASECHK.TRANS64.TRYWAIT P1, [UR17+0xe038], R3 ;  /* 0x00e03803ff0075a7 */ /* 0x000e640008021111 */
[----:B-1----:R-:W-:Y:S05]  /*172e0*/  @!P1 BRA `(.L_x_346) ;  /* 0x0000002400c49947 */ /* 0x002fea0003800000 */
.L_x_473:
[----:B------:R2:W-:Y:S01]  /*172f0*/  @!P0 SYNCS.ARRIVE.TRANS64 RZ, [UR17+0xe020], R2 ;  /* 0x00e02002ffff89a7 */ /* 0x0005e20008000011 */
[----:B------:R-:W-:Y:S05]  /*17300*/  BRA.U !UP1, `(.L_x_347) ;  /* 0x0000000109047547 */ /* 0x000fea000b800000 */
[----:B------:R-:W-:Y:S05]  /*17310*/  BPT.TRAP 0x1 ;  /* 0x000000040000795c */ /* 0x000fea0000300000 */
.L_x_347:
[----:B------:R-:W-:Y:S04]  /*17320*/  BSSY.RECONVERGENT B0, `(.L_x_348) ;  /* 0x0000003000007945 */ /* 0x000fe80003800200 */
[----:B------:R-:W-:Y:S05]  /*17330*/  @P2 BRA `(.L_x_349) ;  /* 0x0000000000042947 */ /* 0x000fea0003800000 */
[----:B------:R-:W-:Y:S05]  /*17340*/  BPT.TRAP 0x1 ;  /* 0x000000040000795c */ /* 0x000fea0000300000 */
.L_x_349:
[----:B------:R-:W-:Y:S05]  /*17350*/  BSYNC.RECONVERGENT B0 ;  /* 0x0000000000007941 */ /* 0x000fea0003800200 */
.L_x_348:
        /* <DEDUP_REMOVED lines=16> */
[----:B------:R-:W-:Y:S02]  /*17460*/  UISETP.NE.AND UP2, UPT, UR7, 0x1, UPT ;  /* 0x000000010700788c */ /* 0x000fe4000bf45270 */
[----:B------:R-:W-:-:S07]  /*17470*/  ULOP3.LUT UR15, UR15, UR9, URZ, 0x3c, !UPT ;  /* 0x000000090f0f7292 */ /* 0x000fce000f8e3cff */
[----:B----4-:R-:W-:Y:S05]  /*17480*/  BRA.U !UP2, `(.L_x_273) ;  /* 0x000000090a0c7547 */ /* 0x010fea000b800000 */
[----:B------:R-:W-:Y:S05]  /*17490*/  BRA.U !UP0, `(.L_x_350) ;  /* 0x0000000108047547 */ /* 0x000fea000b800000 */
[----:B------:R-:W-:Y:S05]  /*174a0*/  BPT.TRAP 0x1 ;  /* 0x000000040000795c */ /* 0x000fea0000300000 */
.L_x_350:
[----:B------:R-:W-:Y:S01]  /*174b0*/  ULEA UR17, UR22, UR8, 0x3 ;  /* 0x0000000816117291 */ /* 0x000fe2000f8e18ff */
[----:B-1----:R-:W-:Y:S01]  /*174c0*/  IMAD.U32 R3, RZ, RZ, UR15 ;  /* 0x0000000fff037e24 */ /* 0x002fe2000f8e00ff */
[----:B--2---:R-:W-:-:S04]  /*174d0*/  @!P0 MOV R2, 0x2000 ;  /* 0x0000200000028802 */ /* 0x004fc80000000f00 */
[----:B------:R-:W-:-:S04]  /*174e0*/  SHF.L.U32 R3, R3, 0x1f, RZ ;  /* 0x0000001f03037819 */ /* 0x000fc800000006ff */
[----:B------:R-:W1:Y:S02]  /*174f0*/  SYNCS.PHASECHK.TRANS64.TRYWAIT P1, [UR17+0xe038], R3 ;  /* 0x00e03803ff0075a7 */ /* 0x000e640008021111 */
[----:B-1----:R-:W-:Y:S05]  /*17500*/  @!P1 BRA `(.L_x_351) ;  /* 0x0000002400549947 */ /* 0x002fea0003800000 */
.L_x_475:
[----:B------:R2:W-:Y:S01]  /*17510*/  @!P0 SYNCS.ARRIVE.TRANS64 RZ, [UR17+0xe020], R2 ;  /* 0x00e02002ffff89a7 */ /* 0x0005e20008000011 */
[----:B------:R-:W-:Y:S05]  /*17520*/  BRA.U !UP1, `(.L_x_352) ;  /* 0x0000000109047547 */ /* 0x000fea000b800000 */
[----:B------:R-:W-:Y:S05]  /*17530*/  BPT.TRAP 0x1 ;  /* 0x000000040000795c */ /* 0x000fea0000300000 */
.L_x_352:
[----:B------:R-:W-:Y:S04]  /*17540*/  BSSY.RECONVERGENT B0, `(.L_x_353) ;  /* 0x0000003000007945 */ /* 0x000fe80003800200 */
[----:B------:R-:W-:Y:S05]  /*17550*/  @P2 BRA `(.L_x_354) ;  /* 0x0000000000042947 */ /* 0x000fea0003800000 */
[----:B------:R-:W-:Y:S05]  /*17560*/  BPT.TRAP 0x1 ;  /* 0x000000040000795c */ /* 0x000fea0000300000 */
.L_x_354:
[----:B------:R-:W-:Y:S05]  /*17570*/  BSYNC.RECONVERGENT B0 ;  /* 0x0000000000007941 */ /* 0x000fea0003800200 */
.L_x_353:
        /* <DEDUP_REMOVED lines=19> */
.L_x_355:
[----:B------:R-:W-:Y:S01]  /*176b0*/  ULEA UR17, UR22, UR8, 0x3 ;  /* 0x0000000816117291 */ /* 0x000fe2000f8e18ff */
[----:B-1----:R-:W-:Y:S01]  /*176c0*/  IMAD.U32 R3, RZ, RZ, UR15 ;  /* 0x0000000fff037e24 */ /* 0x002fe2000f8e00ff */
[----:B--2---:R-:W-:-:S04]  /*176d0*/  @!P0 MOV R2, 0x2000 ;  /* 0x0000200000028802 */ /* 0x004fc80000000f00 */
[----:B------:R-:W-:-:S04]  /*176e0*/  SHF.L.U32 R3, R3, 0x1f, RZ ;  /* 0x0000001f03037819 */ /* 0x000fc800000006ff */
[----:B------:R-:W1:Y:S02]  /*176f0*/  SYNCS.PHASECHK.TRANS64.TRYWAIT P1, [UR17+0xe038], R3 ;  /* 0x00e03803ff0075a7 */ /* 0x000e640008021111 */
[----:B-1----:R-:W-:Y:S05]  /*17700*/  @!P1 BRA `(.L_x_356) ;  /* 0x0000002000ec9947 */ /* 0x002fea0003800000 */
.L_x_477:
[----:B------:R2:W-:Y:S01]  /*17710*/  @!P0 SYNCS.ARRIVE.TRANS64 RZ, [UR17+0xe020], R2 ;  /* 0x00e02002ffff89a7 */ /* 0x0005e20008000011 */
[----:B------:R-:W-:Y:S05]  /*17720*/  BRA.U !UP1, `(.L_x_357) ;  /* 0x0000000109047547 */ /* 0x000fea000b800000 */
[----:B------:R-:W-:Y:S05]  /*17730*/  BPT.TRAP 0x1 ;  /* 0x000000040000795c */ /* 0x000fea0000300000 */
.L_x_357:
[----:B------:R-:W-:Y:S04]  /*17740*/  BSSY.RECONVERGENT B0, `(.L_x_358) ;  /* 0x0000003000007945 */ /* 0x000fe80003800200 */
[----:B------:R-:W-:Y:S05]  /*17750*/  @P2 BRA `(.L_x_359) ;  /* 0x0000000000042947 */ /* 0x000fea0003800000 */
[----:B------:R-:W-:Y:S05]  /*17760*/  BPT.TRAP 0x1 ;  /* 0x000000040000795c */ /* 0x000fea0000300000 */
.L_x_359:
[----:B------:R-:W-:Y:S05]  /*17770*/  BSYNC.RECONVERGENT B0 ;  /* 0x0000000000007941 */ /* 0x000fea0003800200 */
.L_x_358:
        /* <DEDUP_REMOVED lines=19> */
[----:B------:R-:W-:Y:S01]  /*178b0*/  UIADD3 UR6, UPT, UPT, UR6, 0x2, URZ ;  /* 0x0000000206067890 */ /* 0x000fe2000fffe0ff */
[----:B------:R-:W-:Y:S11]  /*178c0*/  BRA.U !UP0, `(.L_x_360) ;  /* 0x0000000108047547 */ /* 0x000ff6000b800000 */
[----:B------:R-:W-:Y:S05]  /*178d0*/  BPT.TRAP 0x1 ;  /* 0x000000040000795c */ /* 0x000fea0000300000 */
.L_x_360:
[----:B------:R-:W-:Y:S01]  /*178e0*/  ULEA UR17, UR22, UR8, 0x3 ;  /* 0x0000000816117291 */ /* 0x000fe2000f8e18ff */
[----:B-1----:R-:W-:Y:S01]  /*178f0*/  IMAD.U32 R3, RZ, RZ, UR15 ;  /* 0x0000000fff037e24 */ /* 0x002fe2000f8e00ff */
[----:B--2---:R-:W-:-:S04]  /*17900*/  @!P0 MOV R2, 0x2000 ;  /* 0x0000200000028802 */ /* 0x004fc80000000f00 */
[----:B------:R-:W-:-:S04]  /*17910*/  SHF.L.U32 R3, R3, 0x1f, RZ ;  /* 0x0000001f03037819 */ /* 0x000fc800000006ff */
[----:B------:R-:W1:Y:S02]  /*17920*/  SYNCS.PHASECHK.TRANS64.TRYWAIT P1, [UR17+0xe038], R3 ;  /* 0x00e03803ff0075a7 */ /* 0x000e640008021111 */
[----:B-1----:R-:W-:Y:S05]  /*17930*/  @!P1 BRA `(.L_x_361) ;  /* 0x0000002000789947 */ /* 0x002fea0003800000 */
.L_x_479:
[----:B------:R2:W-:Y:S01]  /*17940*/  @!P0 SYNCS.ARRIVE.TRANS64 RZ, [UR17+0xe020], R2 ;  /* 0x00e02002ffff89a7 */ /* 0x0005e20008000011 */
[----:B------:R-:W-:Y:S05]  /*17950*/  BRA.U !UP1, `(.L_x_362) ;  /* 0x0000000109047547 */ /* 0x000fea000b800000 */
[----:B------:R-:W-:Y:S05]  /*17960*/  BPT.TRAP 0x1 ;  /* 0x000000040000795c */ /* 0x000fea0000300000 */
.L_x_362:
[----:B------:R-:W-:Y:S04]  /*17970*/  BSSY.RECONVERGENT B0, `(.L_x_363) ;  /* 0x0000003000007945 */ /* 0x000fe80003800200 */
[----:B------:R-:W-:Y:S05]  /*17980*/  @P2 BRA `(.L_x_364) ;  /* 0x0000000000042947 */ /* 0x000fea0003800000 */
[----:B------:R-:W-:Y:S05]  /*17990*/  BPT.TRAP 0x1 ;  /* 0x000000040000795c */ /* 0x000fea0000300000 */
.L_x_364:
[----:B------:R-:W-:Y:S05]  /*179a0*/  BSYNC.RECONVERGENT B0 ;  /* 0x0000000000007941 */ /* 0x000fea0003800200 */
.L_x_363:
        /* <DEDUP_REMOVED lines=19> */
.L_x_365:
[----:B------:R-:W-:Y:S01]  /*17ae0*/  ULEA UR9, UR22, UR8, 0x3 ;  /* 0x0000000816097291 */ /* 0x000fe2000f8e18ff */
[----:B-1----:R-:W-:Y:S01]  /*17af0*/  IMAD.U32 R3, RZ, RZ, UR15 ;  /* 0x0000000fff037e24 */ /* 0x002fe2000f8e00ff */
[----:B--2---:R-:W-:-:S04]  /*17b00*/  @!P0 MOV R2, 0x2000 ;  /* 0x0000200000028802 */ /* 0x004fc80000000f00 */
[----:B------:R-:W-:-:S04]  /*17b10*/  SHF.L.U32 R3, R3, 0x1f, RZ ;  /* 0x0000001f03037819 */ /* 0x000fc800000006ff */
[----:B------:R-:W1:Y:S02]  /*17b20*/  SYNCS.PHASECHK.TRANS64.TRYWAIT P1, [UR9+0xe038], R3 ;  /* 0x00e03803ff0075a7 */ /* 0x000e640008021109 */
[----:B-1----:R-:W-:Y:S05]  /*17b30*/  @!P1 BRA `(.L_x_366) ;  /* 0x0000002000109947 */ /* 0x002fea0003800000 */
.L_x_481:
[----:B------:R2:W-:Y:S01]  /*17b40*/  @!P0 SYNCS.ARRIVE.TRANS64 RZ, [UR9+0xe020], R2 ;  /* 0x00e02002ffff89a7 */ /* 0x0005e20008000009 */
[----:B------:R-:W-:Y:S05]  /*17b50*/  BRA.U !UP1, `(.L_x_367) ;  /* 0x0000000109047547 */ /* 0x000fea000b800000 */
[----:B------:R-:W-:Y:S05]  /*17b60*/  BPT.TRAP 0x1 ;  /* 0x000000040000795c */ /* 0x000fea0000300000 */
.L_x_367:
[----:B------:R-:W-:Y:S04]  /*17b70*/  BSSY.RECONVERGENT B0, `(.L_x_368) ;  /* 0x0000003000007945 */ /* 0x000fe80003800200 */
[----:B------:R-:W-:Y:S05]  /*17b80*/  @P2 BRA `(.L_x_369) ;  /* 0x0000000000042947 */ /* 0x000fea0003800000 */
[----:B------:R-:W-:Y:S05]  /*17b90*/  BPT.TRAP 0x1 ;  /* 0x000000040000795c */ /* 0x000fea0000300000 */
.L_x_369:
[----:B------:R-:W-:Y:S05]  /*17ba0*/  BSYNC.RECONVERGENT B0 ;  /* 0x0000000000007941 */ /* 0x000fea0003800200 */
.L_x_368:
[----:B------:R-:W-:Y:S02]  /*17bb0*/  ULEA UR8, UR22, UR8, 0xd ;  /* 0x0000000816087291 */ /* 0x000fe4000f8e68ff */
[----:B------:R-:W-:Y:S02]  /*17bc0*/  UIADD3 UR16, UP2, UPT, UR4, 0x280, URZ ;  /* 0x0000028004107890 */ /* 0x000fe4000ff5e0ff */
[----:B------:R-:W-:Y:S02]  /*17bd0*/  USHF.L.U32 UR11, UR6, 0x7, URZ ;  /* 0x00000007060b7899 */ /* 0x000fe400080006ff */
[----:B------:R-:W-:Y:S02]  /*17be0*/  UIADD3 UR9, UPT, UPT, UR9, 0xe020, URZ ;  /* 0x0000e02009097890 */ /* 0x000fe4000fffe0ff */
[----:B------:R-:W-:Y:S02]  /*17bf0*/  UIADD3 UR8, UPT, UPT, UR8, 0x4000, URZ ;  /* 0x0000400008087890 */ /* 0x000fe4000fffe0ff */
[----:B------:R-:W-:Y:S01]  /*17c00*/  UIADD3.X UR17, UPT, UPT, URZ, UR5, URZ, UP2, !UPT ;  /* 0x00000005ff117290 */ /* 0x000fe200097fe4ff */
[----:B------:R-:W-:Y:S01]  /*17c10*/  UMOV UR12, UR13 ;  /* 0x0000000d000c7c82 */ /* 0x000fe20008000000 */
[----:B------:R-:W-:Y:S01]  /*17c20*/  UMOV UR6, 0x0 ;  /* 0x0000000000067882 */ /* 0x000fe20000000000 */
[----:B------:R-:W-:Y:S01]  /*17c30*/  UMOV UR7, 0x10000000 ;  /* 0x1000000000077882 */ /* 0x000fe20000000000 */
[----:B------:R-:W-:Y:S01]  /*17c40*/  UMOV UR13, UR14 ;  /* 0x0000000e000d7c82 */ /* 0x000fe20008000000 */
[----:B------:R-:W-:Y:S01]  /*17c50*/  UMOV UR10, URZ ;  /* 0x000000ff000a7c82 */ /* 0x000fe20008000000 */
[----:B------:R-:W-:-:S03]  /*17c60*/  UIADD3 UR22, UPT, UPT, UR22, 0x1, URZ ;  /* 0x0000000116167890 */ /* 0x000fc6000fffe0ff */
[----:B------:R4:W-:Y:S01]  /*17c70*/  UTMALDG.4D [UR8], [UR16], desc[UR6] ;  /* 0x00000608100075b4 */ /* 0x0009e20008019000 */
[----:B------:R-:W-:-:S04]  /*17c80*/  UISETP.NE.AND UP2, UPT, UR22, 0x3, UPT ;  /* 0x000000031600788c */ /* 0x000fc8000bf45270 */
[----:B------:R-:W-:Y:S02]  /*17c90*/  USEL UR14, URZ, 0x1, UP2 ;  /* 0x00000001ff0e7887 */ /* 0x000fe40009000000 */
[----:B------:R-:W-:Y:S02]  /*17ca0*/  USEL UR22, UR22, URZ, UP2 ;  /* 0x000000ff16167287 */ /* 0x000fe40009000000 */
[----:B----4-:R-:W-:-:S12]  /*17cb0*/  ULOP3.LUT UR15, UR15, UR14, URZ, 0x3c, !UPT ;  /* 0x0000000e0f0f7292 */ /* 0x010fd8000f8e3cff */
.L_x_273:
[----:B------:R-:W4:Y:S01]  /*17cc0*/  LDCU UR7, c[0x0][0x370] ;  /* 0x00006e00ff0777ac */ /* 0x000f220008000800 */
[----:B------:R-:W5:Y:S01]  /*17cd0*/  LDCU UR6, c[0x0][0x900] ;  /* 0x00012000ff0677ac */ /* 0x000f620008000800 */
[----:B----4-:R-:W-:-:S04]  /*17ce0*/  UIADD3 UR36, UPT, UPT, UR7, UR36, URZ ;  /* 0x0000002407247290 */ /* 0x010fc8000fffe0ff */
[----:B-----5:R-:W-:-:S09]  /*17cf0*/  UISETP.GE.AND UP2, UPT, UR36, UR6, UPT ;  /* 0x000000062400728c */ /* 0x020fd2000bf46270 */
[----:B------:R-:W-:Y:S05]  /*17d00*/  BRA.U !UP2, `(.L_x_370) ;  /* 0xffffffd50a807547 */ /* 0x000fea000b83ffff */
[----:B-1----:R-:W-:Y:S05]  /*17d10*/  EXIT ;  /* 0x000000000000794d */ /* 0x002fea0003800000 */
.L_x_500:
[----:B------:R-:W-:-:S08]  /*17d20*/  NOP ;  /* 0x0000000000007918 */ /* 0x000fd00000000000 */
[----:B------:R-:W1:-:S00]  /*17d30*/  USETMAXREG.DEALLOC.CTAPOOL 0x20 ;  /* 0x00000020000079c8 */ /* 0x000e4000080e0500 */
[----:B-1----:R-:W1:Y:S02]  /*17d40*/  LDC R0, c[0x0][0x900] ;  /* 0x00024000ff007b82 */ /* 0x002e640000000800 */
[----:B-1----:R-:W-:-:S13]  /*17d50*/  ISETP.LE.AND P0, PT, R0, UR36, PT ;  /* 0x0000002400007c0c */ /* 0x002fda000bf03270 */
[----:B------:R-:W-:Y:S05]  /*17d60*/  @P0 EXIT ;  /* 0x000000000000094d */ /* 0x000fea0003800000 */
[----:B------:R-:W-:Y:S01]  /*17d70*/  HFMA2 R4, -RZ, RZ, 0, 0 ;  /* 0x00000000ff047431 */ /* 0x000fe200000001ff */
[----:B------:R-:W-:Y:S01]  /*17d80*/  PRMT R0, RZ, 0x7610, R0 ;  /* 0x00007610ff007816 */ /* 0x000fe20000000000 */
[----:B------:R-:W1:Y:S01]  /*17d90*/  LDCU.64 UR26, c[0x0][0x348] ;  /* 0x00006900ff1a77ac */ /* 0x000e620008000a00 */
[----:B------:R-:W2:Y:S01]  /*17da0*/  LDCU UR24, c[0x0][0x370] ;  /* 0x00006e00ff1877ac */ /* 0x000ea20008000800 */
[----:B------:R-:W3:Y:S01]  /*17db0*/  LDCU UR16, c[0x0][0x900] ;  /* 0x00012000ff1077ac */ /* 0x000ee20008000800 */
[----:B------:R-:W4:Y:S01]  /*17dc0*/  LDCU UR22, c[0x0][0x904] ;  /* 0x00012080ff1677ac */ /* 0x000f220008000800 */
[----:B------:R-:W1:Y:S01]  /*17dd0*/  LDCU UR21, c[0x0][0x380] ;  /* 0x00007000ff1577ac */ /* 0x000e620008000800 */
[----:B------:R-:W1:Y:S01]  /*17de0*/  LDCU UR19, c[0x0][0x38c] ;  /* 0x00007180ff1377ac */ /* 0x000e620008000800 */
[----:B------:R-:W1:Y:S01]  /*17df0*/  LDCU UR23, c[0x0][0x91c] ;  /* 0x00012380ff1777ac */ /* 0x000e620008000800 */
[----:B------:R-:W1:Y:S01]  /*17e00*/  LDCU UR20, c[0x0][0x918] ;  /* 0x00012300ff1477ac */ /* 0x000e620008000800 */
[----:B------:R-:W1:Y:S01]  /*17e10*/  LDCU.64 UR14, c[0x0][0x908] ;  /* 0x00012100ff0e77ac */ /* 0x000e620008000a00 */
[----:B------:R-:W1:Y:S01]  /*17e20*/  LDCU.64 UR6, c[0x0][0x920] ;  /* 0x00012400ff0677ac */ /* 0x000e620008000a00 */
[----:B------:R-:W1:Y:S02]  /*17e30*/  LDCU.64 UR4, c[0x0][0x910] ;  /* 0x00012200ff0477ac */ /* 0x000e640008000a00 */
.L_x_378:
[----:B-1----:R-:W-:Y:S02]  /*17e40*/  UIMAD.WIDE.U32 UR8, UR36, UR14, URZ ;  /* 0x0000000e240872a5 */ /* 0x002fe4000f8e00ff */
[----:B----4-:R-:W-:Y:S02]  /*17e50*/  UISETP.NE.AND UP0, UPT, UR22, 0x1, UPT ;  /* 0x000000011600788c */ /* 0x010fe4000bf05270 */
[----:B------:R-:W-:-:S04]  /*17e60*/  USHF.R.U32.HI UR8, URZ, UR15, UR9 ;  /* 0x0000000fff087299 */ /* 0x000fc80008011609 */
[----:B------:R-:W-:Y:S02]  /*17e70*/  USEL UR8, UR36, UR8, !UP0 ;  /* 0x0000000824087287 */ /* 0x000fe4000c000000 */
[----:B------:R-:W-:Y:S02]  /*17e80*/  UISETP.NE.AND UP0, UPT, UR23, 0x1, UPT ;  /* 0x000000011700788c */ /* 0x000fe4000bf05270 */
[----:B------:R-:W-:Y:S02]  /*17e90*/  UIMAD.WIDE.U32 UR10, UR8, UR6, URZ ;  /* 0x00000006080a72a5 */ /* 0x000fe4000f8e00ff */
[----:B------:R-:W-:Y:S02]  /*17ea0*/  UIADD3 UR10, UPT, UPT, -UR8, URZ, URZ ;  /* 0x000000ff080a7290 */ /* 0x000fe4000fffe1ff */
[----:B------:R-:W-:Y:S02]  /*17eb0*/  USHF.R.U32.HI UR11, URZ, UR7, UR11 ;  /* 0x00000007ff0b7299 */ /* 0x000fe4000801160b */
[----:B------:R-:W-:-:S02]  /*17ec0*/  UIMAD UR10, UR22, UR10, UR36 ;  /* 0x0000000a160a72a4 */ /* 0x000fc4000f8e0224 */
[----:B------:R-:W-:Y:S02]  /*17ed0*/  USEL UR11, UR8, UR11, !UP0 ;  /* 0x0000000b080b7287 */ /* 0x000fe4000c000000 */
[----:B------:R-:W-:Y:S02]  /*17ee0*/  USHF.L.U32 UR10, UR10, 0x8, URZ ;  /* 0x000000080a0a7899 */ /* 0x000fe400080006ff */
[----:B------:R-:W-:Y:S02]  /*17ef0*/  UIADD3 UR13, UPT, UPT, -UR11, URZ, URZ ;  /* 0x000000ff0b0d7290 */ /* 0x000fe4000fffe1ff */
[----:B------:R-:W-:Y:S02]  /*17f00*/  UISETP.GE.AND UP0, UPT, UR10, UR21, UPT ;  /* 0x000000150a00728c */ /* 0x000fe4000bf06270 */
[----:B------:R-:W-:-:S07]  /*17f10*/  UIMAD UR13, UR23, UR13, UR8 ;  /* 0x0000000d170d72a4 */ /* 0x000fce000f8e0208 */
[----:B------:R-:W-:Y:S05]  /*17f20*/  BRA.U UP0, `(.L_x_371) ;  /* 0x0000000500287547 */ /* 0x000fea000b800000 */
[----:B------:R-:W-:Y:S01]  /*17f30*/  IMAD.U32 R3, RZ, RZ, UR19 ;  /* 0x00000013ff037e24 */ /* 0x000fe2000f8e00ff */
[----:B------:R-:W-:Y:S02]  /*17f40*/  UIMAD.WIDE.U32 UR8, UR11, UR5, URZ ;  /* 0x000000050b0872a5 */ /* 0x000fe4000f8e00ff */
[----:B------:R-:W-:Y:S02]  /*17f50*/  UISETP.NE.AND UP0, UPT, UR4, 0x1, UPT ;  /* 0x000000010400788c */ /* 0x000fe4000bf05270 */
[----:B------:R-:W-:Y:S01]  /*17f60*/  IABS R3, R3 ;  /* 0x0000000300037213 */ /* 0x000fe20000000000 */
[----:B------:R-:W-:-:S03]  /*17f70*/  USHF.R.U32.HI UR8, URZ, UR20, UR9 ;  /* 0x00000014ff087299 */ /* 0x000fc60008011609 */
[----:B------:R-:W1:Y:S01]  /*17f80*/  I2F.RP R0, R3 ;  /* 0x0000000300007306 */ /* 0x000e620000209400 */
[----:B------:R-:W-:Y:S02]  /*17f90*/  USEL UR8, UR11, UR8, !UP0 ;  /* 0x000000080b087287 */ /* 0x000fe4000c000000 */
[----:B------:R-:W-:Y:S02]  /*17fa0*/  UISETP.NE.AND UP0, UPT, UR19, URZ, UPT ;  /* 0x000000ff1300728c */ /* 0x000fe4000bf05270 */
[----:B------:R-:W-:-:S04]  /*17fb0*/  UIADD3 UR8, UPT, UPT, -UR8, URZ, URZ ;  /* 0x000000ff08087290 */ /* 0x000fc8000fffe1ff */
[----:B------:R-:W-:-:S04]  /*17fc0*/  UIMAD UR11, UR4, UR8, UR11 ;  /* 0x00000008040b72a4 */ /* 0x000fc8000f8e020b */
[----:B------:R-:W-:Y:S01]  /*17fd0*/  ULOP3.LUT UR8, UR11, UR19, URZ, 0x3c, !UPT ;  /* 0x000000130b087292 */ /* 0x000fe2000f8e3cff */
[----:B-1----:R-:W1:Y:S03]  /*17fe0*/  MUFU.RCP R6, R0 ;  /* 0x0000000000067308 */ /* 0x002e660000001000 */
[----:B------:R-:W-:Y:S01]  /*17ff0*/  UISETP.GE.AND UP1, UPT, UR8, URZ, UPT ;  /* 0x000000ff0800728c */ /* 0x000fe2000bf26270 */
[----:B-1----:R-:W-:Y:S02]  /*18000*/  IADD3 R6, PT, PT, R6, 0xffffffe, RZ ;  /* 0x0ffffffe06067810 */ /* 0x002fe40007ffe0ff */
[----:B------:R-:W-:Y:S02]  /*18010*/  MOV R0, UR11 ;  /* 0x0000000b00007c02 */ /* 0x000fe40008000f00 */
[----:B------:R-:W1:Y:S02]  /*18020*/  F2I.FTZ.U32.TRUNC.NTZ R7, R6 ;  /* 0x0000000600077305 */ /* 0x000e64000021f000 */
[----:B------:R-:W-:Y:S01]  /*18030*/  IABS R0, R0 ;  /* 0x0000000000007213 */ /* 0x000fe20000000000 */
[----:B-1----:R-:W-:-:S02]  /*18040*/  IMAD.MOV R2, RZ, RZ, -R7 ;  /* 0x000000ffff027224 */ /* 0x002fc400078e0a07 */
[----:B------:R-:W-:Y:S02]  /*18050*/  IMAD.MOV.U32 R6, RZ, RZ, RZ ;  /* 0x000000ffff067224 */ /* 0x000fe400078e00ff */
[----:B------:R-:W-:-:S04]  /*18060*/  IMAD R2, R2, R3, RZ ;  /* 0x0000000302027224 */ /* 0x000fc800078e02ff */
[----:B------:R-:W-:-:S06]  /*18070*/  IMAD.HI.U32 R2, R7, R2, R6 ;  /* 0x0000000207027227 */ /* 0x000fcc00078e0006 */
[----:B------:R-:W-:-:S05]  /*18080*/  IMAD.HI.U32 R5, R2, R0, RZ ;  /* 0x0000000002057227 */ /* 0x000fca00078e00ff */
[----:B------:R-:W-:-:S05]  /*18090*/  IADD3 R2, PT, PT, -R5, RZ, RZ ;  /* 0x000000ff05027210 */ /* 0x000fca0007ffe1ff */
[----:B------:R-:W-:-:S05]  /*180a0*/  IMAD R0, R3, R2, R0 ;  /* 0x0000000203007224 */ /* 0x000fca00078e0200 */
[----:B------:R-:W-:-:S13]  /*180b0*/  ISETP.GT.U32.AND P0, PT, R3, R0, PT ;  /* 0x000000000300720c */ /* 0x000fda0003f04070 */
[----:B------:R-:W-:Y:S01]  /*180c0*/  @!P0 IMAD.IADD R0, R0, 0x1, -R3 ;  /* 0x0000000100008824 */ /* 0x000fe200078e0a03 */
[----:B------:R-:W-:Y:S02]  /*180d0*/  @!P0 IADD3 R5, PT, PT, R5, 0x1, RZ ;  /* 0x0000000105058810 */ /* 0x000fe40007ffe0ff */
[----:B------:R-:W-:Y:S02]  /*180e0*/  ELECT P0, URZ, PT ;  /* 0x0000000000ff782f */ /* 0x000fe40003800000 */
[----:B------:R-:W-:-:S13]  /*180f0*/  ISETP.GE.U32.AND P1, PT, R0, R3, PT ;  /* 0x000000030000720c */ /* 0x000fda0003f26070 */
[----:B------:R-:W-:-:S05]  /*18100*/  @P1 VIADD R5, R5, 0x1 ;  /* 0x0000000105051836 */ /* 0x000fca0000000000 */
[----:B------:R-:W-:-:S13]  /*18110*/  R2UR UR12, R5 ;  /* 0x00000000050c72ca */ /* 0x000fda00000e0000 */
[----:B------:R-:W-:Y:S02]  /*18120*/  @!UP1 UIADD3 UR12, UPT, UPT, -UR12, URZ, URZ ;  /* 0x000000ff0c0c9290 */ /* 0x000fe4000fffe1ff */
[----:B------:R-:W-:-:S04]  /*18130*/  @!UP0 ULOP3.LUT UR12, URZ, UR19, URZ, 0x33, !UPT ;  /* 0x00000013ff0c8292 */ /* 0x000fc8000f8e33ff */
[----:B------:R-:W-:-:S04]  /*18140*/  UIADD3 UR8, UPT, UPT, -UR12, URZ, URZ ;  /* 0x000000ff0c087290 */ /* 0x000fc8000fffe1ff */
[----:B------:R-:W-:Y:S01]  /*18150*/  UIMAD UR11, UR19, UR8, UR11 ;  /* 0x00000008130b72a4 */ /* 0x000fe2000f8e020b */
[----:B------:R-:W-:Y:S11]  /*18160*/  BRA.U UP6, `(.L_x_372) ;  /* 0x0000000106047547 */ /* 0x000ff6000b800000 */
[----:B--23--:R-:W-:Y:S05]  /*18170*/  BPT.TRAP 0x1 ;  /* 0x000000040000795c */ /* 0x00cfea0000300000 */
.L_x_372:
[----:B------:R-:W1:Y:S01]  /*18180*/  S2UR UR18, SR_CgaCtaId ;  /* 0x00000000001279c3 */ /* 0x000e620000008800 */
[----:B------:R-:W-:Y:S01]  /*18190*/  UMOV UR17, 0x400 ;  /* 0x0000040000117882 */ /* 0x000fe20000000000 */
[----:B------:R-:W-:Y:S01]  /*181a0*/  SHF.L.U32 R3, R4, 0x1f, RZ ;  /* 0x0000001f04037819 */ /* 0x000fe200000006ff */
[----:B-1----:R-:W-:-:S09]  /*181b0*/  ULEA UR17, UR18, UR17, 0x18 ;  /* 0x0000001112117291 */ /* 0x002fd2000f8ec0ff */
[----:B------:R-:W1:Y:S02]  /*181c0*/  SYNCS.PHASECHK.TRANS64.TRYWAIT P0, [UR17+0xe0b0], R3 ;  /* 0x00e0b003ff0075a7 */ /* 0x000e640008001111 */
[----:B-1----:R-:W-:Y:S05]  /*181d0*/  @!P0 BRA `(.L_x_373) ;  /* 0x0000001800808947 */ /* 0x002fea0003800000 */
.L_x_483:
[----:B------:R-:W-:Y:S02]  /*181e0*/  UIADD3 UR28, UP0, UPT, UR26, 0x400, URZ ;  /* 0x000004001a1c7890 */ /* 0x000fe4000ff1e0ff */
[----:B------:R-:W-:Y:S02]  /*181f0*/  UIADD3 UR8, UPT, UPT, UR17, 0xa000, URZ ;  /* 0x0000a00011087890 */ /* 0x000fe4000fffe0ff */
[----:B------:R-:W-:Y:S01]  /*18200*/  UIADD3.X UR29, UPT, UPT, URZ, UR27, URZ, UP0, !UPT ;  /* 0x0000001bff1d7290 */ /* 0x000fe200087fe4ff */
[----:B------:R-:W-:-:S08]  /*18210*/  UMOV UR9, URZ ;  /* 0x000000ff00097c82 */ /* 0x000fd00008000000 */
[----:B------:R4:W-:Y:S01]  /*18220*/  UTMASTG.5D [UR8], [UR28] ;  /* 0x000000081c0073b5 */ /* 0x0009e20008020000 */
[----:B------:R0:W-:Y:S01]  /*18230*/  UTMACMDFLUSH ;  /* 0x00000000000079b7 */ /* 0x0001e20000000000 */
[----:B----4-:R-:W-:Y:S05]  /*18240*/  BRA.U UP6, `(.L_x_374) ;  /* 0x0000000106047547 */ /* 0x010fea000b800000 */
[----:B--23--:R-:W-:Y:S05]  /*18250*/  BPT.TRAP 0x1 ;  /* 0x000000040000795c */ /* 0x00cfea0000300000 */
.L_x_374:
[----:B------:R-:W4:Y:S02]  /*18260*/  SYNCS.PHASECHK.TRANS64.TRYWAIT P0, [UR17+0xe0b8], R3 ;  /* 0x00e0b803ff0075a7 */ /* 0x000f240008001111 */
[----:B----4-:R-:W-:Y:S05]  /*18270*/  @!P0 BRA `(.L_x_375) ;  /* 0x0000001800708947 */ /* 0x010fea0003800000 */
.L_x_485:
[----:B------:R-:W-:Y:S02]  /*18280*/  UIADD3 UR28, UP0, UPT, UR26, 0x400, URZ ;  /* 0x000004001a1c7890 */ /* 0x000fe4000ff1e0ff */
[----:B------:R-:W-:Y:S02]  /*18290*/  UIADD3 UR10, UPT, UPT, UR10, 0x80, URZ ;  /* 0x000000800a0a7890 */ /* 0x000fe4000fffe0ff */
[----:B------:R-:W-:Y:S02]  /*182a0*/  UIADD3 UR8, UPT, UPT, UR17, 0xc000, URZ ;  /* 0x0000c00011087890 */ /* 0x000fe4000fffe0ff */
[----:B------:R-:W-:Y:S01]  /*182b0*/  UIADD3.X UR29, UPT, UPT, URZ, UR27, URZ, UP0, !UPT ;  /* 0x0000001bff1d7290 */ /* 0x000fe200087fe4ff */
[----:B------:R-:W-:-:S08]  /*182c0*/  UMOV UR9, URZ ;  /* 0x000000ff00097c82 */ /* 0x000fd00008000000 */
[----:B------:R4:W-:Y:S01]  /*182d0*/  UTMASTG.5D [UR8], [UR28] ;  /* 0x000000081c0073b5 */ /* 0x0009e20008020000 */
[----:B------:R0:W-:Y:S01]  /*182e0*/  UTMACMDFLUSH ;  /* 0x00000000000079b7 */ /* 0x0001e20000000000 */
[----:B------:R-:W-:-:S04]  /*182f0*/  DEPBAR.LE SB0, 0x1 ;  /* 0x000080400000791a */ /* 0x000fc80000000000 */
[----:B----4-:R-:W-:Y:S05]  /*18300*/  BRA.U UP6, `(.L_x_376) ;  /* 0x0000000106047547 */ /* 0x010fea000b800000 */
[----:B--23--:R-:W-:Y:S05]  /*18310*/  BPT.TRAP 0x1 ;  /* 0x000000040000795c */ /* 0x00cfea0000300000 */
.L_x_376:
[----:B------:R-:W-:-:S04]  /*18320*/  UIADD3 UR8, UPT, UPT, UR17, 0xe0c0, URZ ;  /* 0x0000e0c011087890 */ /* 0x000fc8000fffe0ff */
[----:B------:R-:W-:-:S09]  /*18330*/  UPRMT UR8, UR18, 0x654, UR8 ;  /* 0x0000065412087896 */ /* 0x000fd20008000008 */
[----:B------:R-:W-:Y:S01]  /*18340*/  SYNCS.ARRIVE.TRANS64.RED.A1T0 RZ, [UR8], RZ ;  /* 0x000000ffffff79a7 */ /* 0x000fe20008100408 */
[----:B------:R-:W-:-:S04]  /*18350*/  DEPBAR.LE SB0, 0x0 ;  /* 0x000080000000791a */ /* 0x000fc80000000000 */
[----:B------:R-:W-:Y:S05]  /*18360*/  BRA.U UP6, `(.L_x_377) ;  /* 0x0000000106047547 */ /* 0x000fea000b800000 */
[----:B--23--:R-:W-:Y:S05]  /*18370*/  BPT.TRAP 0x1 ;  /* 0x000000040000795c */ /* 0x00cfea0000300000 */
.L_x_377:
[----:B------:R-:W-:Y:S01]  /*18380*/  UIADD3 UR17, UPT, UPT, UR17, 0xe0c8, URZ ;  /* 0x0000e0c811117890 */ /* 0x000fe2000fffe0ff */
[----:B-1----:R-:W-:Y:S01]  /*18390*/  HFMA2 R0, -RZ, RZ, 0, 5.9604644775390625e-08 ;  /* 0x00000001ff007431 */ /* 0x002fe200000001ff */
[----:B------:R-:W-:Y:S02]  /*183a0*/  LOP3.LUT R4, R4, 0x1, RZ, 0x3c, !PT ;  /* 0x0000000104047812 */ /* 0x000fe400078e3cff */
[----:B------:R-:W-:-:S09]  /*183b0*/  UPRMT UR17, UR18, 0x654, UR17 ;  /* 0x0000065412117896 */ /* 0x000fd20008000011 */
[----:B------:R-:W-:Y:S03]  /*183c0*/  SYNCS.ARRIVE.TRANS64.RED.A1T0 RZ, [UR17], RZ ;  /* 0x000000ffffff79a7 */ /* 0x000fe60008100411 */
.L_x_371:
[----:B--2---:R-:W-:-:S04]  /*183d0*/  UIADD3 UR36, UPT, UPT, UR24, UR36, URZ ;  /* 0x0000002418247290 */ /* 0x004fc8000fffe0ff */
[----:B---3--:R-:W-:-:S09]  /*183e0*/  UISETP.GE.AND UP0, UPT, UR36, UR16, UPT ;  /* 0x000000102400728c */ /* 0x008fd2000bf06270 */
[----:B------:R-:W-:Y:S05]  /*183f0*/  BRA.U !UP0, `(.L_x_378) ;  /* 0xfffffff908907547 */ /* 0x000fea000b83ffff */
[----:B------:R-:W-:-:S13]  /*18400*/  LOP3.LUT P0, RZ, R0, 0xff, RZ, 0xc0, !PT ;  /* 0x000000ff00ff7812 */ /* 0x000fda000780c0ff */
[----:B------:R-:W-:Y:S05]  /*18410*/  @!P0 EXIT ;  /* 0x000000000000894d */ /* 0x000fea0003800000 */
[----:B------:R-:W1:Y:S01]  /*18420*/  S2UR UR4, SR_CgaCtaId ;  /* 0x00000000000479c3 */ /* 0x000e620000008800 */
[----:B------:R-:W-:Y:S01]  /*18430*/  UMOV UR5, 0x400 ;  /* 0x0000040000057882 */ /* 0x000fe20000000000 */
[----:B------:R-:W-:Y:S01]  /*18440*/  UMOV UR6, 0x40 ;  /* 0x0000004000067882 */ /* 0x000fe20000000000 */
[----:B------:R-:W-:Y:S02]  /*18450*/  IMAD.MOV.U32 R2, RZ, RZ, 0xffff ;  /* 0x0000ffffff027424 */ /* 0x000fe400078e00ff */
[----:B------:R-:W-:Y:S01]  /*18460*/  IMAD.MOV.U32 R0, RZ, RZ, 0x1 ;  /* 0x00000001ff007424 */ /* 0x000fe200078e00ff */
[----:B-1----:R-:W-:Y:S02]  /*18470*/  ULEA UR5, UR4, UR5, 0x18 ;  /* 0x0000000504057291 */ /* 0x002fe4000f8ec0ff */
[----:B------:R-:W-:-:S07]  /*18480*/  ULEA UR6, UR4, UR6, 0x18 ;  /* 0x0000000604067291 */ /* 0x000fce000f8ec0ff */
[----:B------:R-:W1:Y:S01]  /*18490*/  LDS R3, [UR5+0xe0e0] ;  /* 0x00e0e005ff037984 */ /* 0x000e620008000800 */
[----:B------:R-:W-:-:S03]  /*184a0*/  NOP ;  /* 0x0000000000007918 */ /* 0x000fc60000000000 */
[----:B------:R-:W2:Y:S01]  /*184b0*/  LDS R5, [UR6+0x14] ;  /* 0x00001406ff057984 */ /* 0x000ea20008000800 */
[----:B-1----:R-:W-:-:S04]  /*184c0*/  LOP3.LUT R3, R3, 0xffff, RZ, 0xc0, !PT ;  /* 0x0000ffff03037812 */ /* 0x002fc800078ec0ff */
[----:B------:R-:W-:-:S04]  /*184d0*/  SHF.R.U32.HI R3, RZ, 0x5, R3 ;  /* 0x00000005ff037819 */ /* 0x000fc80000011603 */
[-C--:B------:R-:W-:Y:S02]  /*184e0*/  SHF.L.U32 R2, R2, R3.reuse, RZ ;  /* 0x0000000302027219 */ /* 0x080fe400000006ff */
[----:B------:R-:W-:Y:S02]  /*184f0*/  SHF.L.U32 R0, R0, R3, RZ ;  /* 0x0000000300007219 */ /* 0x000fe400000006ff */
[----:B--2---:R-:W-:-:S04]  /*18500*/  LOP3.LUT R5, R5, R2, RZ, 0xc0, !PT ;  /* 0x0000000205057212 */ /* 0x004fc800078ec0ff */
[----:B------:R-:W-:-:S13]  /*18510*/  ISETP.NE.AND P0, PT, R5, R2, PT ;  /* 0x000000020500720c */ /* 0x000fda0003f05270 */
[----:B------:R-:W-:Y:S05]  /*18520*/  @P0 BRA `(.L_x_379) ;  /* 0x00000000005c0947 */ /* 0x000fea0003800000 */
[----:B------:R-:W1:Y:S02]  /*18530*/  LDS R3, [UR6+0x18] ;  /* 0x00001806ff037984 */ /* 0x000e640008000800 */
[----:B-1----:R-:W-:-:S04]  /*18540*/  LOP3.LUT R3, R3, R0, RZ, 0xc0, !PT ;  /* 0x0000000003037212 */ /* 0x002fc800078ec0ff */
[----:B------:R-:W-:-:S13]  /*18550*/  ISETP.NE.AND P0, PT, R3, R0, PT ;  /* 0x000000000300720c */ /* 0x000fda0003f05270 */
[----:B------:R-:W-:Y:S05]  /*18560*/  @P0 BRA `(.L_x_380) ;  /* 0x0000000000400947 */ /* 0x000fea0003800000 */
[----:B------:R-:W-:Y:S01]  /*18570*/  R2UR UR8, R2 ;  /* 0x00000000020872ca */ /* 0x000fe200000e0000 */
[----:B------:R-:W1:Y:S01]  /*18580*/  S2R R3, SR_LANEID ;  /* 0x0000000000037919 */ /* 0x000e620000000000 */
[----:B------:R-:W-:Y:S01]  /*18590*/  LOP3.LUT R4, RZ, R0, RZ, 0x33, !PT ;  /* 0x00000000ff047212 */ /* 0x000fe200078e33ff */
[----:B------:R-:W-:Y:S02]  /*185a0*/  VOTEU.ANY UR7, UPT, PT ;  /* 0x0000000000077886 */ /* 0x000fe400038e0100 */
[----:B------:R-:W-:Y:S01]  /*185b0*/  UFLO.U32 UR7, UR7 ;  /* 0x00000007000772bd */ /* 0x000fe200080e0000 */
[----:B------:R-:W2:Y:S07]  /*185c0*/  REDUX UR4, R4 ;  /* 0x00000000040473c4 */ /* 0x000eae0000000000 */
[----:B------:R-:W-:-:S06]  /*185d0*/  ULOP3.LUT UR8, URZ, UR8, URZ, 0x33, !UPT ;  /* 0x00000008ff087292 */ /* 0x000fcc000f8e33ff */
[----:B------:R-:W-:-:S04]  /*185e0*/  IMAD.U32 R2, RZ, RZ, UR8 ;  /* 0x00000008ff027e24 */ /* 0x000fc8000f8e00ff */
[----:B------:R-:W3:Y:S02]  /*185f0*/  REDUX UR5, R2 ;  /* 0x00000000020573c4 */ /* 0x000ee40000000000 */
[----:B------:R4:W-:Y:S01]  /*18600*/  UTCATOMSWS.AND URZ, UR8 ;  /* 0x0000000800ff79e3 */ /* 0x0009e20008000000 */
[----:B--2---:R-:W-:Y:S01]  /*18610*/  IMAD.U32 R0, RZ, RZ, UR4 ;  /* 0x00000004ff007e24 */ /* 0x004fe2000f8e00ff */
[----:B-1----:R-:W-:Y:S01]  /*18620*/  ISETP.EQ.U32.AND P0, PT, R3, UR7, PT ;  /* 0x0000000703007c0c */ /* 0x002fe2000bf02070 */
[----:B---3--:R-:W-:-:S12]  /*18630*/  IMAD.U32 R3, RZ, RZ, UR5 ;  /* 0x00000005ff037e24 */ /* 0x008fd8000f8e00ff */
[----:B------:R4:W-:Y:S04]  /*18640*/  @P0 ATOMS.AND RZ, [UR6+0x14], R3 ;  /* 0x00001403ffff098c */ /* 0x0009e8000a800006 */
[----:B------:R4:W-:Y:S01]  /*18650*/  @P0 ATOMS.AND RZ, [UR6+0x18], R0 ;  /* 0x00001800ffff098c */ /* 0x0009e2000a800006 */
[----:B------:R-:W-:Y:S05]  /*18660*/  BRA `(.L_x_381) ;  /* 0x0000000000147947 */ /* 0x000fea0003800000 */
.L_x_380:
[----:B------:R-:W-:Y:S02]  /*18670*/  MOV R2, 0x18690 ;  /* 0x0001869000027802 */ /* 0x000fe40000000f00 */
[----:B------:R-:W-:Y:S05]  /*18680*/  CALL.REL.NOINC `($__internal_0_$__cuda_sm10x_tcgen05_guardrail_trap_col_being_dealloced_not_returned_by_alloc) ;  /* 0x0000001400847944 */ /* 0x000fea0003c00000 */
[----:B------:R-:W-:Y:S05]  /*18690*/  BRA `(.L_x_381) ;  /* 0x0000000000087947 */ /* 0x000fea0003800000 */
.L_x_379:
[----:B------:R-:W-:Y:S02]  /*186a0*/  MOV R2, 0x186c0 ;  /* 0x000186c000027802 */ /* 0x000fe40000000f00 */
[----:B------:R-:W-:Y:S05]  /*186b0*/  CALL.REL.NOINC `($__internal_2_$__cuda_sm10x_tcgen05_guardrail_trap_unallocated_columns_being_dealloced) ;  /* 0x0000001400907944 */ /* 0x000fea0003c00000 */
.L_x_381:
[----:B------:R-:W-:Y:S01]  /*186c0*/  NOP ;  /* 0x0000000000007918 */ /* 0x000fe20000000000 */
[----:B----4-:R-:W-:Y:S05]  /*186d0*/  EXIT ;  /* 0x000000000000794d */ /* 0x010fea0003800000 */
.L_x_37:
[----:B-1----:R-:W-:-:S07]  /*186e0*/  MOV R0, UR20 ;  /* 0x0000001400007c02 */ /* 0x002fce0008000f00 */
.L_x_382:
[----:B-1----:R1:W2:Y:S02]  /*186f0*/  SYNCS.PHASECHK.TRANS64.TRYWAIT P0, [R0+URZ+0xe000], R5 ;  /* 0x00e00005000075a7 */ /* 0x0022a400080011ff */
[----:B--2---:R-:W-:Y:S05]  /*18700*/  @!P0 NANOSLEEP.SYNCS 0x989680 ;  /* 0x009896800000895d */ /* 0x004fea0003900000 */
[----:B------:R-:W2:Y:S02]  /*18710*/  @!P0 SYNCS.PHASECHK.TRANS64 P0, [R0+URZ+0xe000], R5 ;  /* 0x00e00005000085a7 */ /* 0x000ea400080010ff */
[----:B--2---:R-:W-:Y:S05]  /*18720*/  @!P0 BRA `(.L_x_382) ;  /* 0xfffffffc00f08947 */ /* 0x004fea000383ffff */
[----:B------:R-:W-:Y:S05]  /*18730*/  BRA `(.L_x_383) ;  /* 0xfffffe9400647947 */ /* 0x000fea000383ffff */
.L_x_39:
[----:B------:R-:W-:-:S07]  /*18740*/  MOV R0, UR5 ;  /* 0x0000000500007c02 */ /* 0x000fce0008000f00 */
.L_x_384:
[----:B-1----:R1:W2:Y:S02]  /*18750*/  SYNCS.PHASECHK.TRANS64.TRYWAIT P0, [R0+URZ+0xe020], R3 ;  /* 0x00e02003000075a7 */ /* 0x0022a400080011ff */
[----:B--2---:R-:W-:Y:S05]  /*18760*/  @!P0 NANOSLEEP.SYNCS 0x989680 ;  /* 0x009896800000895d */ /* 0x004fea0003900000 */
[----:B------:R-:W2:Y:S02]  /*18770*/  @!P0 SYNCS.PHASECHK.TRANS64 P0, [R0+URZ+0xe020], R3 ;  /* 0x00e02003000085a7 */ /* 0x000ea400080010ff */
[----:B--2---:R-:W-:Y:S05]  /*18780*/  @!P0 BRA `(.L_x_384) ;  /* 0xfffffffc00f08947 */ /* 0x004fea000383ffff */
[----:B------:R-:W-:Y:S05]  /*18790*/  BRA `(.L_x_385) ;  /* 0xfffffe94006c7947 */ /* 0x000fea000383ffff */
.L_x_41:
[----:B------:R-:W-:-:S07]  /*187a0*/  MOV R3, UR20 ;  /* 0x0000001400037c02 */ /* 0x000fce0008000f00 */
.L_x_386:
[----:B-1----:R1:W2:Y:S02]  /*187b0*/  SYNCS.PHASECHK.TRANS64.TRYWAIT P0, [R3+URZ+0xe058], R4 ;  /* 0x00e05804030075a7 */ /* 0x0022a400080011ff */
[----:B--2---:R-:W-:Y:S05]  /*187c0*/  @!P0 NANOSLEEP.SYNCS 0x989680 ;  /* 0x009896800000895d */ /* 0x004fea0003900000 */
[----:B------:R-:W2:Y:S02]  /*187d0*/  @!P0 SYNCS.PHASECHK.TRANS64 P0, [R3+URZ+0xe058], R4 ;  /* 0x00e05804030085a7 */ /* 0x000ea400080010ff */
[----:B--2---:R-:W-:Y:S05]  /*187e0*/  @!P0 BRA `(.L_x_386) ;  /* 0xfffffffc00f08947 */ /* 0x004fea000383ffff */
[----:B------:R-:W-:Y:S05]  /*187f0*/  BRA `(.L_x_387) ;  /* 0xfffffe9400947947 */ /* 0x000fea000383ffff */
.L_x_45:
[----:B------:R-:W-:-:S07]  /*18800*/  MOV R0, UR20 ;  /* 0x0000001400007c02 */ /* 0x000fce0008000f00 */
.L_x_388:
[----:B--2---:R2:W3:Y:S02]  /*18810*/  SYNCS.PHASECHK.TRANS64.TRYWAIT P0, [R0+URZ+0xe008], R5 ;  /* 0x00e00805000075a7 */ /* 0x0044e400080011ff */
[----:B---3--:R-:W-:Y:S05]  /*18820*/  @!P0 NANOSLEEP.SYNCS 0x989680 ;  /* 0x009896800000895d */ /* 0x008fea0003900000 */
[----:B------:R-:W3:Y:S02]  /*18830*/  @!P0 SYNCS.PHASECHK.TRANS64 P0, [R0+URZ+0xe008], R5 ;  /* 0x00e00805000085a7 */ /* 0x000ee400080010ff */
[----:B---3--:R-:W-:Y:S05]  /*18840*/  @!P0 BRA `(.L_x_388) ;  /* 0xfffffffc00f08947 */ /* 0x008fea000383ffff */
[----:B------:R-:W-:Y:S05]  /*18850*/  BRA `(.L_x_389) ;  /* 0xfffffe9400e87947 */ /* 0x000fea000383ffff */
.L_x_47:
[----:B------:R-:W-:-:S07]  /*18860*/  MOV R3, UR20 ;  /* 0x0000001400037c02 */ /* 0x000fce0008000f00 */
.L_x_390:
[----:B-1----:R1:W2:Y:S02]  /*18870*/  SYNCS.PHASECHK.TRANS64.TRYWAIT P0, [R3+URZ+0xe068], R4 ;  /* 0x00e06804030075a7 */ /* 0x0022a400080011ff */
[----:B--2---:R-:W-:Y:S05]  /*18880*/  @!P0 NANOSLEEP.SYNCS 0x989680 ;  /* 0x009896800000895d */ /* 0x004fea0003900000 */
[----:B------:R-:W2:Y:S02]  /*18890*/  @!P0 SYNCS.PHASECHK.TRANS64 P0, [R3+URZ+0xe068], R4 ;  /* 0x00e06804030085a7 */ /* 0x000ea400080010ff */
[----:B--2---:R-:W-:Y:S05]  /*188a0*/  @!P0 BRA `(.L_x_390) ;  /* 0xfffffffc00f08947 */ /* 0x004fea000383ffff */
[----:B------:R-:W-:Y:S05]  /*188b0*/  BRA `(.L_x_391) ;  /* 0xfffffe9400f07947 */ /* 0x000fea000383ffff */
.L_x_51:
[----:B------:R-:W-:-:S07]  /*188c0*/  MOV R0, UR5 ;  /* 0x0000000500007c02 */ /* 0x000fce0008000f00 */
.L_x_392:
[----:B-1----:R1:W3:Y:S02]  /*188d0*/  SYNCS.PHASECHK.TRANS64.TRYWAIT P0, [R0+URZ+0xe020], R3 ;  /* 0x00e02003000075a7 */ /* 0x0022e400080011ff */
[----:B---3--:R-:W-:Y:S05]  /*188e0*/  @!P0 NANOSLEEP.SYNCS 0x989680 ;  /* 0x009896800000895d */ /* 0x008fea0003900000 */
[----:B------:R-:W3:Y:S02]  /*188f0*/  @!P0 SYNCS.PHASECHK.TRANS64 P0, [R0+URZ+0xe020], R3 ;  /* 0x00e02003000085a7 */ /* 0x000ee400080010ff */
[----:B---3--:R-:W-:Y:S05]  /*18900*/  @!P0 BRA `(.L_x_392) ;  /* 0xfffffffc00f08947 */ /* 0x008fea000383ffff */
[----:B------:R-:W-:Y:S05]  /*18910*/  BRA `(.L_x_393) ;  /* 0xfffffe98004c7947 */ /* 0x000fea000383ffff */
.L_x_53:
[----:B------:R-:W-:-:S07]  /*18920*/  MOV R0, UR20 ;  /* 0x0000001400007c02 */ /* 0x000fce0008000f00 */
.L_x_394:
[----:B-1----:R1:W3:Y:S02]  /*18930*/  SYNCS.PHASECHK.TRANS64.TRYWAIT P0, [R0+URZ+0xe0a0], R3 ;  /* 0x00e0a003000075a7 */ /* 0x0022e400080011ff */
[----:B---3--:R-:W-:Y:S05]  /*18940*/  @!P0 NANOSLEEP.SYNCS 0x989680 ;  /* 0x009896800000895d */ /* 0x008fea0003900000 */
[----:B------:R-:W3:Y:S02]  /*18950*/  @!P0 SYNCS.PHASECHK.TRANS64 P0, [R0+URZ+0xe0a0], R3 ;  /* 0x00e0a003000085a7 */ /* 0x000ee400080010ff */
[----:B---3--:R-:W-:Y:S05]  /*18960*/  @!P0 BRA `(.L_x_394) ;  /* 0xfffffffc00f08947 */ /* 0x008fea000383ffff */
[----:B------:R-:W-:Y:S05]  /*18970*/  BRA `(.L_x_395) ;  /* 0xfffffe9800607947 */ /* 0x000fea000383ffff */
.L_x_55:
[----:B------:R-:W-:-:S07]  /*18980*/  MOV R0, UR20 ;  /* 0x0000001400007c02 */ /* 0x000fce0008000f00 */
.L_x_396:
[----:B-1----:R1:W3:Y:S02]  /*18990*/  SYNCS.PHASECHK.TRANS64.TRYWAIT P0, [R0+URZ+0xe058], R5 ;  /* 0x00e05805000075a7 */ /* 0x0022e400080011ff */
[----:B---3--:R-:W-:Y:S05]  /*189a0*/  @!P0 NANOSLEEP.SYNCS 0x989680 ;  /* 0x009896800000895d */ /* 0x008fea0003900000 */
[----:B------:R-:W3:Y:S02]  /*189b0*/  @!P0 SYNCS.PHASECHK.TRANS64 P0, [R0+URZ+0xe058], R5 ;  /* 0x00e05805000085a7 */ /* 0x000ee400080010ff */
[----:B---3--:R-:W-:Y:S05]  /*189c0*/  @!P0 BRA `(.L_x_396) ;  /* 0xfffffffc00f08947 */ /* 0x008fea000383ffff */
[----:B------:R-:W-:Y:S05]  /*189d0*/  BRA `(.L_x_397) ;  /* 0xfffffe9800687947 */ /* 0x000fea000383ffff */
.L_x_59:
[----:B------:R-:W-:Y:S07]  /*189e0*/  MOV R0, UR4 ;  /* 0x0000000400007c02 */ /* 0x000fee0008000f00 */
.L_x_398:
[----:B-1----:R1:W2:Y:S02]  /*189f0*/  SYNCS.PHASECHK.TRANS64.TRYWAIT P0, [R0+URZ+0xe020], R3 ;  /* 0x00e02003000075a7 */ /* 0x0022a400080011ff */
[----:B--2---:R-:W-:Y:S05]  /*18a00*/  @!P0 NANOSLEEP.SYNCS 0x989680 ;  /* 0x009896800000895d */ /* 0x004fea0003900000 */
[----:B------:R-:W2:Y:S02]  /*18a10*/  @!P0 SYNCS.PHASECHK.TRANS64 P0, [R0+URZ+0xe020], R3 ;  /* 0x00e02003000085a7 */ /* 0x000ea400080010ff */
[----:B--2---:R-:W-:Y:S05]  /*18a20*/  @!P0 BRA `(.L_x_398) ;  /* 0xfffffffc00f08947 */ /* 0x004fea000383ffff */
[----:B------:R-:W-:Y:S05]  /*18a30*/  BRA `(.L_x_399) ;  /* 0xfffffe9c00e07947 */ /* 0x000fea000383ffff */
.L_x_62:
[----:B------:R-:W-:Y:S07]  /*18a40*/  MOV R0, UR20 ;  /* 0x0000001400007c02 */ /* 0x000fee0008000f00 */
.L_x_400:
[----:B--2---:R2:W3:Y:S02]  /*18a50*/  SYNCS.PHASECHK.TRANS64.TRYWAIT P0, [R0+URZ+0xe0a8], R3 ;  /* 0x00e0a803000075a7 */ /* 0x0044e400080011ff */
[----:B---3--:R-:W-:Y:S05]  /*18a60*/  @!P0 NANOSLEEP.SYNCS 0x989680 ;  /* 0x009896800000895d */ /* 0x008fea0003900000 */
[----:B------:R-:W3:Y:S02]  /*18a70*/  @!P0 SYNCS.PHASECHK.TRANS64 P0, [R0+URZ+0xe0a8], R3 ;  /* 0x00e0a803000085a7 */ /* 0x000ee400080010ff */
[----:B---3--:R-:W-:Y:S05]  /*18a80*/  @!P0 BRA `(.L_x_400) ;  /* 0xfffffffc00f08947 */ /* 0x008fea000383ffff */
[----:B------:R-:W-:Y:S05]  /*18a90*/  BRA `(.L_x_401) ;  /* 0xfffffea000687947 */ /* 0x000fea000383ffff */
.L_x_64:
[----:B------:R-:W-:Y:S07]  /*18aa0*/  MOV R0, UR20 ;  /* 0x0000001400007c02 */ /* 0x000fee0008000f00 */
.L_x_402:
[----:B--2---:R2:W3:Y:S02]  /*18ab0*/  SYNCS.PHASECHK.TRANS64.TRYWAIT P0, [R0+URZ+0xe068], R5 ;  /* 0x00e06805000075a7 */ /* 0x0044e400080011ff */
[----:B---3--:R-:W-:Y:S05]  /*18ac0*/  @!P0 NANOSLEEP.SYNCS 0x989680 ;  /* 0x009896800000895d */ /* 0x008fea0003900000 */
[----:B------:R-:W3:Y:S02]  /*18ad0*/  @!P0 SYNCS.PHASECHK.TRANS64 P0, [R0+URZ+0xe068], R5 ;  /* 0x00e06805000085a7 */ /* 0x000ee400080010ff */
[----:B---3--:R-:W-:Y:S05]  /*18ae0*/  @!P0 BRA `(.L_x_402) ;  /* 0xfffffffc00f08947 */ /* 0x008fea000383ffff */
[----:B------:R-:W-:Y:S05]  /*18af0*/  BRA `(.L_x_403) ;  /* 0xfffffea000707947 */ /* 0x000fea000383ffff */
.L_x_70:
[----:B------:R-:W-:Y:S07]  /*18b00*/  MOV R0, UR4 ;  /* 0x0000000400007c02 */ /* 0x000fee0008000f00 */
.L_x_404:
[----:B-1----:R1:W2:Y:S02]  /*18b10*/  SYNCS.PHASECHK.TRANS64.TRYWAIT P0, [R0+URZ+0xe020], R3 ;  /* 0x00e02003000075a7 */ /* 0x0022a400080011ff */
[----:B--2---:R-:W-:Y:S05]  /*18b20*/  @!P0 NANOSLEEP.SYNCS 0x989680 ;  /* 0x009896800000895d */ /* 0x004fea0003900000 */
[----:B------:R-:W2:Y:S02]  /*18b30*/  @!P0 SYNCS.PHASECHK.TRANS64 P0, [R0+URZ+0xe020], R3 ;  /* 0x00e02003000085a7 */ /* 0x000ea400080010ff */
[----:B--2---:R-:W-:Y:S05]  /*18b40*/  @!P0 BRA `(.L_x_404) ;  /* 0xfffffffc00f08947 */ /* 0x004fea000383ffff */
[----:B------:R-:W-:Y:S05]  /*18b50*/  BRA `(.L_x_405) ;  /* 0xfffffea800307947 */ /* 0x000fea000383ffff */
.L_x_72:
[----:B------:R-:W-:Y:S07]  /*18b60*/  MOV R0, UR20 ;  /* 0x0000001400007c02 */ /* 0x000fee0008000f00 */
.L_x_406:
[----:B-1----:R1:W2:Y:S02]  /*18b70*/  SYNCS.PHASECHK.TRANS64.TRYWAIT P0, [R0+URZ+0xe0a0], R3 ;  /* 0x00e0a003000075a7 */ /* 0x0022a400080011ff */
[----:B--2---:R-:W-:Y:S05]  /*18b80*/  @!P0 NANOSLEEP.SYNCS 0x989680 ;  /* 0x009896800000895d */ /* 0x004fea0003900000 */
[----:B------:R-:W2:Y:S02]  /*18b90*/  @!P0 SYNCS.PHASECHK.TRANS64 P0, [R0+URZ+0xe0a0], R3 ;  /* 0x00e0a003000085a7 */ /* 0x000ea400080010ff */
[----:B--2---:R-:W-:Y:S05]  /*18ba0*/  @!P0 BRA `(.L_x_406) ;  /* 0xfffffffc00f08947 */ /* 0x004fea000383ffff */
[----:B------:R-:W-:Y:S05]  /*18bb0*/  BRA `(.L_x_407) ;  /* 0xfffffea800447947 */ /* 0x000fea000383ffff */
.L_x_74:
[----:B------:R-:W-:Y:S01]  /*18bc0*/  MOV R6, UR20 ;  /* 0x0000001400067c02 */ /* 0x000fe20008000f00 */
[----:B------:R-:W-:Y:S05]  /*18bd0*/  IMAD.U32 R5, RZ, RZ, UR26 ;  /* 0x0000001aff057e24 */ /* 0x000fea000f8e00ff */
[----:B------:R-:W-:Y:S07]  /*18be0*/  SHF.L.U32 R5, R5, 0x1f, RZ ;  /* 0x0000001f05057819 */ /* 0x000fee00000006ff */
.L_x_408:
[----:B-1----:R1:W2:Y:S02]  /*18bf0*/  SYNCS.PHASECHK.TRANS64.TRYWAIT P0, [R6+URZ+0xe058], R5 ;  /* 0x00e05805060075a7 */ /* 0x0022a400080011ff */
[----:B--2---:R-:W-:Y:S05]  /*18c00*/  @!P0 NANOSLEEP.SYNCS 0x989680 ;  /* 0x009896800000895d */ /* 0x004fea0003900000 */
[----:B------:R-:W2:Y:S02]  /*18c10*/  @!P0 SYNCS.PHASECHK.TRANS64 P0, [R6+URZ+0xe058], R5 ;  /* 0x00e05805060085a7 */ /* 0x000ea400080010ff */
[----:B--2---:R-:W-:Y:S05]  /*18c20*/  @!P0 BRA `(.L_x_408) ;  /* 0xfffffffc00f08947 */ /* 0x004fea000383ffff */
[----:B------:R-:W-:Y:S05]  /*18c30*/  BRA `(.L_x_409) ;  /* 0xfffffea800507947 */ /* 0x000fea000383ffff */
.L_x_82:
[----:B------:R-:W-:-:S07]  /*18c40*/  MOV R0, UR20 ;  /* 0x0000001400007c02 */ /* 0x000fce0008000f00 */
.L_x_410:
[----:B--2---:R2:W3:Y:S02]  /*18c50*/  SYNCS.PHASECHK.TRANS64.TRYWAIT P0, [R0+URZ+0xe0a8], R3 ;  /* 0x00e0a803000075a7 */ /* 0x0044e400080011ff */
[----:B---3--:R-:W-:Y:S05]  /*18c60*/  @!P0 NANOSLEEP.SYNCS 0x989680 ;  /* 0x009896800000895d */ /* 0x008fea0003900000 */
[----:B------:R-:W3:Y:S02]  /*18c70*/  @!P0 SYNCS.PHASECHK.TRANS64 P0, [R0+URZ+0xe0a8], R3 ;  /* 0x00e0a803000085a7 */ /* 0x000ee400080010ff */
[----:B---3--:R-:W-:Y:S05]  /*18c80*/  @!P0 BRA `(.L_x_410) ;  /* 0xfffffffc00f08947 */ /* 0x008fea000383ffff */
[----:B------:R-:W-:Y:S05]  /*18c90*/  BRA `(.L_x_411) ;  /* 0xfffffeac00a07947 */ /* 0x000fea000383ffff */
.L_x_84:
[----:B------:R-:W-:-:S07]  /*18ca0*/  MOV R0, UR20 ;  /* 0x0000001400007c02 */ /* 0x000fce0008000f00 */
.L_x_412:
[----:B--2---:R2:W3:Y:S02]  /*18cb0*/  SYNCS.PHASECHK.TRANS64.TRYWAIT P0, [R0+URZ+0xe068], R5 ;  /* 0x00e06805000075a7 */ /* 0x0044e400080011ff */
[----:B---3--:R-:W-:Y:S05]  /*18cc0*/  @!P0 NANOSLEEP.SYNCS 0x989680 ;  /* 0x009896800000895d */ /* 0x008fea0003900000 */
[----:B------:R-:W3:Y:S02]  /*18cd0*/  @!P0 SYNCS.PHASECHK.TRANS64 P0, [R0+URZ+0xe068], R5 ;  /* 0x00e06805000085a7 */ /* 0x000ee400080010ff */
[----:B---3--:R-:W-:Y:S05]  /*18ce0*/  @!P0 BRA `(.L_x_412) ;  /* 0xfffffffc00f08947 */ /* 0x008fea000383ffff */
[----:B------:R-:W-:Y:S05]  /*18cf0*/  BRA `(.L_x_413) ;  /* 0xfffffeac00a87947 */ /* 0x000fea000383ffff */
.L_x_96:
[----:B-1----:R1:W2:Y:S02]  /*18d00*/  SYNCS.PHASECHK.TRANS64.TRYWAIT P0, [R16+URZ+0xe0c0], R3 ;  /* 0x00e0c003100075a7 */ /* 0x0022a400080011ff */
[----:B--2---:R-:W-:Y:S05]  /*18d10*/  @!P0 NANOSLEEP.SYNCS 0x989680 ;  /* 0x009896800000895d */ /* 0x004fea0003900000 */
[----:B------:R-:W2:Y:S02]  /*18d20*/  @!P0 SYNCS.PHASECHK.TRANS64 P0, [R16+URZ+0xe0c0], R3 ;  /* 0x00e0c003100085a7 */ /* 0x000ea400080010ff */
[----:B--2---:R-:W-:Y:S05]  /*18d30*/  @!P0 BRA `(.L_x_96) ;  /* 0xfffffffc00f08947 */ /* 0x004fea000383ffff */
[----:B------:R-:W-:Y:S05]  /*18d40*/  BRA `(.L_x_414) ;  /* 0xfffffeb800107947 */ /* 0x000fea000383ffff */
.L_x_163:
[----:B-1----:R1:W2:Y:S02]  /*18d50*/  SYNCS.PHASECHK.TRANS64.TRYWAIT P0, [R16+URZ+0xe0c8], R3 ;  /* 0x00e0c803100075a7 */ /* 0x0022a400080011ff */
[----:B--2---:R-:W-:Y:S05]  /*18d60*/  @!P0 NANOSLEEP.SYNCS 0x989680 ;  /* 0x009896800000895d */ /* 0x004fea0003900000 */
[----:B------:R-:W2:Y:S02]  /*18d70*/  @!P0 SYNCS.PHASECHK.TRANS64 P0, [R16+URZ+0xe0c8], R3 ;  /* 0x00e0c803100085a7 */ /* 0x000ea400080010ff */
[----:B--2---:R-:W-:Y:S05]  /*18d80*/  @!P0 BRA `(.L_x_163) ;  /* 0xfffffffc00f08947 */ /* 0x004fea000383ffff */
[----:B------:R-:W-:Y:S05]  /*18d90*/  BRA `(.L_x_415) ;  /* 0xfffffee800847947 */ /* 0x000fea000383ffff */
.L_x_169:
[----:B-1----:R1:W2:Y:S02]  /*18da0*/  SYNCS.PHASECHK.TRANS64.TRYWAIT P0, [R47+URZ+0xe070], R0 ;  /* 0x00e070002f0075a7 */ /* 0x0022a400080011ff */
[----:B--2---:R-:W-:Y:S05]  /*18db0*/  @!P0 NANOSLEEP.SYNCS 0x989680 ;  /* 0x009896800000895d */ /* 0x004fea0003900000 */
[----:B------:R-:W2:Y:S02]  /*18dc0*/  @!P0 SYNCS.PHASECHK.TRANS64 P0, [R47+URZ+0xe070], R0 ;  /* 0x00e070002f0085a7 */ /* 0x000ea400080010ff */
[----:B--2---:R-:W-:Y:S05]  /*18dd0*/  @!P0 BRA `(.L_x_169) ;  /* 0xfffffffc00f08947 */ /* 0x004fea000383ffff */
[----:B------:R-:W-:Y:S05]  /*18de0*/  BRA `(.L_x_416) ;  /* 0xfffffeec009c7947 */ /* 0x000fea000383ffff */
.L_x_172:
[----:B--2---:R2:W3:Y:S02]  /*18df0*/  SYNCS.PHASECHK.TRANS64.TRYWAIT P1, [R47+URZ+0xe080], R6 ;  /* 0x00e080062f0075a7 */ /* 0x0044e400080211ff */
[----:B---3--:R-:W-:Y:S05]  /*18e00*/  @!P1 NANOSLEEP.SYNCS 0x989680 ;  /* 0x009896800000995d */ /* 0x008fea0003900000 */
[----:B------:R-:W3:Y:S02]  /*18e10*/  @!P1 SYNCS.PHASECHK.TRANS64 P1, [R47+URZ+0xe080], R6 ;  /* 0x00e080062f0095a7 */ /* 0x000ee400080210ff */
[----:B---3--:R-:W-:Y:S05]  /*18e20*/  @!P1 BRA `(.L_x_172) ;  /* 0xfffffffc00f09947 */ /* 0x008fea000383ffff */
[----:B------:R-:W-:Y:S05]  /*18e30*/  BRA `(.L_x_417) ;  /* 0xfffffeec00c47947 */ /* 0x000fea000383ffff */
.L_x_175:
[----:B-1----:R1:W3:Y:S02]  /*18e40*/  SYNCS.PHASECHK.TRANS64.TRYWAIT P0, [R47+URZ+0xe070], R0 ;  /* 0x00e070002f0075a7 */ /* 0x0022e400080011ff */
[----:B---3--:R-:W-:Y:S05]  /*18e50*/  @!P0 NANOSLEEP.SYNCS 0x989680 ;  /* 0x009896800000895d */ /* 0x008fea0003900000 */
[----:B------:R-:W3:Y:S02]  /*18e60*/  @!P0 SYNCS.PHASECHK.TRANS64 P0, [R47+URZ+0xe070], R0 ;  /* 0x00e070002f0085a7 */ /* 0x000ee400080010ff */
[----:B---3--:R-:W-:Y:S05]  /*18e70*/  @!P0 BRA `(.L_x_175) ;  /* 0xfffffffc00f08947 */ /* 0x008fea000383ffff */
[----:B------:R-:W-:Y:S05]  /*18e80*/  BRA `(.L_x_418) ;  /* 0xfffffef0000c7947 */ /* 0x000fea000383ffff */
.L_x_177:
[----:B-1----:R1:W3:Y:S02]  /*18e90*/  SYNCS.PHASECHK.TRANS64.TRYWAIT P0, [R47+URZ+0xe090], R0 ;  /* 0x00e090002f0075a7 */ /* 0x0022e400080011ff */
[----:B---3--:R-:W-:Y:S05]  /*18ea0*/  @!P0 NANOSLEEP.SYNCS 0x989680 ;  /* 0x009896800000895d */ /* 0x008fea0003900000 */
[----:B------:R-:W3:Y:S02]  /*18eb0*/  @!P0 SYNCS.PHASECHK.TRANS64 P0, [R47+URZ+0xe090], R0 ;  /* 0x00e090002f0085a7 */ /* 0x000ee400080010ff */
[----:B---3--:R-:W-:Y:S05]  /*18ec0*/  @!P0 BRA `(.L_x_177) ;  /* 0xfffffffc00f08947 */ /* 0x008fea000383ffff */
[----:B------:R-:W-:Y:S05]  /*18ed0*/  BRA `(.L_x_419) ;  /* 0xfffffef000547947 */ /* 0x000fea000383ffff */
.L_x_184:
[----:B-1----:R1:W4:Y:S02]  /*18ee0*/  SYNCS.PHASECHK.TRANS64.TRYWAIT P0, [R47+URZ+0xe080], R0 ;  /* 0x00e080002f0075a7 */ /* 0x00232400080011ff */
[----:B----4-:R-:W-:Y:S05]  /*18ef0*/  @!P0 NANOSLEEP.SYNCS 0x989680 ;  /* 0x009896800000895d */ /* 0x010fea0003900000 */
[----:B------:R-:W4:Y:S02]  /*18f00*/  @!P0 SYNCS.PHASECHK.TRANS64 P0, [R47+URZ+0xe080], R0 ;  /* 0x00e080002f0085a7 */ /* 0x000f2400080010ff */
[----:B----4-:R-:W-:Y:S05]  /*18f10*/  @!P0 BRA `(.L_x_184) ;  /* 0xfffffffc00f08947 */ /* 0x010fea000383ffff */
[----:B------:R-:W-:Y:S05]  /*18f20*/  BRA `(.L_x_420) ;  /* 0xfffffef400707947 */ /* 0x000fea000383ffff */
.L_x_186:
[----:B-1----:R1:W3:Y:S02]  /*18f30*/  SYNCS.PHASECHK.TRANS64.TRYWAIT P0, [R47+URZ+0xe098], R0 ;  /* 0x00e098002f0075a7 */ /* 0x0022e400080011ff */
[----:B---3--:R-:W-:Y:S05]  /*18f40*/  @!P0 NANOSLEEP.SYNCS 0x989680 ;  /* 0x009896800000895d */ /* 0x008fea0003900000 */
[----:B------:R-:W3:Y:S02]  /*18f50*/  @!P0 SYNCS.PHASECHK.TRANS64 P0, [R47+URZ+0xe098], R0 ;  /* 0x00e098002f0085a7 */ /* 0x000ee400080010ff */
[----:B---3--:R-:W-:Y:S05]  /*18f60*/  @!P0 BRA `(.L_x_186) ;  /* 0xfffffffc00f08947 */ /* 0x008fea000383ffff */
[----:B------:R-:W-:Y:S05]  /*18f70*/  BRA `(.L_x_421) ;  /* 0xfffffef400b47947 */ /* 0x000fea000383ffff */
.L_x_195:
[----:B---3--:R3:W4:Y:S02]  /*18f80*/  SYNCS.PHASECHK.TRANS64.TRYWAIT P0, [R47+URZ+0xe070], R4 ;  /* 0x00e070042f0075a7 */ /* 0x00872400080011ff */
[----:B----4-:R-:W-:Y:S05]  /*18f90*/  @!P0 NANOSLEEP.SYNCS 0x989680 ;  /* 0x009896800000895d */ /* 0x010fea0003900000 */
[----:B------:R-:W4:Y:S02]  /*18fa0*/  @!P0 SYNCS.PHASECHK.TRANS64 P0, [R47+URZ+0xe070], R4 ;  /* 0x00e070042f0085a7 */ /* 0x000f2400080010ff */
[----:B----4-:R-:W-:Y:S05]  /*18fb0*/  @!P0 BRA `(.L_x_195) ;  /* 0xfffffffc00f08947 */ /* 0x010fea000383ffff */
[----:B------:R-:W-:Y:S05]  /*18fc0*/  BRA `(.L_x_422) ;  /* 0xfffffef800f07947 */ /* 0x000fea000383ffff */
.L_x_198:
[----:B-1----:R1:W4:Y:S02]  /*18fd0*/  SYNCS.PHASECHK.TRANS64.TRYWAIT P0, [R47+URZ+0xe090], R0 ;  /* 0x00e090002f0075a7 */ /* 0x00232400080011ff */
[----:B----4-:R-:W-:Y:S05]  /*18fe0*/  @!P0 NANOSLEEP.SYNCS 0x989680 ;  /* 0x009896800000895d */ /* 0x010fea0003900000 */
[----:B------:R-:W4:Y:S02]  /*18ff0*/  @!P0 SYNCS.PHASECHK.TRANS64 P0, [R47+URZ+0xe090], R0 ;  /* 0x00e090002f0085a7 */ /* 0x000f2400080010ff */
[----:B----4-:R-:W-:Y:S05]  /*19000*/  @!P0 BRA `(.L_x_198) ;  /* 0xfffffffc00f08947 */ /* 0x010fea000383ffff */
[----:B------:R-:W-:Y:S05]  /*19010*/  BRA `(.L_x_423) ;  /* 0xfffffefc00147947 */ /* 0x000fea000383ffff */
.L_x_201:
[----:B-1----:R1:W4:Y:S02]  /*19020*/  SYNCS.PHASECHK.TRANS64.TRYWAIT P0, [R47+URZ+0xe0c0], R0 ;  /* 0x00e0c0002f0075a7 */ /* 0x00232400080011ff */
[----:B----4-:R-:W-:Y:S05]  /*19030*/  @!P0 NANOSLEEP.SYNCS 0x989680 ;  /* 0x009896800000895d */ /* 0x010fea0003900000 */
[----:B------:R-:W4:Y:S02]  /*19040*/  @!P0 SYNCS.PHASECHK.TRANS64 P0, [R47+URZ+0xe0c0], R0 ;  /* 0x00e0c0002f0085a7 */ /* 0x000f2400080010ff */
[----:B----4-:R-:W-:Y:S05]  /*19050*/  @!P0 BRA `(.L_x_201) ;  /* 0xfffffffc00f08947 */ /* 0x010fea000383ffff */
[----:B------:R-:W-:Y:S05]  /*19060*/  BRA `(.L_x_424) ;  /* 0xfffffefc00207947 */ /* 0x000fea000383ffff */
.L_x_209:
[----:B-1----:R1:W2:Y:S02]  /*19070*/  SYNCS.PHASECHK.TRANS64.TRYWAIT P0, [R47+URZ+0xe080], R4 ;  /* 0x00e080042f0075a7 */ /* 0x0022a400080011ff */
[----:B--2---:R-:W-:Y:S05]  /*19080*/  @!P0 NANOSLEEP.SYNCS 0x989680 ;  /* 0x009896800000895d */ /* 0x004fea0003900000 */
[----:B------:R-:W2:Y:S02]  /*19090*/  @!P0 SYNCS.PHASECHK.TRANS64 P0, [R47+URZ+0xe080], R4 ;  /* 0x00e080042f0085a7 */ /* 0x000ea400080010ff */
[----:B--2---:R-:W-:Y:S05]  /*190a0*/  @!P0 BRA `(.L_x_209) ;  /* 0xfffffffc00f08947 */ /* 0x004fea000383ffff */
[----:B------:R-:W-:Y:S05]  /*190b0*/  BRA `(.L_x_425) ;  /* 0xffffff08005c7947 */ /* 0x000fea000383ffff */
.L_x_212:
[----:B----4-:R4:W1:Y:S02]  /*190c0*/  SYNCS.PHASECHK.TRANS64.TRYWAIT P0, [R47+URZ+0xe098], R0 ;  /* 0x00e098002f0075a7 */ /* 0x01086400080011ff */
[----:B-1----:R-:W-:Y:S05]  /*190d0*/  @!P0 NANOSLEEP.SYNCS 0x989680 ;  /* 0x009896800000895d */ /* 0x002fea0003900000 */
[----:B------:R-:W1:Y:S02]  /*190e0*/  @!P0 SYNCS.PHASECHK.TRANS64 P0, [R47+URZ+0xe098], R0 ;  /* 0x00e098002f0085a7 */ /* 0x000e6400080010ff */
[----:B-1----:R-:W-:Y:S05]  /*190f0*/  @!P0 BRA `(.L_x_212) ;  /* 0xfffffffc00f08947 */ /* 0x002fea000383ffff */
[----:B------:R-:W-:Y:S05]  /*19100*/  BRA `(.L_x_426) ;  /* 0xffffff0800807947 */ /* 0x000fea000383ffff */
.L_x_215:
[----:B-1----:R1:W4:Y:S02]  /*19110*/  SYNCS.PHASECHK.TRANS64.TRYWAIT P0, [R47+URZ+0xe0c8], R0 ;  /* 0x00e0c8002f0075a7 */ /* 0x00232400080011ff */
[----:B----4-:R-:W-:Y:S05]  /*19120*/  @!P0 NANOSLEEP.SYNCS 0x989680 ;  /* 0x009896800000895d */ /* 0x010fea0003900000 */
[----:B------:R-:W4:Y:S02]  /*19130*/  @!P0 SYNCS.PHASECHK.TRANS64 P0, [R47+URZ+0xe0c8], R0 ;  /* 0x00e0c8002f0085a7 */ /* 0x000f2400080010ff */
[----:B----4-:R-:W-:Y:S05]  /*19140*/  @!P0 BRA `(.L_x_215) ;  /* 0xfffffffc00f08947 */ /* 0x010fea000383ffff */
[----:B------:R-:W-:Y:S05]  /*19150*/  BRA `(.L_x_427) ;  /* 0xffffff08008c7947 */ /* 0x000fea000383ffff */
.L_x_225:
[----:B------:R-:W-:-:S07]  /*19160*/  MOV R0, UR6 ;  /* 0x0000000600007c02 */ /* 0x000fce0008000f00 */
.L_x_428:
[----:B-1----:R1:W2:Y:S02]  /*19170*/  SYNCS.PHASECHK.TRANS64.TRYWAIT P0, [R0+URZ], R3 ;  /* 0x00000003000075a7 */ /* 0x0022a400080011ff */
[----:B--2---:R-:W-:Y:S05]  /*19180*/  @!P0 NANOSLEEP.SYNCS 0x989680 ;  /* 0x009896800000895d */ /* 0x004fea0003900000 */
[----:B------:R-:W2:Y:S02]  /*19190*/  @!P0 SYNCS.PHASECHK.TRANS64 P0, [R0+URZ], R3 ;  /* 0x00000003000085a7 */ /* 0x000ea400080010ff */
[----:B--2---:R-:W-:Y:S05]  /*191a0*/  @!P0 BRA `(.L_x_428) ;  /* 0xfffffffc00f08947 */ /* 0x004fea000383ffff */
[----:B------:R-:W-:Y:S05]  /*191b0*/  BRA `(.L_x_429) ;  /* 0xffffff1800907947 */ /* 0x000fea000383ffff */
.L_x_228:
[----:B------:R-:W-:-:S07]  /*191c0*/  MOV R0, UR5 ;  /* 0x0000000500007c02 */ /* 0x000fce0008000f00 */
.L_x_430:
[----:B-1----:R1:W4:Y:S02]  /*191d0*/  SYNCS.PHASECHK.TRANS64.TRYWAIT P1, [R0+URZ], R3 ;  /* 0x00000003000075a7 */ /* 0x00232400080211ff */
[----:B----4-:R-:W-:Y:S05]  /*191e0*/  @!P1 NANOSLEEP.SYNCS 0x989680 ;  /* 0x009896800000995d */ /* 0x010fea0003900000 */
[----:B------:R-:W4:Y:S02]  /*191f0*/  @!P1 SYNCS.PHASECHK.TRANS64 P1, [R0+URZ], R3 ;  /* 0x00000003000095a7 */ /* 0x000f2400080210ff */
[----:B----4-:R-:W-:Y:S05]  /*19200*/  @!P1 BRA `(.L_x_430) ;  /* 0xfffffffc00f09947 */ /* 0x010fea000383ffff */
[----:B------:R-:W-:Y:S05]  /*19210*/  BRA `(.L_x_431) ;  /* 0xffffff1c00187947 */ /* 0x000fea000383ffff */
.L_x_235:
[----:B-1----:R-:W-:-:S04]  /*19220*/  MOV R4, UR41 ;  /* 0x0000002900047c02 */ /* 0x002fc80008000f00 */
[----:B------:R1:W2:Y:S03]  /*19230*/  SYNCS.PHASECHK.TRANS64.TRYWAIT P5, [R4+URZ], R3 ;  /* 0x00000003040075a7 */ /* 0x0002a600080a11ff */
[----:B--2---:R-:W-:Y:S05]  /*19240*/  @!P5 NANOSLEEP.SYNCS 0x989680 ;  /* 0x009896800000d95d */ /* 0x004fea0003900000 */
[----:B------:R-:W2:Y:S02]  /*19250*/  @!P5 SYNCS.PHASECHK.TRANS64 P5, [R4+URZ], R3 ;  /* 0x000000030400d5a7 */ /* 0x000ea400080a10ff */
[----:B--2---:R-:W-:Y:S05]  /*19260*/  @!P5 BRA `(.L_x_235) ;  /* 0xfffffffc00ecd947 */ /* 0x004fea000383ffff */
[----:B------:R-:W-:Y:S05]  /*19270*/  BRA `(.L_x_432) ;  /* 0xffffff2800507947 */ /* 0x000fea000383ffff */
.L_x_240:
[----:B------:R-:W-:-:S07]  /*19280*/  MOV R5, UR6 ;  /* 0x0000000600057c02 */ /* 0x000fce0008000f00 */
.L_x_433:
[----:B---3--:R3:W4:Y:S02]  /*19290*/  SYNCS.PHASECHK.TRANS64.TRYWAIT P2, [R5+URZ], R0 ;  /* 0x00000000050075a7 */ /* 0x00872400080411ff */
[----:B----4-:R-:W-:Y:S05]  /*192a0*/  @!P2 NANOSLEEP.SYNCS 0x989680 ;  /* 0x009896800000a95d */ /* 0x010fea0003900000 */
[----:B------:R-:W4:Y:S02]  /*192b0*/  @!P2 SYNCS.PHASECHK.TRANS64 P2, [R5+URZ], R0 ;  /* 0x000000000500a5a7 */ /* 0x000f2400080410ff */
[----:B----4-:R-:W-:Y:S05]  /*192c0*/  @!P2 BRA `(.L_x_433) ;  /* 0xfffffffc00f0a947 */ /* 0x010fea000383ffff */
[----:B------:R-:W-:Y:S05]  /*192d0*/  BRA `(.L_x_434) ;  /* 0xffffff5400e87947 */ /* 0x000fea000383ffff */
.L_x_245:
[----:B------:R-:W-:-:S07]  /*192e0*/  MOV R3, UR6 ;  /* 0x0000000600037c02 */ /* 0x000fce0008000f00 */
.L_x_435:
[----:B-1----:R1:W2:Y:S02]  /*192f0*/  SYNCS.PHASECHK.TRANS64.TRYWAIT P1, [R3+URZ], R0 ;  /* 0x00000000030075a7 */ /* 0x0022a400080211ff */
[----:B--2---:R-:W-:Y:S05]  /*19300*/  @!P1 NANOSLEEP.SYNCS 0x989680 ;  /* 0x009896800000995d */ /* 0x004fea0003900000 */
[----:B------:R-:W2:Y:S02]  /*19310*/  @!P1 SYNCS.PHASECHK.TRANS64 P1, [R3+URZ], R0 ;  /* 0x00000000030095a7 */ /* 0x000ea400080210ff */
[----:B--2---:R-:W-:Y:S05]  /*19320*/  @!P1 BRA `(.L_x_435) ;  /* 0xfffffffc00f09947 */ /* 0x004fea000383ffff */
[----:B------:R-:W-:Y:S05]  /*19330*/  BRA `(.L_x_436) ;  /* 0xffffff5c00487947 */ /* 0x000fea000383ffff */
.L_x_250:
[----:B------:R-:W-:-:S07]  /*19340*/  MOV R0, UR4 ;  /* 0x0000000400007c02 */ /* 0x000fce0008000f00 */
.L_x_437:
[----:B-1----:R1:W3:Y:S02]  /*19350*/  SYNCS.PHASECHK.TRANS64.TRYWAIT P1, [R0+URZ], R3 ;  /* 0x00000003000075a7 */ /* 0x0022e400080211ff */
[----:B---3--:R-:W-:Y:S05]  /*19360*/  @!P1 NANOSLEEP.SYNCS 0x989680 ;  /* 0x009896800000995d */ /* 0x008fea0003900000 */
[----:B------:R-:W3:Y:S02]  /*19370*/  @!P1 SYNCS.PHASECHK.TRANS64 P1, [R0+URZ], R3 ;  /* 0x00000003000095a7 */ /* 0x000ee400080210ff */
[----:B---3--:R-:W-:Y:S05]  /*19380*/  @!P1 BRA `(.L_x_437) ;  /* 0xfffffffc00f09947 */ /* 0x008fea000383ffff */
[----:B------:R-:W-:Y:S05]  /*19390*/  BRA `(.L_x_438) ;  /* 0xffffff6000147947 */ /* 0x000fea000383ffff */
.L_x_257:
[----:B-1----:R-:W-:-:S04]  /*193a0*/  MOV R4, UR41 ;  /* 0x0000002900047c02 */ /* 0x002fc80008000f00 */
[----:B------:R1:W4:Y:S03]  /*193b0*/  SYNCS.PHASECHK.TRANS64.TRYWAIT P5, [R4+URZ], R3 ;  /* 0x00000003040075a7 */ /* 0x00032600080a11ff */
[----:B----4-:R-:W-:Y:S05]  /*193c0*/  @!P5 NANOSLEEP.SYNCS 0x989680 ;  /* 0x009896800000d95d */ /* 0x010fea0003900000 */
[----:B------:R-:W4:Y:S02]  /*193d0*/  @!P5 SYNCS.PHASECHK.TRANS64 P5, [R4+URZ], R3 ;  /* 0x000000030400d5a7 */ /* 0x000f2400080a10ff */
[----:B----4-:R-:W-:Y:S05]  /*193e0*/  @!P5 BRA `(.L_x_257) ;  /* 0xfffffffc00ecd947 */ /* 0x010fea000383ffff */
[----:B------:R-:W-:Y:S05]  /*193f0*/  BRA `(.L_x_439) ;  /* 0xffffff8400587947 */ /* 0x000fea000383ffff */
.L_x_262:
[----:B------:R-:W-:-:S07]  /*19400*/  MOV R3, UR5 ;  /* 0x0000000500037c02 */ /* 0x000fce0008000f00 */
.L_x_440:
[----:B--2---:R2:W3:Y:S02]  /*19410*/  SYNCS.PHASECHK.TRANS64.TRYWAIT P2, [R3+URZ], R0 ;  /* 0x00000000030075a7 */ /* 0x0044e400080411ff */
[----:B---3--:R-:W-:Y:S05]  /*19420*/  @!P2 NANOSLEEP.SYNCS 0x989680 ;  /* 0x009896800000a95d */ /* 0x008fea0003900000 */
[----:B------:R-:W3:Y:S02]  /*19430*/  @!P2 SYNCS.PHASECHK.TRANS64 P2, [R3+URZ], R0 ;  /* 0x000000000300a5a7 */ /* 0x000ee400080410ff */
[----:B---3--:R-:W-:Y:S05]  /*19440*/  @!P2 BRA `(.L_x_440) ;  /* 0xfffffffc00f0a947 */ /* 0x008fea000383ffff */
[----:B------:R-:W-:Y:S05]  /*19450*/  BRA `(.L_x_441) ;  /* 0xffffffb000d87947 */ /* 0x000fea000383ffff */
.L_x_266:
[----:B------:R-:W-:-:S07]  /*19460*/  MOV R3, UR5 ;  /* 0x0000000500037c02 */ /* 0x000fce0008000f00 */
.L_x_442:
[----:B-1----:R1:W2:Y:S02]  /*19470*/  SYNCS.PHASECHK.TRANS64.TRYWAIT P1, [R3+URZ], R0 ;  /* 0x00000000030075a7 */ /* 0x0022a400080211ff */
[----:B--2---:R-:W-:Y:S05]  /*19480*/  @!P1 NANOSLEEP.SYNCS 0x989680 ;  /* 0x009896800000995d */ /* 0x004fea0003900000 */
[----:B------:R-:W2:Y:S02]  /*19490*/  @!P1 SYNCS.PHASECHK.TRANS64 P1, [R3+URZ], R0 ;  /* 0x00000000030095a7 */ /* 0x000ea400080210ff */
[----:B--2---:R-:W-:Y:S05]  /*194a0*/  @!P1 BRA `(.L_x_442) ;  /* 0xfffffffc00f09947 */ /* 0x004fea000383ffff */
[----:B------:R-:W-:Y:S05]  /*194b0*/  BRA `(.L_x_443) ;  /* 0xffffffb800307947 */ /* 0x000fea000383ffff */
.L_x_270:
[----:B------:R-:W-:-:S07]  /*194c0*/  MOV R0, UR4 ;  /* 0x0000000400007c02 */ /* 0x000fce0008000f00 */
.L_x_444:
[----:B-1----:R1:W4:Y:S02]  /*194d0*/  SYNCS.PHASECHK.TRANS64.TRYWAIT P0, [R0+URZ], R3 ;  /* 0x00000003000075a7 */ /* 0x00232400080011ff */
[----:B----4-:R-:W-:Y:S05]  /*194e0*/  @!P0 NANOSLEEP.SYNCS 0x989680 ;  /* 0x009896800000895d */ /* 0x010fea0003900000 */
[----:B------:R-:W4:Y:S02]  /*194f0*/  @!P0 SYNCS.PHASECHK.TRANS64 P0, [R0+URZ], R3 ;  /* 0x00000003000085a7 */ /* 0x000f2400080010ff */
[----:B----4-:R-:W-:Y:S05]  /*19500*/  @!P0 BRA `(.L_x_444) ;  /* 0xfffffffc00f08947 */ /* 0x010fea000383ffff */
[----:B------:R-:W-:Y:S05]  /*19510*/  BRA `(.L_x_445) ;  /* 0xffffffb800dc7947 */ /* 0x000fea000383ffff */
.L_x_276:
[----:B------:R-:W-:-:S07]  /*19520*/  MOV R3, UR8 ;  /* 0x0000000800037c02 */ /* 0x000fce0008000f00 */
.L_x_446:
[----:B-1----:R1:W2:Y:S02]  /*19530*/  SYNCS.PHASECHK.TRANS64.TRYWAIT P1, [R3+URZ+0xe010], R6 ;  /* 0x00e01006030075a7 */ /* 0x0022a400080211ff */
[----:B--2---:R-:W-:Y:S05]  /*19540*/  @!P1 NANOSLEEP.SYNCS 0x989680 ;  /* 0x009896800000995d */ /* 0x004fea0003900000 */
[----:B------:R-:W2:Y:S02]  /*19550*/  @!P1 SYNCS.PHASECHK.TRANS64 P1, [R3+URZ+0xe010], R6 ;  /* 0x00e01006030095a7 */ /* 0x000ea400080210ff */
[----:B--2---:R-:W-:Y:S05]  /*19560*/  @!P1 BRA `(.L_x_446) ;  /* 0xfffffffc00f09947 */ /* 0x004fea000383ffff */
[----:B------:R-:W-:Y:S05]  /*19570*/  BRA `(.L_x_447) ;  /* 0xffffffc000807947 */ /* 0x000fea000383ffff */
.L_x_282:
[----:B--2---:R-:W-:-:S07]  /*19580*/  MOV R0, UR17 ;  /* 0x0000001100007c02 */ /* 0x004fce0008000f00 */
.L_x_448:
[----:B-1----:R1:W2:Y:S02]  /*19590*/  SYNCS.PHASECHK.TRANS64.TRYWAIT P1, [R0+URZ+0xe038], R5 ;  /* 0x00e03805000075a7 */ /* 0x0022a400080211ff */
[----:B--2---:R-:W-:Y:S05]  /*195a0*/  @!P1 NANOSLEEP.SYNCS 0x989680 ;  /* 0x009896800000995d */ /* 0x004fea0003900000 */
[----:B------:R-:W2:Y:S02]  /*195b0*/  @!P1 SYNCS.PHASECHK.TRANS64 P1, [R0+URZ+0xe038], R5 ;  /* 0x00e03805000095a7 */ /* 0x000ea400080210ff */
[----:B--2---:R-:W-:Y:S05]  /*195c0*/  @!P1 BRA `(.L_x_448) ;  /* 0xfffffffc00f09947 */ /* 0x004fea000383ffff */
[----:B------:R-:W-:Y:S05]  /*195d0*/  BRA `(.L_x_449) ;  /* 0xffffffc000d47947 */ /* 0x000fea000383ffff */
.L_x_288:
[----:B------:R-:W-:-:S07]  /*195e0*/  MOV R3, UR8 ;  /* 0x0000000800037c02 */ /* 0x000fce0008000f00 */
.L_x_450:
[----:B-1----:R1:W2:Y:S02]  /*195f0*/  SYNCS.PHASECHK.TRANS64.TRYWAIT P1, [R3+URZ+0xe018], R6 ;  /* 0x00e01806030075a7 */ /* 0x0022a400080211ff */
[----:B--2---:R-:W-:Y:S05]  /*19600*/  @!P1 NANOSLEEP.SYNCS 0x989680 ;  /* 0x009896800000995d */ /* 0x004fea0003900000 */
[----:B------:R-:W2:Y:S02]  /*19610*/  @!P1 SYNCS.PHASECHK.TRANS64 P1, [R3+URZ+0xe018], R6 ;  /* 0x00e01806030095a7 */ /* 0x000ea400080210ff */
[----:B--2---:R-:W-:Y:S05]  /*19620*/  @!P1 BRA `(.L_x_450) ;  /* 0xfffffffc00f09947 */ /* 0x004fea000383ffff */
[----:B------:R-:W-:Y:S05]  /*19630*/  BRA `(.L_x_451) ;  /* 0xffffffc400407947 */ /* 0x000fea000383ffff */
.L_x_294:
[----:B--2---:R-:W-:-:S07]  /*19640*/  MOV R0, UR17 ;  /* 0x0000001100007c02 */ /* 0x004fce0008000f00 */
.L_x_452:
[----:B-1----:R1:W2:Y:S02]  /*19650*/  SYNCS.PHASECHK.TRANS64.TRYWAIT P1, [R0+URZ+0xe038], R3 ;  /* 0x00e03803000075a7 */ /* 0x0022a400080211ff */
[----:B--2---:R-:W-:Y:S05]  /*19660*/  @!P1 NANOSLEEP.SYNCS 0x989680 ;  /* 0x009896800000995d */ /* 0x004fea0003900000 */
[----:B------:R-:W2:Y:S02]  /*19670*/  @!P1 SYNCS.PHASECHK.TRANS64 P1, [R0+URZ+0xe038], R3 ;  /* 0x00e03803000095a7 */ /* 0x000ea400080210ff */
[----:B--2---:R-:W-:Y:S05]  /*19680*/  @!P1 BRA `(.L_x_452) ;  /* 0xfffffffc00f09947 */ /* 0x004fea000383ffff */
[----:B------:R-:W-:Y:S05]  /*19690*/  BRA `(.L_x_453) ;  /* 0xffffffc400a07947 */ /* 0x000fea000383ffff */
.L_x_300:
[----:B--2---:R-:W-:-:S07]  /*196a0*/  MOV R0, UR17 ;  /* 0x0000001100007c02 */ /* 0x004fce0008000f00 */
.L_x_454:
[----:B-1----:R1:W2:Y:S02]  /*196b0*/  SYNCS.PHASECHK.TRANS64.TRYWAIT P1, [R0+URZ+0xe038], R3 ;  /* 0x00e03803000075a7 */ /* 0x0022a400080211ff */
[----:B--2---:R-:W-:Y:S05]  /*196c0*/  @!P1 NANOSLEEP.SYNCS 0x989680 ;  /* 0x009896800000995d */ /* 0x004fea0003900000 */
[----:B------:R-:W2:Y:S02]  /*196d0*/  @!P1 SYNCS.PHASECHK.TRANS64 P1, [R0+URZ+0xe038], R3 ;  /* 0x00e03803000095a7 */ /* 0x000ea400080210ff */
[----:B--2---:R-:W-:Y:S05]  /*196e0*/  @!P1 BRA `(.L_x_454) ;  /* 0xfffffffc00f09947 */ /* 0x004fea000383ffff */
[----:B------:R-:W-:Y:S05]  /*196f0*/  BRA `(.L_x_455) ;  /* 0xffffffc800587947 */ /* 0x000fea000383ffff */
.L_x_305:
[----:B------:R-:W-:-:S07]  /*19700*/  MOV R0, UR17 ;  /* 0x0000001100007c02 */ /* 0x000fce0008000f00 */
.L_x_456:
[----:B-1----:R1:W2:Y:S02]  /*19710*/  SYNCS.PHASECHK.TRANS64.TRYWAIT P1, [R0+URZ+0xe038], R3 ;  /* 0x00e03803000075a7 */ /* 0x0022a400080211ff */
[----:B--2---:R-:W-:Y:S05]  /*19720*/  @!P1 NANOSLEEP.SYNCS 0x989680 ;  /* 0x009896800000995d */ /* 0x004fea0003900000 */
[----:B------:R-:W2:Y:S02]  /*19730*/  @!P1 SYNCS.PHASECHK.TRANS64 P1, [R0+URZ+0xe038], R3 ;  /* 0x00e03803000095a7 */ /* 0x000ea400080210ff */
[----:B--2---:R-:W-:Y:S05]  /*19740*/  @!P1 BRA `(.L_x_456) ;  /* 0xfffffffc00f09947 */ /* 0x004fea000383ffff */
[----:B------:R-:W-:Y:S05]  /*19750*/  BRA `(.L_x_457) ;  /* 0xffffffc800cc7947 */ /* 0x000fea000383ffff */
.L_x_310:
[----:B------:R-:W-:-:S07]  /*19760*/  MOV R0, UR17 ;  /* 0x0000001100007c02 */ /* 0x000fce0008000f00 */
.L_x_458:
[----:B-1----:R1:W2:Y:S02]  /*19770*/  SYNCS.PHASECHK.TRANS64.TRYWAIT P1, [R0+URZ+0xe038], R3 ;  /* 0x00e03803000075a7 */ /* 0x0022a400080211ff */
[----:B--2---:R-:W-:Y:S05]  /*19780*/  @!P1 NANOSLEEP.SYNCS 0x989680 ;  /* 0x009896800000995d */ /* 0x004fea0003900000 */
[----:B------:R-:W2:Y:S02]  /*19790*/  @!P1 SYNCS.PHASECHK.TRANS64 P1, [R0+URZ+0xe038], R3 ;  /* 0x00e03803000095a7 */ /* 0x000ea400080210ff */
[----:B--2---:R-:W-:Y:S05]  /*197a0*/  @!P1 BRA `(.L_x_458) ;  /* 0xfffffffc00f09947 */ /* 0x004fea000383ffff */
[----:B------:R-:W-:Y:S05]  /*197b0*/  BRA `(.L_x_459) ;  /* 0xffffffcc00347947 */ /* 0x000fea000383ffff */
.L_x_315:
[----:B------:R-:W-:-:S07]  /*197c0*/  MOV R0, UR17 ;  /* 0x0000001100007c02 */ /* 0x000fce0008000f00 */
.L_x_460:
[----:B-1----:R1:W2:Y:S02]  /*197d0*/  SYNCS.PHASECHK.TRANS64.TRYWAIT P1, [R0+URZ+0xe038], R3 ;  /* 0x00e03803000075a7 */ /* 0x0022a400080211ff */
[----:B--2---:R-:W-:Y:S05]  /*197e0*/  @!P1 NANOSLEEP.SYNCS 0x989680 ;  /* 0x009896800000995d */ /* 0x004fea0003900000 */
[----:B------:R-:W2:Y:S02]  /*197f0*/  @!P1 SYNCS.PHASECHK.TRANS64 P1, [R0+URZ+0xe038], R3 ;  /* 0x00e03803000095a7 */ /* 0x000ea400080210ff */
[----:B--2---:R-:W-:Y:S05]  /*19800*/  @!P1 BRA `(.L_x_460) ;  /* 0xfffffffc00f09947 */ /* 0x004fea000383ffff */
[----:B------:R-:W-:Y:S05]  /*19810*/  BRA `(.L_x_461) ;  /* 0xffffffcc009c7947 */ /* 0x000fea000383ffff */
.L_x_320:
[----:B------:R-:W-:-:S07]  /*19820*/  MOV R0, UR17 ;  /* 0x0000001100007c02 */ /* 0x000fce0008000f00 */
.L_x_462:
[----:B-1----:R1:W2:Y:S02]  /*19830*/  SYNCS.PHASECHK.TRANS64.TRYWAIT P1, [R0+URZ+0xe038], R3 ;  /* 0x00e03803000075a7 */ /* 0x0022a400080211ff */
[----:B--2---:R-:W-:Y:S05]  /*19840*/  @!P1 NANOSLEEP.SYNCS 0x989680 ;  /* 0x009896800000995d */ /* 0x004fea0003900000 */
[----:B------:R-:W2:Y:S02]  /*19850*/  @!P1 SYNCS.PHASECHK.TRANS64 P1, [R0+URZ+0xe038], R3 ;  /* 0x00e03803000095a7 */ /* 0x000ea400080210ff */
[----:B--2---:R-:W-:Y:S05]  /*19860*/  @!P1 BRA `(.L_x_462) ;  /* 0xfffffffc00f09947 */ /* 0x004fea000383ffff */
[----:B------:R-:W-:Y:S05]  /*19870*/  BRA `(.L_x_463) ;  /* 0xffffffd000047947 */ /* 0x000fea000383ffff */
.L_x_325:
[----:B------:R-:W-:-:S07]  /*19880*/  MOV R0, UR17 ;  /* 0x0000001100007c02 */ /* 0x000fce0008000f00 */
.L_x_464:
[----:B-1----:R1:W2:Y:S02]  /*19890*/  SYNCS.PHASECHK.TRANS64.TRYWAIT P1, [R0+URZ+0xe038], R3 ;  /* 0x00e03803000075a7 */ /* 0x0022a400080211ff */
[----:B--2---:R-:W-:Y:S05]  /*198a0*/  @!P1 NANOSLEEP.SYNCS 0x989680 ;  /* 0x009896800000995d */ /* 0x004fea0003900000 */
[----:B------:R-:W2:Y:S02]  /*198b0*/  @!P1 SYNCS.PHASECHK.TRANS64 P1, [R0+URZ+0xe038], R3 ;  /* 0x00e03803000095a7 */ /* 0x000ea400080210ff */
[----:B--2---:R-:W-:Y:S05]  /*198c0*/  @!P1 BRA `(.L_x_464) ;  /* 0xfffffffc00f09947 */ /* 0x004fea000383ffff */
[----:B------:R-:W-:Y:S05]  /*198d0*/  BRA `(.L_x_465) ;  /* 0xffffffd0006c7947 */ /* 0x000fea000383ffff */
.L_x_330:
[----:B------:R-:W-:-:S07]  /*198e0*/  MOV R0, UR17 ;  /* 0x0000001100007c02 */ /* 0x000fce0008000f00 */
.L_x_466:
[----:B-1----:R1:W2:Y:S02]  /*198f0*/  SYNCS.PHASECHK.TRANS64.TRYWAIT P1, [R0+URZ+0xe038], R3 ;  /* 0x00e03803000075a7 */ /* 0x0022a400080211ff */
[----:B--2---:R-:W-:Y:S05]  /*19900*/  @!P1 NANOSLEEP.SYNCS 0x989680 ;  /* 0x009896800000995d */ /* 0x004fea0003900000 */
[----:B------:R-:W2:Y:S02]  /*19910*/  @!P1 SYNCS.PHASECHK.TRANS64 P1, [R0+URZ+0xe038], R3 ;  /* 0x00e03803000095a7 */ /* 0x000ea400080210ff */
[----:B--2---:R-:W-:Y:S05]  /*19920*/  @!P1 BRA `(.L_x_466) ;  /* 0xfffffffc00f09947 */ /* 0x004fea000383ffff */
[----:B------:R-:W-:Y:S05]  /*19930*/  BRA `(.L_x_467) ;  /* 0xffffffd000d87947 */ /* 0x000fea000383ffff */
.L_x_335:
[----:B------:R-:W-:-:S07]  /*19940*/  MOV R0, UR17 ;  /* 0x0000001100007c02 */ /* 0x000fce0008000f00 */
.L_x_468:
[----:B-1----:R1:W2:Y:S02]  /*19950*/  SYNCS.PHASECHK.TRANS64.TRYWAIT P1, [R0+URZ+0xe038], R3 ;  /* 0x00e03803000075a7 */ /* 0x0022a400080211ff */
[----:B--2---:R-:W-:Y:S05]  /*19960*/  @!P1 NANOSLEEP.SYNCS 0x989680 ;  /* 0x009896800000995d */ /* 0x004fea0003900000 */
[----:B------:R-:W2:Y:S02]  /*19970*/  @!P1 SYNCS.PHASECHK.TRANS64 P1, [R0+URZ+0xe038], R3 ;  /* 0x00e03803000095a7 */ /* 0x000ea400080210ff */
[----:B--2---:R-:W-:Y:S05]  /*19980*/  @!P1 BRA `(.L_x_468) ;  /* 0xfffffffc00f09947 */ /* 0x004fea000383ffff */
[----:B------:R-:W-:Y:S05]  /*19990*/  BRA `(.L_x_469) ;  /* 0xffffffd400407947 */ /* 0x000fea000383ffff */
.L_x_341:
[----:B------:R-:W-:-:S07]  /*199a0*/  MOV R0, UR17 ;  /* 0x0000001100007c02 */ /* 0x000fce0008000f00 */
.L_x_470:
[----:B-1----:R1:W2:Y:S02]  /*199b0*/  SYNCS.PHASECHK.TRANS64.TRYWAIT P1, [R0+URZ+0xe038], R3 ;  /* 0x00e03803000075a7 */ /* 0x0022a400080211ff */
[----:B--2---:R-:W-:Y:S05]  /*199c0*/  @!P1 NANOSLEEP.SYNCS 0x989680 ;  /* 0x009896800000995d */ /* 0x004fea0003900000 */
[----:B------:R-:W2:Y:S02]  /*199d0*/  @!P1 SYNCS.PHASECHK.TRANS64 P1, [R0+URZ+0xe038], R3 ;  /* 0x00e03803000095a7 */ /* 0x000ea400080210ff */
[----:B--2---:R-:W-:Y:S05]  /*199e0*/  @!P1 BRA `(.L_x_470) ;  /* 0xfffffffc00f09947 */ /* 0x004fea000383ffff */
[----:B------:R-:W-:Y:S05]  /*199f0*/  BRA `(.L_x_471) ;  /* 0xffffffd400bc7947 */ /* 0x000fea000383ffff */
.L_x_346:
[----:B------:R-:W-:-:S07]  /*19a00*/  MOV R0, UR17 ;  /* 0x0000001100007c02 */ /* 0x000fce0008000f00 */
.L_x_472:
[----:B-1----:R1:W2:Y:S02]  /*19a10*/  SYNCS.PHASECHK.TRANS64.TRYWAIT P1, [R0+URZ+0xe038], R3 ;  /* 0x00e03803000075a7 */ /* 0x0022a400080211ff */
[----:B--2---:R-:W-:Y:S05]  /*19a20*/  @!P1 NANOSLEEP.SYNCS 0x989680 ;  /* 0x009896800000995d */ /* 0x004fea0003900000 */
[----:B------:R-:W2:Y:S02]  /*19a30*/  @!P1 SYNCS.PHASECHK.TRANS64 P1, [R0+URZ+0xe038], R3 ;  /* 0x00e03803000095a7 */ /* 0x000ea400080210ff */
[----:B--2---:R-:W-:Y:S05]  /*19a40*/  @!P1 BRA `(.L_x_472) ;  /* 0xfffffffc00f09947 */ /* 0x004fea000383ffff */
[----:B------:R-:W-:Y:S05]  /*19a50*/  BRA `(.L_x_473) ;  /* 0xffffffd800247947 */ /* 0x000fea000383ffff */
.L_x_351:
[----:B------:R-:W-:-:S07]  /*19a60*/  MOV R0, UR17 ;  /* 0x0000001100007c02 */ /* 0x000fce0008000f00 */
.L_x_474:
[----:B-1----:R1:W2:Y:S02]  /*19a70*/  SYNCS.PHASECHK.TRANS64.TRYWAIT P1, [R0+URZ+0xe038], R3 ;  /* 0x00e03803000075a7 */ /* 0x0022a400080211ff */
[----:B--2---:R-:W-:Y:S05]  /*19a80*/  @!P1 NANOSLEEP.SYNCS 0x989680 ;  /* 0x009896800000995d */ /* 0x004fea0003900000 */
[----:B------:R-:W2:Y:S02]  /*19a90*/  @!P1 SYNCS.PHASECHK.TRANS64 P1, [R0+URZ+0xe038], R3 ;  /* 0x00e03803000095a7 */ /* 0x000ea400080210ff */
[----:B--2---:R-:W-:Y:S05]  /*19aa0*/  @!P1 BRA `(.L_x_474) ;  /* 0xfffffffc00f09947 */ /* 0x004fea000383ffff */
[----:B------:R-:W-:Y:S05]  /*19ab0*/  BRA `(.L_x_475) ;  /* 0xffffffd800947947 */ /* 0x000fea000383ffff */
.L_x_356:
[----:B------:R-:W-:-:S07]  /*19ac0*/  MOV R0, UR17 ;  /* 0x0000001100007c02 */ /* 0x000fce0008000f00 */
.L_x_476:
[----:B-1----:R1:W2:Y:S02]  /*19ad0*/  SYNCS.PHASECHK.TRANS64.TRYWAIT P1, [R0+URZ+0xe038], R3 ;  /* 0x00e03803000075a7 */ /* 0x0022a400080211ff */
[----:B--2---:R-:W-:Y:S05]  /*19ae0*/  @!P1 NANOSLEEP.SYNCS 0x989680 ;  /* 0x009896800000995d */ /* 0x004fea0003900000 */
[----:B------:R-:W2:Y:S02]  /*19af0*/  @!P1 SYNCS.PHASECHK.TRANS64 P1, [R0+URZ+0xe038], R3 ;  /* 0x00e03803000095a7 */ /* 0x000ea400080210ff */
[----:B--2---:R-:W-:Y:S05]  /*19b00*/  @!P1 BRA `(.L_x_476) ;  /* 0xfffffffc00f09947 */ /* 0x004fea000383ffff */
[----:B------:R-:W-:Y:S05]  /*19b10*/  BRA `(.L_x_477) ;  /* 0xffffffd800fc7947 */ /* 0x000fea000383ffff */
.L_x_361:
[----:B------:R-:W-:-:S07]  /*19b20*/  MOV R0, UR17 ;  /* 0x0000001100007c02 */ /* 0x000fce0008000f00 */
.L_x_478:
[----:B-1----:R1:W2:Y:S02]  /*19b30*/  SYNCS.PHASECHK.TRANS64.TRYWAIT P1, [R0+URZ+0xe038], R3 ;  /* 0x00e03803000075a7 */ /* 0x0022a400080211ff */
[----:B--2---:R-:W-:Y:S05]  /*19b40*/  @!P1 NANOSLEEP.SYNCS 0x989680 ;  /* 0x009896800000995d */ /* 0x004fea0003900000 */
[----:B------:R-:W2:Y:S02]  /*19b50*/  @!P1 SYNCS.PHASECHK.TRANS64 P1, [R0+URZ+0xe038], R3 ;  /* 0x00e03803000095a7 */ /* 0x000ea400080210ff */
[----:B--2---:R-:W-:Y:S05]  /*19b60*/  @!P1 BRA `(.L_x_478) ;  /* 0xfffffffc00f09947 */ /* 0x004fea000383ffff */
[----:B------:R-:W-:Y:S05]  /*19b70*/  BRA `(.L_x_479) ;  /* 0xffffffdc00707947 */ /* 0x000fea000383ffff */
.L_x_366:
[----:B------:R-:W-:-:S07]  /*19b80*/  MOV R0, UR9 ;  /* 0x0000000900007c02 */ /* 0x000fce0008000f00 */
.L_x_480:
[----:B-1----:R1:W2:Y:S02]  /*19b90*/  SYNCS.PHASECHK.TRANS64.TRYWAIT P1, [R0+URZ+0xe038], R3 ;  /* 0x00e03803000075a7 */ /* 0x0022a400080211ff */
[----:B--2---:R-:W-:Y:S05]  /*19ba0*/  @!P1 NANOSLEEP.SYNCS 0x989680 ;  /* 0x009896800000995d */ /* 0x004fea0003900000 */
[----:B------:R-:W2:Y:S02]  /*19bb0*/  @!P1 SYNCS.PHASECHK.TRANS64 P1, [R0+URZ+0xe038], R3 ;  /* 0x00e03803000095a7 */ /* 0x000ea400080210ff */
[----:B--2---:R-:W-:Y:S05]  /*19bc0*/  @!P1 BRA `(.L_x_480) ;  /* 0xfffffffc00f09947 */ /* 0x004fea000383ffff */
[----:B------:R-:W-:Y:S05]  /*19bd0*/  BRA `(.L_x_481) ;  /* 0xffffffdc00d87947 */ /* 0x000fea000383ffff */
.L_x_373:
[----:B------:R-:W-:-:S07]  /*19be0*/  MOV R0, UR17 ;  /* 0x0000001100007c02 */ /* 0x000fce0008000f00 */
.L_x_482:
[----:B-1----:R1:W4:Y:S02]  /*19bf0*/  SYNCS.PHASECHK.TRANS64.TRYWAIT P0, [R0+URZ+0xe0b0], R3 ;  /* 0x00e0b003000075a7 */ /* 0x00232400080011ff */
[----:B----4-:R-:W-:Y:S05]  /*19c00*/  @!P0 NANOSLEEP.SYNCS 0x989680 ;  /* 0x009896800000895d */ /* 0x010fea0003900000 */
[----:B------:R-:W4:Y:S02]  /*19c10*/  @!P0 SYNCS.PHASECHK.TRANS64 P0, [R0+URZ+0xe0b0], R3 ;  /* 0x00e0b003000085a7 */ /* 0x000f2400080010ff */
[----:B----4-:R-:W-:Y:S05]  /*19c20*/  @!P0 BRA `(.L_x_482) ;  /* 0xfffffffc00f08947 */ /* 0x010fea000383ffff */
[----:B------:R-:W-:Y:S05]  /*19c30*/  BRA `(.L_x_483) ;  /* 0xffffffe400687947 */ /* 0x000fea000383ffff */
.L_x_375:
[----:B-1----:R-:W-:-:S07]  /*19c40*/  MOV R0, UR17 ;  /* 0x0000001100007c02 */ /* 0x002fce0008000f00 */
.L_x_484:
[----:B-1----:R1:W4:Y:S02]  /*19c50*/  SYNCS.PHASECHK.TRANS64.TRYWAIT P0, [R0+URZ+0xe0b8], R3 ;  /* 0x00e0b803000075a7 */ /* 0x00232400080011ff */
[----:B----4-:R-:W-:Y:S05]  /*19c60*/  @!P0 NANOSLEEP.SYNCS 0x989680 ;  /* 0x009896800000895d */ /* 0x010fea0003900000 */
[----:B------:R-:W4:Y:S02]  /*19c70*/  @!P0 SYNCS.PHASECHK.TRANS64 P0, [R0+URZ+0xe0b8], R3 ;  /* 0x00e0b803000085a7 */ /* 0x000f2400080010ff */
[----:B----4-:R-:W-:Y:S05]  /*19c80*/  @!P0 BRA `(.L_x_484) ;  /* 0xfffffffc00f08947 */ /* 0x010fea000383ffff */
[----:B------:R-:W-:Y:S05]  /*19c90*/  BRA `(.L_x_485) ;  /* 0xffffffe400787947 */ /* 0x000fea000383ffff */
        .weak           $__internal_0_$__cuda_sm10x_tcgen05_guardrail_trap_col_being_dealloced_not_returned_by_alloc
        .type           $__internal_0_$__cuda_sm10x_tcgen05_guardrail_trap_col_being_dealloced_not_returned_by_alloc,@function
        .size           $__internal_0_$__cuda_sm10x_tcgen05_guardrail_trap_col_being_dealloced_not_returned_by_alloc,($__internal_1_$__cuda_sm10x_tcgen05_guardrail_trap_phase_invalid_during_alloc - $__internal_0_$__cuda_sm10x_tcgen05_guardrail_trap_col_being_dealloced_not_returned_by_alloc)
$__internal_0_$__cuda_sm10x_tcgen05_guardrail_trap_col_being_dealloced_not_returned_by_alloc:
[----:B------:R-:W-:Y:S05]  /*19ca0*/  BPT.TRAP 0x1 ;  /* 0x000000040000795c */ /* 0x000fea0000300000 */
[----:B------:R-:W-:-:S04]  /*19cb0*/  MOV R3, 0x0 ;  /* 0x0000000000037802 */ /* 0x000fc80000000f00 */
[----:B------:R-:W-:Y:S05]  /*19cc0*/  RET.REL.NODEC R2 `(_ZN7cutlass13device_kernelINS_4fmha6kernel36Sm100FmhaFwdKernelTmaWarpspecializedIN4cute5tupleIJiiiNS5_IJNS5_IJiiEEEiEEEEEENS1_10collective38Sm100FmhaFwdMainloopTmaWarpspecializedINS_10bfloat16_tEffNS5_IJNS4_1CILi256EEENSC_ILi128EEENSC_ILi32EEEEEENS5_IJiNSC_ILi1EEES7_EEENS5_IJiSH_NS5_IJNS5_IJNSC_ILi0EEEiEEEiEEEEEESM_NS9_12ResidualMaskENS5_IJNSC_ILi2EEESH_SH_EEENSC_ILb0EEEEENS9_38Sm100FmhaFwdEpilogueTmaWarpspecializedINS_6half_tEfNS5_IJSE_SF_SE_EEESI_NS5_IJSH_S7_EEESQ_EENS2_23PersistentTileSchedulerENS2_41Sm100FmhaCtxKernelWarpspecializedScheduleEEEEEvNT_6ParamsE) ;  /* 0xfffffe6002cc7950 */ /* 0x000fea0003c3ffff */
        .weak           $__internal_1_$__cuda_sm10x_tcgen05_guardrail_trap_phase_invalid_during_alloc
        .type           $__internal_1_$__cuda_sm10x_tcgen05_guardrail_trap_phase_invalid_during_alloc,@function
        .size           $__internal_1_$__cuda_sm10x_tcgen05_guardrail_trap_phase_invalid_during_alloc,($__internal_2_$__cuda_sm10x_tcgen05_guardrail_trap_unallocated_columns_being_dealloced - $__internal_1_$__cuda_sm10x_tcgen05_guardrail_trap_phase_invalid_during_alloc)
$__internal_1_$__cuda_sm10x_tcgen05_guardrail_trap_phase_invalid_during_alloc:
[----:B------:R-:W-:Y:S05]  /*19cd0*/  BPT.TRAP 0x1 ;  /* 0x000000040000795c */ /* 0x000fea0000300000 */
[----:B------:R-:W-:-:S04]  /*19ce0*/  HFMA2 R3, -RZ, RZ, 0, 0 ;  /* 0x00000000ff037431 */ /* 0x000fc800000001ff */
[----:B------:R-:W-:Y:S05]  /*19cf0*/  RET.REL.NODEC R2 `(_ZN7cutlass13device_kernelINS_4fmha6kernel36Sm100FmhaFwdKernelTmaWarpspecializedIN4cute5tupleIJiiiNS5_IJNS5_IJiiEEEiEEEEEENS1_10collective38Sm100FmhaFwdMainloopTmaWarpspecializedINS_10bfloat16_tEffNS5_IJNS4_1CILi256EEENSC_ILi128EEENSC_ILi32EEEEEENS5_IJiNSC_ILi1EEES7_EEENS5_IJiSH_NS5_IJNS5_IJNSC_ILi0EEEiEEEiEEEEEESM_NS9_12ResidualMaskENS5_IJNSC_ILi2EEESH_SH_EEENSC_ILb0EEEEENS9_38Sm100FmhaFwdEpilogueTmaWarpspecializedINS_6half_tEfNS5_IJSE_SF_SE_EEESI_NS5_IJSH_S7_EEESQ_EENS2_23PersistentTileSchedulerENS2_41Sm100FmhaCtxKernelWarpspecializedScheduleEEEEEvNT_6ParamsE) ;  /* 0xfffffe6002c07950 */ /* 0x000fea0003c3ffff */
        .weak           $__internal_2_$__cuda_sm10x_tcgen05_guardrail_trap_unallocated_columns_being_dealloced
        .type           $__internal_2_$__cuda_sm10x_tcgen05_guardrail_trap_unallocated_columns_being_dealloced,@function
        .size           $__internal_2_$__cuda_sm10x_tcgen05_guardrail_trap_unallocated_columns_being_dealloced,($__internal_3_$__cuda_sm3x_div_rn_noftz_f32_slowpath - $__internal_2_$__cuda_sm10x_tcgen05_guardrail_trap_unallocated_columns_being_dealloced)
$__internal_2_$__cuda_sm10x_tcgen05_guardrail_trap_unallocated_columns_being_dealloced:
[----:B------:R-:W-:Y:S05]  /*19d00*/  BPT.TRAP 0x1 ;  /* 0x000000040000795c */ /* 0x000fea0000300000 */
[----:B------:R-:W-:-:S04]  /*19d10*/  MOV R3, 0x0 ;  /* 0x0000000000037802 */ /* 0x000fc80000000f00 */
[----:B------:R-:W-:Y:S05]  /*19d20*/  RET.REL.NODEC R2 `(_ZN7cutlass13device_kernelINS_4fmha6kernel36Sm100FmhaFwdKernelTmaWarpspecializedIN4cute5tupleIJiiiNS5_IJNS5_IJiiEEEiEEEEEENS1_10collective38Sm100FmhaFwdMainloopTmaWarpspecializedINS_10bfloat16_tEffNS5_IJNS4_1CILi256EEENSC_ILi128EEENSC_ILi32EEEEEENS5_IJiNSC_ILi1EEES7_EEENS5_IJiSH_NS5_IJNS5_IJNSC_ILi0EEEiEEEiEEEEEESM_NS9_12ResidualMaskENS5_IJNSC_ILi2EEESH_SH_EEENSC_ILb0EEEEENS9_38Sm100FmhaFwdEpilogueTmaWarpspecializedINS_6half_tEfNS5_IJSE_SF_SE_EEESI_NS5_IJSH_S7_EEESQ_EENS2_23PersistentTileSchedulerENS2_41Sm100FmhaCtxKernelWarpspecializedScheduleEEEEEvNT_6ParamsE) ;  /* 0xfffffe6002b47950 */ /* 0x000fea0003c3ffff */
        .weak           $__internal_3_$__cuda_sm3x_div_rn_noftz_f32_slowpath
        .type           $__internal_3_$__cuda_sm3x_div_rn_noftz_f32_slowpath,@function
        .size           $__internal_3_$__cuda_sm3x_div_rn_noftz_f32_slowpath,(.L_x_502 - $__internal_3_$__cuda_sm3x_div_rn_noftz_f32_slowpath)
$__internal_3_$__cuda_sm3x_div_rn_noftz_f32_slowpath:
[----:B------:R-:W-:Y:S01]  /*19d30*/  SHF.R.U32.HI R3, RZ, 0x17, R22 ;  /* 0x00000017ff037819 */ /* 0x000fe20000011616 */
[----:B------:R-:W-:Y:S01]  /*19d40*/  BSSY B1, `(.L_x_486) ;  /* 0x0000065000017945 */ /* 0x000fe20003800000 */
[--C-:B------:R-:W-:Y:S01]  /*19d50*/  SHF.R.U32.HI R8, RZ, 0x17, R30.reuse ;  /* 0x00000017ff087819 */ /* 0x100fe2000001161e */
[----:B------:R-:W-:Y:S01]  /*19d60*/  IMAD.MOV.U32 R7, RZ, RZ, R30 ;  /* 0x000000ffff077224 */ /* 0x000fe200078e001e */
[----:B------:R-:W-:Y:S01]  /*19d70*/  LOP3.LUT R3, R3, 0xff, RZ, 0xc0, !PT ;  /* 0x000000ff03037812 */ /* 0x000fe200078ec0ff */
[----:B------:R-:W-:Y:S01]  /*19d80*/  IMAD.MOV.U32 R6, RZ, RZ, R22 ;  /* 0x000000ffff067224 */ /* 0x000fe200078e0016 */
[----:B------:R-:W-:-:S03]  /*19d90*/  LOP3.LUT R8, R8, 0xff, RZ, 0xc0, !PT ;  /* 0x000000ff08087812 */ /* 0x000fc600078ec0ff */
[----:B------:R-:W-:Y:S02]  /*19da0*/  VIADD R0, R3, 0xffffffff ;  /* 0xffffffff03007836 */ /* 0x000fe40000000000 */
[----:B------:R-:W-:-:S03]  /*19db0*/  VIADD R5, R8, 0xffffffff ;  /* 0xffffffff08057836 */ /* 0x000fc60000000000 */
[----:B------:R-:W-:-:S04]  /*19dc0*/  ISETP.GT.U32.AND P0, PT, R0, 0xfd, PT ;  /* 0x000000fd0000780c */ /* 0x000fc80003f04070 */
[----:B------:R-:W-:-:S13]  /*19dd0*/  ISETP.GT.U32.OR P0, PT, R5, 0xfd, P0 ;  /* 0x000000fd0500780c */ /* 0x000fda0000704470 */
[----:B------:R-:W-:Y:S01]  /*19de0*/  @!P0 IMAD.MOV.U32 R10, RZ, RZ, RZ ;  /* 0x000000ffff0a8224 */ /* 0x000fe200078e00ff */
[----:B------:R-:W-:Y:S06]  /*19df0*/  @!P0 BRA `(.L_x_487) ;  /* 0x00000000005c8947 */ /* 0x000fec0003800000 */
[----:B------:R-:W-:Y:S02]  /*19e00*/  FSETP.GTU.FTZ.AND P1, PT, |R30|, +INF , PT ;  /* 0x7f8000001e00780b */ /* 0x000fe40003f3c200 */
[----:B------:R-:W-:-:S04]  /*19e10*/  FSETP.GTU.FTZ.AND P0, PT, |R22|, +INF , PT ;  /* 0x7f8000001600780b */ /* 0x000fc80003f1c200 */
[----:B------:R-:W-:-:S13]  /*19e20*/  PLOP3.LUT P0, PT, P1, P0, PT, 0xf8, 0x8f ;  /* 0x00000000008f781c */ /* 0x000fda0000f01f70 */
[----:B------:R-:W-:Y:S05]  /*19e30*/  @P0 BRA `(.L_x_488) ;  /* 0x0000000400500947 */ /* 0x000fea0003800000 */
[----:B------:R-:W-:-:S13]  /*19e40*/  LOP3.LUT P0, RZ, R6, 0x7fffffff, R7, 0xc8, !PT ;  /* 0x7fffffff06ff7812 */ /* 0x000fda000780c807 */
[----:B------:R-:W-:Y:S05]  /*19e50*/  @!P0 BRA `(.L_x_489) ;  /* 0x0000000400408947 */ /* 0x000fea0003800000 */
[----:B------:R-:W-:Y:S02]  /*19e60*/  FSETP.NEU.FTZ.AND P0, PT, |R30|, +INF , PT ;  /* 0x7f8000001e00780b */ /* 0x000fe40003f1d200 */
[----:B------:R-:W-:Y:S02]  /*19e70*/  FSETP.NEU.FTZ.AND P1, PT, |R22|, +INF , PT ;  /* 0x7f8000001600780b */ /* 0x000fe40003f3d200 */
[----:B------:R-:W-:-:S11]  /*19e80*/  FSETP.NEU.FTZ.AND P2, PT, |R30|, +INF , PT ;  /* 0x7f8000001e00780b */ /* 0x000fd60003f5d200 */
[----:B------:R-:W-:Y:S05]  /*19e90*/  @!P1 BRA !P0, `(.L_x_489) ;  /* 0x0000000400309947 */ /* 0x000fea0004000000 */
[----:B------:R-:W-:-:S04]  /*19ea0*/  LOP3.LUT P0, RZ, R7, 0x7fffffff, RZ, 0xc0, !PT ;  /* 0x7fffffff07ff7812 */ /* 0x000fc8000780c0ff */
[----:B------:R-:W-:-:S13]  /*19eb0*/  PLOP3.LUT P0, PT, P1, P0, PT, 0x2f, 0xf2 ;  /* 0x0000000000f2781c */ /* 0x000fda0000f00577 */
[----:B------:R-:W-:Y:S05]  /*19ec0*/  @P0 BRA `(.L_x_490) ;  /* 0x00000004001c0947 */ /* 0x000fea0003800000 */
[----:B------:R-:W-:-:S04]  /*19ed0*/  LOP3.LUT P0, RZ, R6, 0x7fffffff, RZ, 0xc0, !PT ;  /* 0x7fffffff06ff7812 */ /* 0x000fc8000780c0ff */
[----:B------:R-:W-:-:S13]  /*19ee0*/  PLOP3.LUT P0, PT, P2, P0, PT, 0x2f, 0xf2 ;  /* 0x0000000000f2781c */ /* 0x000fda0001700577 */
[----:B------:R-:W-:Y:S05]  /*19ef0*/  @P0 BRA `(.L_x_491) ;  /* 0x0000000400040947 */ /* 0x000fea0003800000 */
[----:B------:R-:W-:Y:S02]  /*19f00*/  ISETP.GE.AND P1, PT, R5, RZ, PT ;  /* 0x000000ff0500720c */ /* 0x000fe40003f26270 */
[----:B------:R-:W-:-:S11]  /*19f10*/  ISETP.GE.AND P0, PT, R0, RZ, PT ;  /* 0x000000ff0000720c */ /* 0x000fd60003f06270 */
[----:B------:R-:W-:Y:S01]  /*19f20*/  @P1 MOV R10, RZ ;  /* 0x000000ff000a1202 */ /* 0x000fe20000000f00 */
[----:B------:R-:W-:Y:S01]  /*19f30*/  @!P1 FFMA R7, R30, 1.84467440737095516160e+19, RZ ;  /* 0x5f8000001e079823 */ /* 0x000fe200000000ff */
[----:B------:R-:W-:Y:S01]  /*19f40*/  @!P1 MOV R10, 0xffffffc0 ;  /* 0xffffffc0000a9802 */ /* 0x000fe20000000f00 */
[----:B------:R-:W-:-:S03]  /*19f50*/  @!P0 FFMA R6, R22, 1.84467440737095516160e+19, RZ ;  /* 0x5f80000016068823 */ /* 0x000fc600000000ff */
[----:B------:R-:W-:-:S07]  /*19f60*/  @!P0 IADD3 R10, PT, PT, R10, 0x40, RZ ;  /* 0x000000400a0a8810 */ /* 0x000fce0007ffe0ff */
.L_x_487:
[----:B------:R-:W-:Y:S01]  /*19f70*/  LEA R11, R3, 0xc0800000, 0x17 ;  /* 0xc0800000030b7811 */ /* 0x000fe200078eb8ff */
[----:B------:R-:W-:Y:S01]  /*19f80*/  BSSY B0, `(.L_x_492) ;  /* 0x0000036000007945 */ /* 0x000fe20003800000 */
[----:B------:R-:W-:Y:S02]  /*19f90*/  IADD3 R8, PT, PT, R8, -0x7f, RZ ;  /* 0xffffff8108087810 */ /* 0x000fe40007ffe0ff */
[----:B------:R-:W-:-:S03]  /*19fa0*/  IADD3 R11, PT, PT, -R11, R6, RZ ;  /* 0x000000060b0b7210 */ /* 0x000fc60007ffe1ff */
[----:B------:R-:W-:Y:S01]  /*19fb0*/  IMAD R9, R8, -0x800000, R7 ;  /* 0xff80000008097824 */ /* 0x000fe200078e0207 */
[----:B------:R-:W1:Y:S01]  /*19fc0*/  MUFU.RCP R5, R11 ;  /* 0x0000000b00057308 */ /* 0x000e620000001000 */
[----:B------:R-:W-:-:S04]  /*19fd0*/  FADD.FTZ R6, -R11, -RZ ;  /* 0x800000ff0b067221 */ /* 0x000fc80000010100 */
[----:B-1----:R-:W-:-:S04]  /*19fe0*/  FFMA R0, R5, R6, 1 ;  /* 0x3f80000005007423 */ /* 0x002fc80000000006 */
[----:B------:R-:W-:-:S04]  /*19ff0*/  FFMA R0, R5, R0, R5 ;  /* 0x0000000005007223 */ /* 0x000fc80000000005 */
[----:B------:R-:W-:-:S04]  /*1a000*/  FFMA R7, R9, R0, RZ ;  /* 0x0000000009077223 */ /* 0x000fc800000000ff */
[----:B------:R-:W-:-:S04]  /*1a010*/  FFMA R5, R6, R7, R9 ;  /* 0x0000000706057223 */ /* 0x000fc80000000009 */
[----:B------:R-:W-:-:S04]  /*1a020*/  FFMA R5, R0, R5, R7 ;  /* 0x0000000500057223 */ /* 0x000fc80000000007 */
[----:B------:R-:W-:Y:S01]  /*1a030*/  FFMA R6, R6, R5, R9 ;  /* 0x0000000506067223 */ /* 0x000fe20000000009 */
[----:B------:R-:W-:-:S03]  /*1a040*/  IADD3 R9, PT, PT, R8, 0x7f, -R3 ;  /* 0x0000007f08097810 */ /* 0x000fc60007ffe803 */
[----:B------:R-:W-:Y:S01]  /*1a050*/  FFMA R7, R0, R6, R5 ;  /* 0x0000000600077223 */ /* 0x000fe20000000005 */
[----:B------:R-:W-:-:S04]  /*1a060*/  IADD3 R10, PT, PT, R9, R10, RZ ;  /* 0x0000000a090a7210 */ /* 0x000fc80007ffe0ff */
[----:B------:R-:W-:-:S04]  /*1a070*/  SHF.R.U32.HI R3, RZ, 0x17, R7 ;  /* 0x00000017ff037819 */ /* 0x000fc80000011607 */
[----:B------:R-:W-:-:S04]  /*1a080*/  LOP3.LUT R3, R3, 0xff, RZ, 0xc0, !PT ;  /* 0x000000ff03037812 */ /* 0x000fc800078ec0ff */
[----:B------:R-:W-:-:S04]  /*1a090*/  IADD3 R3, PT, PT, R3, R10, RZ ;  /* 0x0000000a03037210 */ /* 0x000fc80007ffe0ff */
[----:B------:R-:W-:-:S04]  /*1a0a0*/  IADD3 R8, PT, PT, R3, -0x1, RZ ;  /* 0xffffffff03087810 */ /* 0x000fc80007ffe0ff */
[----:B------:R-:W-:-:S13]  /*1a0b0*/  ISETP.GE.U32.AND P0, PT, R8, 0xfe, PT ;  /* 0x000000fe0800780c */ /* 0x000fda0003f06070 */
[----:B------:R-:W-:Y:S05]  /*1a0c0*/  @!P0 BRA `(.L_x_493) ;  /* 0x0000000000808947 */ /* 0x000fea0003800000 */
[----:B------:R-:W-:-:S13]  /*1a0d0*/  ISETP.GT.AND P0, PT, R3, 0xfe, PT ;  /* 0x000000fe0300780c */ /* 0x000fda0003f04270 */
[----:B------:R-:W-:Y:S05]  /*1a0e0*/  @P0 BRA `(.L_x_494) ;  /* 0x00000000006c0947 */ /* 0x000fea0003800000 */
[----:B------:R-:W-:-:S13]  /*1a0f0*/  ISETP.GE.AND P0, PT, R3, 0x1, PT ;  /* 0x000000010300780c */ /* 0x000fda0003f06270 */
[----:B------:R-:W-:Y:S05]  /*1a100*/  @P0 BRA `(.L_x_495) ;  /* 0x0000000000740947 */ /* 0x000fea0003800000 */
[----:B------:R-:W-:Y:S02]  /*1a110*/  ISETP.GE.AND P0, PT, R3, -0x18, PT ;  /* 0xffffffe80300780c */ /* 0x000fe40003f06270 */
[----:B------:R-:W-:-:S11]  /*1a120*/  LOP3.LUT R7, R7, 0x80000000, RZ, 0xc0, !PT ;  /* 0x8000000007077812 */ /* 0x000fd600078ec0ff */
[----:B------:R-:W-:Y:S05]  /*1a130*/  @!P0 BRA `(.L_x_495) ;  /* 0x0000000000688947 */ /* 0x000fea0003800000 */
[CCC-:B------:R-:W-:Y:S01]  /*1a140*/  FFMA.RZ R8, R0.reuse, R6.reuse, R5.reuse ;  /* 0x0000000600087223 */ /* 0x1c0fe2000000c005 */
[CCC-:B------:R-:W-:Y:S01]  /*1a150*/  FFMA.RP R9, R0.reuse, R6.reuse, R5.reuse ;  /* 0x0000000600097223 */ /* 0x1c0fe20000008005 */
[----:B------:R-:W-:Y:S01]  /*1a160*/  FFMA.RM R6, R0, R6, R5 ;  /* 0x0000000600067223 */ /* 0x000fe20000004005 */
[C---:B------:R-:W-:Y:S01]  /*1a170*/  VIADD R0, R3.reuse, 0x20 ;  /* 0x0000002003007836 */ /* 0x040fe20000000000 */
[C---:B------:R-:W-:Y:S02]  /*1a180*/  ISETP.NE.AND P0, PT, R3.reuse, RZ, PT ;  /* 0x000000ff0300720c */ /* 0x040fe40003f05270 */
[----:B------:R-:W-:Y:S02]  /*1a190*/  LOP3.LUT R8, R8, 0x7fffff, RZ, 0xc0, !PT ;  /* 0x007fffff08087812 */ /* 0x000fe400078ec0ff */
[----:B------:R-:W-:Y:S01]  /*1a1a0*/  ISETP.NE.AND P1, PT, R3, RZ, PT ;  /* 0x000000ff0300720c */ /* 0x000fe20003f25270 */
[----:B------:R-:W-:Y:S01]  /*1a1b0*/  IMAD.MOV R3, RZ, RZ, -R3 ;  /* 0x000000ffff037224 */ /* 0x000fe200078e0a03 */
[----:B------:R-:W-:-:S02]  /*1a1c0*/  LOP3.LUT R5, R8, 0x800000, RZ, 0xfc, !PT ;  /* 0x0080000008057812 */ /* 0x000fc400078efcff */
[----:B------:R-:W-:Y:S02]  /*1a1d0*/  FSETP.NEU.FTZ.AND P2, PT, R9, R6, PT ;  /* 0x000000060900720b */ /* 0x000fe40003f5d000 */
[----:B------:R-:W-:Y:S02]  /*1a1e0*/  SHF.L.U32 R0, R5, R0, RZ ;  /* 0x0000000005007219 */ /* 0x000fe400000006ff */
[----:B------:R-:W-:Y:S02]  /*1a1f0*/  SEL R6, R3, RZ, P0 ;  /* 0x000000ff03067207 */ /* 0x000fe40000000000 */
[----:B------:R-:W-:Y:S02]  /*1a200*/  ISETP.NE.AND P1, PT, R0, RZ, P1 ;  /* 0x000000ff0000720c */ /* 0x000fe40000f25270 */
[----:B------:R-:W-:Y:S02]  /*1a210*/  SHF.R.U32.HI R5, RZ, R6, R5 ;  /* 0x00000006ff057219 */ /* 0x000fe40000011605 */
[----:B------:R-:W-:-:S02]  /*1a220*/  PLOP3.LUT P1, PT, P2, P1, PT, 0xf8, 0x8f ;  /* 0x00000000008f781c */ /* 0x000fc40001723f70 */
[----:B------:R-:W-:Y:S02]  /*1a230*/  SHF.R.U32.HI R3, RZ, 0x1, R5 ;  /* 0x00000001ff037819 */ /* 0x000fe40000011605 */
[----:B------:R-:W-:-:S04]  /*1a240*/  SEL R0, RZ, 0x1, !P1 ;  /* 0x00000001ff007807 */ /* 0x000fc80004800000 */
[----:B------:R-:W-:-:S04]  /*1a250*/  LOP3.LUT R0, R0, 0x1, R3, 0xf8, !PT ;  /* 0x0000000100007812 */ /* 0x000fc800078ef803 */
[----:B------:R-:W-:-:S05]  /*1a260*/  LOP3.LUT R0, R0, R5, RZ, 0xc0, !PT ;  /* 0x0000000500007212 */ /* 0x000fca00078ec0ff */
[----:B------:R-:W-:-:S05]  /*1a270*/  IMAD.IADD R0, R3, 0x1, R0 ;  /* 0x0000000103007824 */ /* 0x000fca00078e0200 */
[----:B------:R-:W-:Y:S01]  /*1a280*/  LOP3.LUT R7, R0, R7, RZ, 0xfc, !PT ;  /* 0x0000000700077212 */ /* 0x000fe200078efcff */
[----:B------:R-:W-:Y:S05]  /*1a290*/  BRA `(.L_x_495) ;  /* 0x0000000000107947 */ /* 0x000fea0003800000 */
.L_x_494:
[----:B------:R-:W-:-:S04]  /*1a2a0*/  LOP3.LUT R7, R7, 0x80000000, RZ, 0xc0, !PT ;  /* 0x8000000007077812 */ /* 0x000fc800078ec0ff */
[----:B------:R-:W-:Y:S01]  /*1a2b0*/  LOP3.LUT R7, R7, 0x7f800000, RZ, 0xfc, !PT ;  /* 0x7f80000007077812 */ /* 0x000fe200078efcff */
[----:B------:R-:W-:Y:S05]  /*1a2c0*/  BRA `(.L_x_495) ;  /* 0x0000000000047947 */ /* 0x000fea0003800000 */
.L_x_493:
[----:B------:R-:W-:Y:S02]  /*1a2d0*/  LEA R7, R10, R7, 0x17 ;  /* 0x000000070a077211 */ /* 0x000fe400078eb8ff */
.L_x_495:
[----:B------:R-:W-:Y:S05]  /*1a2e0*/  BSYNC B0 ;  /* 0x0000000000007941 */ /* 0x000fea0003800000 */
.L_x_492:
[----:B------:R-:W-:Y:S01]  /*1a2f0*/  MOV R32, R7 ;  /* 0x0000000700207202 */ /* 0x000fe20000000f00 */
[----:B------:R-:W-:Y:S05]  /*1a300*/  BRA `(.L_x_496) ;  /* 0x0000000000207947 */ /* 0x000fea0003800000 */
.L_x_491:
[----:B------:R-:W-:-:S04]  /*1a310*/  LOP3.LUT R6, R6, 0x80000000, R7, 0x48, !PT ;  /* 0x8000000006067812 */ /* 0x000fc800078e4807 */
[----:B------:R-:W-:Y:S01]  /*1a320*/  LOP3.LUT R32, R6, 0x7f800000, RZ, 0xfc, !PT ;  /* 0x7f80000006207812 */ /* 0x000fe200078efcff */
[----:B------:R-:W-:Y:S05]  /*1a330*/  BRA `(.L_x_496) ;  /* 0x0000000000147947 */ /* 0x000fea0003800000 */
.L_x_490:
[----:B------:R-:W-:Y:S01]  /*1a340*/  LOP3.LUT R32, R6, 0x80000000, R7, 0x48, !PT ;  /* 0x8000000006207812 */ /* 0x000fe200078e4807 */
[----:B------:R-:W-:Y:S05]  /*1a350*/  BRA `(.L_x_496) ;  /* 0x00000000000c7947 */ /* 0x000fea0003800000 */
.L_x_489:
[----:B------:R-:W1:Y:S01]  /*1a360*/  MUFU.RSQ R32, -QNAN ;  /* 0xffc0000000207908 */ /* 0x000e620000001400 */
[----:B------:R-:W-:Y:S05]  /*1a370*/  BRA `(.L_x_496) ;  /* 0x0000000000047947 */ /* 0x000fea0003800000 */
.L_x_488:
[----:B------:R-:W-:-:S07]  /*1a380*/  FADD.FTZ R32, R30, R22 ;  /* 0x000000161e207221 */ /* 0x000fce0000010000 */
.L_x_496:
[----:B------:R-:W-:Y:S05]  /*1a390*/  BSYNC B1 ;  /* 0x0000000000017941 */ /* 0x000fea0003800000 */
.L_x_486:
[----:B------:R-:W-:-:S04]  /*1a3a0*/  HFMA2 R5, -RZ, RZ, 0, 0 ;  /* 0x00000000ff057431 */ /* 0x000fc800000001ff */
[----:B-1----:R-:W-:Y:S05]  /*1a3b0*/  RET.REL.NODEC R4 `(_ZN7cutlass13device_kernelINS_4fmha6kernel36Sm100FmhaFwdKernelTmaWarpspecializedIN4cute5tupleIJiiiNS5_IJNS5_IJiiEEEiEEEEEENS1_10collective38Sm100FmhaFwdMainloopTmaWarpspecializedINS_10bfloat16_tEffNS5_IJNS4_1CILi256EEENSC_ILi128EEENSC_ILi32EEEEEENS5_IJiNSC_ILi1EEES7_EEENS5_IJiSH_NS5_IJNS5_IJNSC_ILi0EEEiEEEiEEEEEESM_NS9_12ResidualMaskENS5_IJNSC_ILi2EEESH_SH_EEENSC_ILb0EEEEENS9_38Sm100FmhaFwdEpilogueTmaWarpspecializedINS_6half_tEfNS5_IJSE_SF_SE_EEESI_NS5_IJSH_S7_EEESQ_EENS2_23PersistentTileSchedulerENS2_41Sm100FmhaCtxKernelWarpspecializedScheduleEEEEEvNT_6ParamsE) ;  /* 0xfffffe5c04107950 */ /* 0x002fea0003c3ffff */
.L_x_497:
[----:B------:R-:W-:-:S00]  /*1a3c0*/  BRA `(.L_x_497) ;  /* 0xfffffffc00fc7947 */ /* 0x000fc0000383ffff */
[----:B------:R-:W-:-:S00]  /*1a3d0*/  NOP ;  /* 0x0000000000007918 */ /* 0x000fc00000000000 */
        /* <DEDUP_REMOVED lines=10> */
.L_x_502:


//--------------------- .nv.global.init           --------------------------
	.section	.nv.global.init,"aw",@progbits
.nv.global.init:
	.type		$str$23,@object
	.size		$str$23,($str$37 - $str$23)
$str$23:
        /*0000*/ 	.byte	0x0a, 0x00
	.type		$str$37,@object
	.size		$str$37,($str$32 - $str$37)
$str$37:
        /*0002*/ 	.byte	0x3a, 0x00
	.type		$str$32,@object
	.size		$str$32,($str$29 - $str$32)
$str$32:
        /*0004*/ 	.byte	0x5f, 0x00
	.type		$str$29,@object
	.size		$str$29,($str$28 - $str$29)
$str$29:
        /*0006*/ 	.byte	0x25, 0x64, 0x00
	.type		$str$28,@object
	.size		$str$28,($str$30 - $str$28)
$str$28:
        /*0009*/ 	.byte	0x25, 0x63, 0x00
	.type		$str$30,@object
	.size		$str$30,($str$31 - $str$30)
$str$30:
        /*000c*/ 	.byte	0x25, 0x73, 0x00
	.type		$str$31,@object
	.size		$str$31,($str$35 - $str$31)
$str$31:
        /*000f*/ 	.byte	0x20, 0x6f, 0x20, 0x00
	.type		$str$35,@object
	.size		$str$35,($str$22 - $str$35)
$str$35:
        /*0013*/ 	.byte	0x70, 0x74, 0x72, 0x5b, 0x00
	.type		$str$22,@object
	.size		$str$22,($str$34 - $str$22)
$str$22:
        /*0018*/ 	.byte	0x73, 0x4f, 0x3a, 0x20, 0x00
	.type		$str$34,@object
	.size		$str$34,($str$36 - $str$34)
$str$34:
        /*001d*/ 	.byte	0x73, 0x6d, 0x65, 0x6d, 0x5f, 0x00
	.type		$str$36,@object
	.size		$str$36,($str$33 - $str$36)
$str$36:
        /*0023*/ 	.byte	0x62, 0x5d, 0x28, 0x25, 0x70, 0x29, 0x00
	.type		$str$33,@object
	.size		$str$33,($str$27 - $str$33)
$str$33:
        /*002a*/ 	.byte	0x53, 0x77, 0x3c, 0x25, 0x64, 0x2c, 0x25, 0x64, 0x2c, 0x25, 0x64, 0x3e, 0x00
	.type		$str$27,@object
	.size		$str$27,($str$26 - $str$27)
$str$27:
        /*0037*/ 	.byte	0x2f, 0x74, 0x6d, 0x70, 0x2f, 0x63, 0x75, 0x74, 0x6c, 0x61, 0x73, 0x73, 0x5f, 0x73, 0x77, 0x65
        /*0047*/ 	.byte	0x65, 0x70, 0x5f, 0x73, 0x72, 0x63, 0x2f, 0x69, 0x6e, 0x63, 0x6c, 0x75, 0x64, 0x65, 0x2f, 0x63
        /*0057*/ 	.byte	0x75, 0x74, 0x65, 0x2f, 0x61, 0x74, 0x6f, 0x6d, 0x2f, 0x63, 0x6f, 0x70, 0x79, 0x5f, 0x74, 0x72
        /*0067*/ 	.byte	0x61, 0x69, 0x74, 0x73, 0x5f, 0x73, 0x6d, 0x31, 0x30, 0x30, 0x2e, 0x68, 0x70, 0x70, 0x00
	.type		$str$26,@object
	.size		$str$26,(__unnamed_4 - $str$26)
$str$26:
        /*0076*/ 	.byte	0x28, 0x28, 0x75, 0x69, 0x6e, 0x74, 0x33, 0x32, 0x5f, 0x74, 0x28, 0x74, 0x68, 0x72, 0x65, 0x61
        /*0086*/ 	.byte	0x64, 0x49, 0x64, 0x78, 0x2e, 0x78, 0x29, 0x20, 0x2f, 0x20, 0x33, 0x32, 0x29, 0x20, 0x25, 0x20
        /*0096*/ 	.byte	0x34, 0x29, 0x20, 0x3d, 0x3d, 0x20, 0x28, 0x28, 0x28, 0x74, 0x6d, 0x65, 0x6d, 0x5f, 0x61, 0x64
        /*00a6*/ 	.byte	0x64, 0x72, 0x20, 0x3e, 0x3e, 0x20, 0x31, 0x36, 0x29, 0x20, 0x2f, 0x20, 0x33, 0x32, 0x29, 0x20
        /*00b6*/ 	.byte	0x25, 0x20, 0x34, 0x29, 0x00
	.type		__unnamed_4,@object
	.size		__unnamed_4,(__unnamed_1 - __unnamed_4)
__unnamed_4:
        /* <DEDUP_REMOVED lines=37> */
        /*030b*/ 	.byte	0x30, 0x3e, 0x3e, 0x3e, 0x3e, 0x5d, 0x00
	.type		__unnamed_1,@object
	.size		__unnamed_1,(__unnamed_5 - __unnamed_1)
__unnamed_1:
        /* <DEDUP_REMOVED lines=37> */
        /*0562*/ 	.byte	0x3a, 0x43, 0x3c, 0x30, 0x3e, 0x3e, 0x3e, 0x3e, 0x5d, 0x00
	.type		__unnamed_5,@object
	.size		__unnamed_5,(__unnamed_6 - __unnamed_5)
__unnamed_5:
        /* <DEDUP_REMOVED lines=38> */
	.type		__unnamed_6,@object
	.size		__unnamed_6,(__unnamed_7 - __unnamed_6)
__unnamed_6:
        /* <DEDUP_REMOVED lines=37> */
        /*0a16*/ 	.byte	0x74, 0x65, 0x3a, 0x3a, 0x43, 0x3c, 0x30, 0x3e, 0x3e, 0x3e, 0x3e, 0x5d, 0x00
	.type		__unnamed_7,@object
	.size		__unnamed_7,(__unnamed_2 - __unnamed_7)
__unnamed_7:
        /* <DEDUP_REMOVED lines=37> */
        /*0c73*/ 	.byte	0x63, 0x75, 0x74, 0x65, 0x3a, 0x3a, 0x43, 0x3c, 0x30, 0x3e, 0x3e, 0x3e, 0x3e, 0x5d, 0x00
	.type		__unnamed_2,@object
	.size		__unnamed_2,(__unnamed_3 - __unnamed_2)
__unnamed_2:
        /* <DEDUP_REMOVED lines=38> */
	.type		__unnamed_3,@object
	.size		__unnamed_3,(.L_3 - __unnamed_3)
__unnamed_3:
        /* <DEDUP_REMOVED lines=38> */
        /*1142*/ 	.byte	0x3e, 0x3e, 0x5d, 0x00
.L_3:


//--------------------- .nv.shared._ZN7cutlass13device_kernelINS_4fmha6kernel36Sm100FmhaFwdKernelTmaWarpspecializedIN4cute5tupleIJiiiNS5_IJNS5_IJiiEEEiEEEEEENS1_10collective38Sm100FmhaFwdMainloopTmaWarpspecializedINS_10bfloat16_tEffNS5_IJNS4_1CILi256EEENSC_ILi128EEENSC_ILi32EEEEEENS5_IJiNSC_ILi1EEES7_EEENS5_IJiSH_NS5_IJNS5_IJNSC_ILi0EEEiEEEiEEEEEESM_NS9_12ResidualMaskENS5_IJNSC_ILi2EEESH_SH_EEENSC_ILb0EEEEENS9_38Sm100FmhaFwdEpilogueTmaWarpspecializedINS_6half_tEfNS5_IJSE_SF_SE_EEESI_NS5_IJSH_S7_EEESQ_EENS2_23PersistentTileSchedulerENS2_41Sm100FmhaCtxKernelWarpspecializedScheduleEEEEEvNT_6ParamsE --------------------------
	.section	.nv.shared._ZN7cutlass13device_kernelINS_4fmha6kernel36Sm100FmhaFwdKernelTmaWarpspecializedIN4cute5tupleIJiiiNS5_IJNS5_IJiiEEEiEEEEEENS1_10collective38Sm100FmhaFwdMainloopTmaWarpspecializedINS_10bfloat16_tEffNS5_IJNS4_1CILi256EEENSC_ILi128EEENSC_ILi32EEEEEENS5_IJiNSC_ILi1EEES7_EEENS5_IJiSH_NS5_IJNS5_IJNSC_ILi0EEEiEEEiEEEEEESM_NS9_12ResidualMaskENS5_IJNSC_ILi2EEESH_SH_EEENSC_ILb0EEEEENS9_38Sm100FmhaFwdEpilogueTmaWarpspecializedINS_6half_tEfNS5_IJSE_SF_SE_EEESI_NS5_IJSH_S7_EEESQ_EENS2_23PersistentTileSchedulerENS2_41Sm100FmhaCtxKernelWarpspecializedScheduleEEEEEvNT_6ParamsE,"aw",@nobits
	.sectionflags	@""
	.align	16
	.zero		1024


//--------------------- .nv.shared.reserved.0     --------------------------
	.section	.nv.shared.reserved.0,"aw",@nobits
	.weak		__nv_reservedSMEM_offset_0_alias
	.size		__nv_reservedSMEM_offset_0_alias, 0, 64
	.other		__nv_reservedSMEM_offset_0_alias,@"STO_CUDA_RESERVED_SHARED STV_DEFAULT"
__nv_reservedSMEM_offset_0_alias:
	.zero		0
.nv.shared.reserved.0:
	.zero		64
	.weak		__nv_reservedSMEM_tcgen05_partition
	.type		__nv_reservedSMEM_tcgen05_partition,@object
	.size		__nv_reservedSMEM_tcgen05_partition,(.L_0 - __nv_reservedSMEM_tcgen05_partition)
__nv_reservedSMEM_tcgen05_partition:
	.zero		32
.L_0:


//--------------------- .nv.global                --------------------------
	.section	.nv.global,"aw",@nobits
.nv.global:
	.type		_ZN39_INTERNAL_ae9584ee_4_k_cu_7f48a907_29244cute1_E,@object
	.size		_ZN39_INTERNAL_ae9584ee_4_k_cu_7f48a907_29244cute1_E,(_ZN39_INTERNAL_ae9584ee_4_k_cu_7f48a907_29244cuda3std3__45__cpo6cbeginE - _ZN39_INTERNAL_ae9584ee_4_k_cu_7f48a907_29244cute1_E)
_ZN39_INTERNAL_ae9584ee_4_k_cu_7f48a907_29244cute1_E:
	.zero		1
	.type		_ZN39_INTERNAL_ae9584ee_4_k_cu_7f48a907_29244cuda3std3__45__cpo6cbeginE,@object
	.size		_ZN39_INTERNAL_ae9584ee_4_k_cu_7f48a907_29244cuda3std3__45__cpo6cbeginE,(_ZN39_INTERNAL_ae9584ee_4_k_cu_7f48a907_29244cuda3std3__48in_placeE - _ZN39_INTERNAL_ae9584ee_4_k_cu_7f48a907_29244cuda3std3__45__cpo6cbeginE)
_ZN39_INTERNAL_ae9584ee_4_k_cu_7f48a907_29244cuda3std3__45__cpo6cbeginE:
	.zero		1
	.type		_ZN39_INTERNAL_ae9584ee_4_k_cu_7f48a907_29244cuda3std3__48in_placeE,@object
	.size		_ZN39_INTERNAL_ae9584ee_4_k_cu_7f48a907_29244cuda3std3__48in_placeE,(_ZN39_INTERNAL_ae9584ee_4_k_cu_7f48a907_29244cuda3std6ranges3__45__cpo9iter_moveE - _ZN39_INTERNAL_ae9584ee_4_k_cu_7f48a907_29244cuda3std3__48in_placeE)
_ZN39_INTERNAL_ae9584ee_4_k_cu_7f48a907_29244cuda3std3__48in_placeE:
	.zero		1
	.type		_ZN39_INTERNAL_ae9584ee_4_k_cu_7f48a907_29244cuda3std6ranges3__45__cpo9iter_moveE,@object
	.size		_ZN39_INTERNAL_ae9584ee_4_k_cu_7f48a907_29244cuda3std6ranges3__45__cpo9iter_moveE,(_ZN39_INTERNAL_ae9584ee_4_k_cu_7f48a907_29244cuda3std3__45__cpo5beginE - _ZN39_INTERNAL_ae9584ee_4_k_cu_7f48a907_29244cuda3std6ranges3__45__cpo9iter_moveE)
_ZN39_INTERNAL_ae9584ee_4_k_cu_7f48a907_29244cuda3std6ranges3__45__cpo9iter_moveE:
	.zero		1
	.type		_ZN39_INTERNAL_ae9584ee_4_k_cu_7f48a907_29244cuda3std3__45__cpo5beginE,@object
	.size		_ZN39_INTERNAL_ae9584ee_4_k_cu_7f48a907_29244cuda3std3__45__cpo5beginE,(_ZN39_INTERNAL_ae9584ee_4_k_cu_7f48a907_29244cuda3std3__441_GLOBAL__N__ae9584ee_4_k_cu_7f48a907_29246ignoreE - _ZN39_INTERNAL_ae9584ee_4_k_cu_7f48a907_29244cuda3std3__45__cpo5beginE)
_ZN39_INTERNAL_ae9584ee_4_k_cu_7f48a907_29244cuda3std3__45__cpo5beginE:
	.zero		1
	.type		_ZN39_INTERNAL_ae9584ee_4_k_cu_7f48a907_29244cuda3std3__441_GLOBAL__N__ae9584ee_4_k_cu_7f48a907_29246ignoreE,@object
	.size		_ZN39_INTERNAL_ae9584ee_4_k_cu_7f48a907_29244cuda3std3__441_GLOBAL__N__ae9584ee_4_k_cu_7f48a907_29246ignoreE,(_ZN39_INTERNAL_ae9584ee_4_k_cu_7f48a907_29244cute7productE - _ZN39_INTERNAL_ae9584ee_4_k_cu_7f48a907_29244cuda3std3__441_GLOBAL__N__ae9584ee_4_k_cu_7f48a907_29246ignoreE)
_ZN39_INTERNAL_ae9584ee_4_k_cu_7f48a907_29244cuda3std3__441_GLOBAL__N__ae9584ee_4_k_cu_7f48a907_29246ignoreE:
	.zero		1
	.type		_ZN39_INTERNAL_ae9584ee_4_k_cu_7f48a907_29244cute7productE,@object
	.size		_ZN39_INTERNAL_ae9584ee_4_k_cu_7f48a907_29244cute7productE,(_ZN39_INTERNAL_ae9584ee_4_k_cu_7f48a907_29244cuda3std3__45__cpo3endE - _ZN39_INTERNAL_ae9584ee_4_k_cu_7f48a907_29244cute7productE)
_ZN39_INTERNAL_ae9584ee_4_k_cu_7f48a907_29244cute7productE:
	.zero		1
	.type		_ZN39_INTERNAL_ae9584ee_4_k_cu_7f48a907_29244cuda3std3__45__cpo3endE,@object
	.size		_ZN39_INTERNAL_ae9584ee_4_k_cu_7f48a907_29244cuda3std3__45__cpo3endE,(_ZN39_INTERNAL_ae9584ee_4_k_cu_7f48a907_29244cuda3std3__419piecewise_constructE - _ZN39_INTERNAL_ae9584ee_4_k_cu_7f48a907_29244cuda3std3__45__cpo3endE)
_ZN39_INTERNAL_ae9584ee_4_k_cu_7f48a907_29244cuda3std3__45__cpo3endE:
	.zero		1
	.type		_ZN39_INTERNAL_ae9584ee_4_k_cu_7f48a907_29244cuda3std3__419piecewise_constructE,@object
	.size		_ZN39_INTERNAL_ae9584ee_4_k_cu_7f48a907_29244cuda3std3__419piecewise_constructE,(_ZN39_INTERNAL_ae9584ee_4_k_cu_7f48a907_29244cuda3std3__45__cpo4cendE - _ZN39_INTERNAL_ae9584ee_4_k_cu_7f48a907_29244cuda3std3__419piecewise_constructE)
_ZN39_INTERNAL_ae9584ee_4_k_cu_7f48a907_29244cuda3std3__419piecewise_constructE:
	.zero		1
	.type		_ZN39_INTERNAL_ae9584ee_4_k_cu_7f48a907_29244cuda3std3__45__cpo4cendE,@object
	.size		_ZN39_INTERNAL_ae9584ee_4_k_cu_7f48a907_29244cuda3std3__45__cpo4cendE,(_ZN39_INTERNAL_ae9584ee_4_k_cu_7f48a907_29244cuda3std6ranges3__45__cpo4swapE - _ZN39_INTERNAL_ae9584ee_4_k_cu_7f48a907_29244cuda3std3__45__cpo4cendE)
_ZN39_INTERNAL_ae9584ee_4_k_cu_7f48a907_29244cuda3std3__45__cpo4cendE:
	.zero		1
	.type		_ZN39_INTERNAL_ae9584ee_4_k_cu_7f48a907_29244cuda3std6ranges3__45__cpo4swapE,@object
	.size		_ZN39_INTERNAL_ae9584ee_4_k_cu_7f48a907_29244cuda3std6ranges3__45__cpo4swapE,(.L_15 - _ZN39_INTERNAL_ae9584ee_4_k_cu_7f48a907_29244cuda3std6ranges3__45__cpo4swapE)
_ZN39_INTERNAL_ae9584ee_4_k_cu_7f48a907_29244cuda3std6ranges3__45__cpo4swapE:
	.zero		1
.L_15:


//--------------------- .nv.constant0._ZN7cutlass13device_kernelINS_4fmha6kernel36Sm100FmhaFwdKernelTmaWarpspecializedIN4cute5tupleIJiiiNS5_IJNS5_IJiiEEEiEEEEEENS1_10collective38Sm100FmhaFwdMainloopTmaWarpspecializedINS_10bfloat16_tEffNS5_IJNS4_1CILi256EEENSC_ILi128EEENSC_ILi32EEEEEENS5_IJiNSC_ILi1EEES7_EEENS5_IJiSH_NS5_IJNS5_IJNSC_ILi0EEEiEEEiEEEEEESM_NS9_12ResidualMaskENS5_IJNSC_ILi2EEESH_SH_EEENSC_ILb0EEEEENS9_38Sm100FmhaFwdEpilogueTmaWarpspecializedINS_6half_tEfNS5_IJSE_SF_SE_EEESI_NS5_IJSH_S7_EEESQ_EENS2_23PersistentTileSchedulerENS2_41Sm100FmhaCtxKernelWarpspecializedScheduleEEEEEvNT_6ParamsE --------------------------
	.section	.nv.constant0._ZN7cutlass13device_kernelINS_4fmha6kernel36Sm100FmhaFwdKernelTmaWarpspecializedIN4cute5tupleIJiiiNS5_IJNS5_IJiiEEEiEEEEEENS1_10collective38Sm100FmhaFwdMainloopTmaWarpspecializedINS_10bfloat16_tEffNS5_IJNS4_1CILi256EEENSC_ILi128EEENSC_ILi32EEEEEENS5_IJiNSC_ILi1EEES7_EEENS5_IJiSH_NS5_IJNS5_IJNSC_ILi0EEEiEEEiEEEEEESM_NS9_12ResidualMaskENS5_IJNSC_ILi2EEESH_SH_EEENSC_ILb0EEEEENS9_38Sm100FmhaFwdEpilogueTmaWarpspecializedINS_6half_tEfNS5_IJSE_SF_SE_EEESI_NS5_IJSH_S7_EEESQ_EENS2_23PersistentTileSchedulerENS2_41Sm100FmhaCtxKernelWarpspecializedScheduleEEEEEvNT_6ParamsE,"a",@progbits
	.sectionflags	@""
	.align	4
.nv.constant0._ZN7cutlass13device_kernelINS_4fmha6kernel36Sm100FmhaFwdKernelTmaWarpspecializedIN4cute5tupleIJiiiNS5_IJNS5_IJiiEEEiEEEEEENS1_10collective38Sm100FmhaFwdMainloopTmaWarpspecializedINS_10bfloat16_tEffNS5_IJNS4_1CILi256EEENSC_ILi128EEENSC_ILi32EEEEEENS5_IJiNSC_ILi1EEES7_EEENS5_IJiSH_NS5_IJNS5_IJNSC_ILi0EEEiEEEiEEEEEESM_NS9_12ResidualMaskENS5_IJNSC_ILi2EEESH_SH_EEENSC_ILb0EEEEENS9_38Sm100FmhaFwdEpilogueTmaWarpspecializedINS_6half_tEfNS5_IJSE_SF_SE_EEESI_NS5_IJSH_S7_EEESQ_EENS2_23PersistentTileSchedulerENS2_41Sm100FmhaCtxKernelWarpspecializedScheduleEEEEEvNT_6ParamsE:
	.zero		2432


//--------------------- SYMBOLS --------------------------

	.type		.nv.reservedSmem.offset0,@object
	.size		.nv.reservedSmem.offset0,0x4
	.type		.nv.reservedSmem.cap,@object
	.size		.nv.reservedSmem.cap,0x4
	.type		vprintf,@function
	.type		__assertfail,@function
